//
// Generated by NVIDIA NVVM Compiler
//
// Compiler Build ID: CL-36424714
// Cuda compilation tools, release 13.0, V13.0.88
// Based on NVVM 20.0.0
//

.version 9.0
.target sm_100
.address_size 64

	// .globl	_Z16multibrot_kerneljPhiidiiddhhhdldddhhhddddhhhhhhdddddd
.func  (.param .align 16 .b8 func_retval0[16]) __internal_trig_reduction_slowpathd
(
	.param .b64 __internal_trig_reduction_slowpathd_param_0
)
;
.global .align 8 .b8 __cudart_i2opi_d[144] = {8, 93, 141, 31, 177, 95, 251, 107, 234, 146, 82, 138, 247, 57, 7, 61, 123, 241, 229, 235, 199, 186, 39, 117, 45, 234, 95, 158, 102, 63, 70, 79, 183, 9, 203, 39, 207, 126, 54, 109, 31, 109, 10, 90, 139, 17, 47, 239, 15, 152, 5, 222, 255, 151, 248, 31, 59, 40, 249, 189, 139, 95, 132, 156, 244, 57, 83, 131, 57, 214, 145, 57, 65, 126, 95, 180, 38, 112, 156, 233, 132, 68, 187, 46, 245, 53, 130, 232, 62, 167, 41, 177, 28, 235, 29, 254, 28, 146, 209, 9, 234, 46, 73, 6, 224, 210, 77, 66, 58, 110, 36, 183, 97, 197, 187, 222, 171, 99, 81, 254, 65, 144, 67, 60, 153, 149, 98, 219, 192, 221, 52, 245, 209, 87, 39, 252, 41, 21, 68, 78, 110, 131, 249, 162};
.global .align 16 .b8 __cudart_sin_cos_coeffs[128] = {70, 210, 176, 44, 241, 229, 90, 190, 146, 227, 172, 105, 227, 29, 199, 62, 161, 98, 219, 25, 160, 1, 42, 191, 24, 8, 17, 17, 17, 17, 129, 63, 84, 85, 85, 85, 85, 85, 197, 191, 0, 0, 0, 0, 0, 0, 0, 0, 0, 0, 0, 0, 0, 0, 0, 0, 100, 129, 253, 32, 131, 255, 168, 189, 40, 133, 239, 193, 167, 238, 33, 62, 217, 230, 6, 142, 79, 126, 146, 190, 233, 188, 221, 25, 160, 1, 250, 62, 71, 93, 193, 22, 108, 193, 86, 191, 81, 85, 85, 85, 85, 85, 165, 63, 0, 0, 0, 0, 0, 0, 224, 191, 0, 0, 0, 0, 0, 0, 240, 63};

.visible .entry _Z16multibrot_kerneljPhiidiiddhhhdldddhhhddddhhhhhhdddddd(
	.param .u32 _Z16multibrot_kerneljPhiidiiddhhhdldddhhhddddhhhhhhdddddd_param_0,
	.param .u64 .ptr .align 1 _Z16multibrot_kerneljPhiidiiddhhhdldddhhhddddhhhhhhdddddd_param_1,
	.param .u32 _Z16multibrot_kerneljPhiidiiddhhhdldddhhhddddhhhhhhdddddd_param_2,
	.param .u32 _Z16multibrot_kerneljPhiidiiddhhhdldddhhhddddhhhhhhdddddd_param_3,
	.param .f64 _Z16multibrot_kerneljPhiidiiddhhhdldddhhhddddhhhhhhdddddd_param_4,
	.param .u32 _Z16multibrot_kerneljPhiidiiddhhhdldddhhhddddhhhhhhdddddd_param_5,
	.param .u32 _Z16multibrot_kerneljPhiidiiddhhhdldddhhhddddhhhhhhdddddd_param_6,
	.param .f64 _Z16multibrot_kerneljPhiidiiddhhhdldddhhhddddhhhhhhdddddd_param_7,
	.param .f64 _Z16multibrot_kerneljPhiidiiddhhhdldddhhhddddhhhhhhdddddd_param_8,
	.param .u8 _Z16multibrot_kerneljPhiidiiddhhhdldddhhhddddhhhhhhdddddd_param_9,
	.param .u8 _Z16multibrot_kerneljPhiidiiddhhhdldddhhhddddhhhhhhdddddd_param_10,
	.param .u8 _Z16multibrot_kerneljPhiidiiddhhhdldddhhhddddhhhhhhdddddd_param_11,
	.param .f64 _Z16multibrot_kerneljPhiidiiddhhhdldddhhhddddhhhhhhdddddd_param_12,
	.param .u64 _Z16multibrot_kerneljPhiidiiddhhhdldddhhhddddhhhhhhdddddd_param_13,
	.param .f64 _Z16multibrot_kerneljPhiidiiddhhhdldddhhhddddhhhhhhdddddd_param_14,
	.param .f64 _Z16multibrot_kerneljPhiidiiddhhhdldddhhhddddhhhhhhdddddd_param_15,
	.param .f64 _Z16multibrot_kerneljPhiidiiddhhhdldddhhhddddhhhhhhdddddd_param_16,
	.param .u8 _Z16multibrot_kerneljPhiidiiddhhhdldddhhhddddhhhhhhdddddd_param_17,
	.param .u8 _Z16multibrot_kerneljPhiidiiddhhhdldddhhhddddhhhhhhdddddd_param_18,
	.param .u8 _Z16multibrot_kerneljPhiidiiddhhhdldddhhhddddhhhhhhdddddd_param_19,
	.param .f64 _Z16multibrot_kerneljPhiidiiddhhhdldddhhhddddhhhhhhdddddd_param_20,
	.param .f64 _Z16multibrot_kerneljPhiidiiddhhhdldddhhhddddhhhhhhdddddd_param_21,
	.param .f64 _Z16multibrot_kerneljPhiidiiddhhhdldddhhhddddhhhhhhdddddd_param_22,
	.param .f64 _Z16multibrot_kerneljPhiidiiddhhhdldddhhhddddhhhhhhdddddd_param_23,
	.param .u8 _Z16multibrot_kerneljPhiidiiddhhhdldddhhhddddhhhhhhdddddd_param_24,
	.param .u8 _Z16multibrot_kerneljPhiidiiddhhhdldddhhhddddhhhhhhdddddd_param_25,
	.param .u8 _Z16multibrot_kerneljPhiidiiddhhhdldddhhhddddhhhhhhdddddd_param_26,
	.param .u8 _Z16multibrot_kerneljPhiidiiddhhhdldddhhhddddhhhhhhdddddd_param_27,
	.param .u8 _Z16multibrot_kerneljPhiidiiddhhhdldddhhhddddhhhhhhdddddd_param_28,
	.param .u8 _Z16multibrot_kerneljPhiidiiddhhhdldddhhhddddhhhhhhdddddd_param_29,
	.param .f64 _Z16multibrot_kerneljPhiidiiddhhhdldddhhhddddhhhhhhdddddd_param_30,
	.param .f64 _Z16multibrot_kerneljPhiidiiddhhhdldddhhhddddhhhhhhdddddd_param_31,
	.param .f64 _Z16multibrot_kerneljPhiidiiddhhhdldddhhhddddhhhhhhdddddd_param_32,
	.param .f64 _Z16multibrot_kerneljPhiidiiddhhhdldddhhhddddhhhhhhdddddd_param_33,
	.param .f64 _Z16multibrot_kerneljPhiidiiddhhhdldddhhhddddhhhhhhdddddd_param_34,
	.param .f64 _Z16multibrot_kerneljPhiidiiddhhhdldddhhhddddhhhhhhdddddd_param_35
)
{
	.reg .pred 	%p<220>;
	.reg .b16 	%rs<88>;
	.reg .b32 	%r<500>;
	.reg .b64 	%rd<44>;
	.reg .b64 	%fd<1540>;

	ld.param.u32 	%r151, [_Z16multibrot_kerneljPhiidiiddhhhdldddhhhddddhhhhhhdddddd_param_0];
	ld.param.u64 	%rd5, [_Z16multibrot_kerneljPhiidiiddhhhdldddhhhddddhhhhhhdddddd_param_1];
	ld.param.u32 	%r154, [_Z16multibrot_kerneljPhiidiiddhhhdldddhhhddddhhhhhhdddddd_param_5];
	ld.param.f64 	%fd408, [_Z16multibrot_kerneljPhiidiiddhhhdldddhhhddddhhhhhhdddddd_param_7];
	ld.param.f64 	%fd409, [_Z16multibrot_kerneljPhiidiiddhhhdldddhhhddddhhhhhhdddddd_param_8];
	ld.param.f64 	%fd410, [_Z16multibrot_kerneljPhiidiiddhhhdldddhhhddddhhhhhhdddddd_param_12];
	ld.param.f64 	%fd411, [_Z16multibrot_kerneljPhiidiiddhhhdldddhhhddddhhhhhhdddddd_param_14];
	ld.param.f64 	%fd412, [_Z16multibrot_kerneljPhiidiiddhhhdldddhhhddddhhhhhhdddddd_param_15];
	ld.param.f64 	%fd417, [_Z16multibrot_kerneljPhiidiiddhhhdldddhhhddddhhhhhhdddddd_param_23];
	ld.param.f64 	%fd418, [_Z16multibrot_kerneljPhiidiiddhhhdldddhhhddddhhhhhhdddddd_param_30];
	ld.param.f64 	%fd419, [_Z16multibrot_kerneljPhiidiiddhhhdldddhhhddddhhhhhhdddddd_param_31];
	ld.param.f64 	%fd420, [_Z16multibrot_kerneljPhiidiiddhhhdldddhhhddddhhhhhhdddddd_param_32];
	cvta.to.global.u64 	%rd1, %rd5;
	setp.eq.s32 	%p2, %r151, 0;
	@%p2 bra 	$L__BB0_314;
	ld.param.f64 	%fd1408, [_Z16multibrot_kerneljPhiidiiddhhhdldddhhhddddhhhhhhdddddd_param_33];
	ld.param.u8 	%rs74, [_Z16multibrot_kerneljPhiidiiddhhhdldddhhhddddhhhhhhdddddd_param_29];
	ld.param.u8 	%rs72, [_Z16multibrot_kerneljPhiidiiddhhhdldddhhhddddhhhhhhdddddd_param_28];
	ld.param.u8 	%rs70, [_Z16multibrot_kerneljPhiidiiddhhhdldddhhhddddhhhhhhdddddd_param_27];
	ld.param.u8 	%rs68, [_Z16multibrot_kerneljPhiidiiddhhhdldddhhhddddhhhhhhdddddd_param_26];
	ld.param.u8 	%rs66, [_Z16multibrot_kerneljPhiidiiddhhhdldddhhhddddhhhhhhdddddd_param_25];
	ld.param.u8 	%rs64, [_Z16multibrot_kerneljPhiidiiddhhhdldddhhhddddhhhhhhdddddd_param_24];
	ld.param.f64 	%fd1406, [_Z16multibrot_kerneljPhiidiiddhhhdldddhhhddddhhhhhhdddddd_param_22];
	ld.param.f64 	%fd1404, [_Z16multibrot_kerneljPhiidiiddhhhdldddhhhddddhhhhhhdddddd_param_21];
	ld.param.f64 	%fd1402, [_Z16multibrot_kerneljPhiidiiddhhhdldddhhhddddhhhhhhdddddd_param_20];
	ld.param.u32 	%r442, [_Z16multibrot_kerneljPhiidiiddhhhdldddhhhddddhhhhhhdddddd_param_3];
	ld.param.u32 	%r439, [_Z16multibrot_kerneljPhiidiiddhhhdldddhhhddddhhhhhhdddddd_param_2];
	mov.u32 	%r157, %tid.x;
	mov.u32 	%r158, %ntid.x;
	mov.u32 	%r159, %ctaid.x;
	mad.lo.s32 	%r160, %r159, %r158, %r157;
	mul.lo.s32 	%r1, %r160, %r151;
	cvt.rn.f64.s32 	%fd1, %r439;
	cvt.rn.f64.s32 	%fd424, %r442;
	mul.f64 	%fd2, %fd424, 0d3FE0000000000000;
	mul.f64 	%fd3, %fd1408, %fd424;
	mul.f64 	%fd4, %fd408, %fd408;
	mul.f64 	%fd5, %fd409, %fd409;
	mov.b32 	%r161, 1127219200;
	mov.b32 	%r162, -2147483648;
	mov.b64 	%fd6, {%r162, %r161};
	abs.f64 	%fd7, %fd1402;
	abs.f64 	%fd8, %fd1404;
	abs.f64 	%fd9, %fd1406;
	add.f64 	%fd425, %fd412, %fd412;
	mul.f64 	%fd426, %fd425, 0d400921FB54442D18;
	div.rn.f64 	%fd10, %fd426, 0d4076800000000000;
	abs.f64 	%fd11, %fd10;
	setp.eq.f64 	%p3, %fd11, 0d7FF0000000000000;
	mul.f64 	%fd427, %fd10, 0d3FE45F306DC9C883;
	cvt.rni.s32.f64 	%r2, %fd427;
	cvt.rn.f64.s32 	%fd428, %r2;
	fma.rn.f64 	%fd429, %fd428, 0dBFF921FB54442D18, %fd10;
	fma.rn.f64 	%fd430, %fd428, 0dBC91A62633145C00, %fd429;
	fma.rn.f64 	%fd12, %fd428, 0dB97B839A252049C0, %fd430;
	setp.ltu.f64 	%p4, %fd11, 0d41E0000000000000;
	mov.f64 	%fd431, 0d3FF0000000000000;
	sub.f64 	%fd432, %fd431, %fd411;
	add.f64 	%fd13, %fd432, 0d3FF0000000000000;
	{
	.reg .b32 %temp; 
	mov.b64 	{%temp, %r163}, %fd4;
	}
	{
	.reg .b32 %temp; 
	mov.b64 	{%r164, %temp}, %fd4;
	}
	setp.lt.s32 	%p5, %r163, 1048576;
	mul.f64 	%fd433, %fd4, 0d4350000000000000;
	{
	.reg .b32 %temp; 
	mov.b64 	{%temp, %r165}, %fd433;
	}
	{
	.reg .b32 %temp; 
	mov.b64 	{%r166, %temp}, %fd433;
	}
	mov.f64 	%fd434, 0d4000000000000000;
	{
	.reg .b32 %temp; 
	mov.b64 	{%temp, %r167}, %fd434;
	}
	{
	.reg .b32 %temp; 
	mov.b64 	{%r168, %temp}, %fd434;
	}
	setp.lt.s32 	%p6, %r167, 1048576;
	mov.f64 	%fd435, 0d4360000000000000;
	{
	.reg .b32 %temp; 
	mov.b64 	{%temp, %r169}, %fd435;
	}
	{
	.reg .b32 %temp; 
	mov.b64 	{%r170, %temp}, %fd435;
	}
	sub.f64 	%fd436, %fd431, %fd420;
	add.f64 	%fd14, %fd436, 0d3FF0000000000000;
	cvt.u32.u16 	%r171, %rs70;
	cvt.u32.u16 	%r172, %rs64;
	sub.s32 	%r173, %r171, %r172;
	cvt.rn.f64.s32 	%fd15, %r173;
	cvt.u32.u16 	%r174, %rs72;
	cvt.u32.u16 	%r175, %rs66;
	sub.s32 	%r176, %r174, %r175;
	cvt.rn.f64.s32 	%fd16, %r176;
	cvt.u32.u16 	%r177, %rs74;
	cvt.u32.u16 	%r178, %rs68;
	sub.s32 	%r179, %r177, %r178;
	cvt.rn.f64.s32 	%fd17, %r179;
	or.pred  	%p1, %p3, %p4;
	selp.f64 	%fd437, %fd433, %fd4, %p5;
	selp.b32 	%r180, %r165, %r163, %p5;
	selp.b32 	%r181, %r166, %r164, %p5;
	add.s32 	%r3, %r180, -1;
	fma.rn.f64 	%fd438, %fd437, 0d7FF0000000000000, 0d7FF0000000000000;
	{
	.reg .b32 %temp; 
	mov.b64 	{%temp, %r182}, %fd437;
	}
	and.b32  	%r183, %r182, 2147483647;
	setp.eq.s32 	%p7, %r183, 0;
	selp.f64 	%fd18, 0dFFF0000000000000, %fd438, %p7;
	selp.b32 	%r184, -1077, -1023, %p5;
	shr.u32 	%r185, %r180, 20;
	add.s32 	%r4, %r184, %r185;
	and.b32  	%r186, %r180, 1048575;
	or.b32  	%r5, %r186, 1072693248;
	mov.b64 	%fd19, {%r181, %r5};
	{
	.reg .b32 %temp; 
	mov.b64 	{%r187, %temp}, %fd19;
	}
	{
	.reg .b32 %temp; 
	mov.b64 	{%temp, %r188}, %fd19;
	}
	add.s32 	%r189, %r188, -1048576;
	mov.b64 	%fd20, {%r187, %r189};
	selp.b32 	%r190, %r169, %r167, %p6;
	selp.b32 	%r191, %r170, %r168, %p6;
	add.s32 	%r6, %r190, -1;
	selp.f64 	%fd439, 0d4360000000000000, 0d4000000000000000, %p6;
	fma.rn.f64 	%fd440, %fd439, 0d7FF0000000000000, 0d7FF0000000000000;
	{
	.reg .b32 %temp; 
	mov.b64 	{%temp, %r192}, %fd439;
	}
	and.b32  	%r193, %r192, 2147483647;
	setp.eq.s32 	%p8, %r193, 0;
	selp.f64 	%fd21, 0dFFF0000000000000, %fd440, %p8;
	selp.b32 	%r194, -1077, -1023, %p6;
	shr.u32 	%r195, %r190, 20;
	add.s32 	%r7, %r194, %r195;
	and.b32  	%r196, %r190, 1048575;
	or.b32  	%r8, %r196, 1072693248;
	mov.b64 	%fd22, {%r191, %r8};
	{
	.reg .b32 %temp; 
	mov.b64 	{%r197, %temp}, %fd22;
	}
	{
	.reg .b32 %temp; 
	mov.b64 	{%temp, %r198}, %fd22;
	}
	add.s32 	%r199, %r198, -1048576;
	mov.b64 	%fd23, {%r197, %r199};
	mov.b32 	%r446, 0;
	mov.u64 	%rd14, __cudart_sin_cos_coeffs;
$L__BB0_2:
	ld.param.u32 	%r443, [_Z16multibrot_kerneljPhiidiiddhhhdldddhhhddddhhhhhhdddddd_param_3];
	ld.param.u32 	%r440, [_Z16multibrot_kerneljPhiidiiddhhhdldddhhhddddhhhhhhdddddd_param_2];
	add.s32 	%r10, %r446, %r1;
	mul.lo.s32 	%r200, %r443, %r440;
	setp.ge.u32 	%p9, %r10, %r200;
	@%p9 bra 	$L__BB0_314;
	ld.param.f64 	%fd1411, [_Z16multibrot_kerneljPhiidiiddhhhdldddhhhddddhhhhhhdddddd_param_35];
	ld.param.f64 	%fd1410, [_Z16multibrot_kerneljPhiidiiddhhhdldddhhhddddhhhhhhdddddd_param_34];
	ld.param.f64 	%fd1409, [_Z16multibrot_kerneljPhiidiiddhhhdldddhhhddddhhhhhhdddddd_param_33];
	ld.param.u32 	%r444, [_Z16multibrot_kerneljPhiidiiddhhhdldddhhhddddhhhhhhdddddd_param_6];
	ld.param.f64 	%fd1400, [_Z16multibrot_kerneljPhiidiiddhhhdldddhhhddddhhhhhhdddddd_param_4];
	ld.param.u32 	%r441, [_Z16multibrot_kerneljPhiidiiddhhhdldddhhhddddhhhhhhdddddd_param_2];
	setp.lt.s32 	%p10, %r444, 1;
	rem.u32 	%r201, %r10, %r441;
	add.s32 	%r202, %r201, -1;
	cvt.rn.f64.u32 	%fd443, %r202;
	fma.rn.f64 	%fd444, %fd1, 0dBFE0000000000000, %fd443;
	mul.f64 	%fd445, %fd1409, %fd1;
	div.rn.f64 	%fd446, %fd444, %fd445;
	fma.rn.f64 	%fd24, %fd1400, %fd446, %fd1410;
	cvt.rn.f64.u32 	%fd447, %r10;
	div.rn.f64 	%fd448, %fd447, %fd1;
	sub.f64 	%fd449, %fd448, %fd2;
	div.rn.f64 	%fd450, %fd449, %fd3;
	add.f64 	%fd25, %fd1411, %fd450;
	mov.f64 	%fd1448, 0d0000000000000000;
	mov.f64 	%fd1447, 0d3FF0000000000000;
	mov.f64 	%fd1449, %fd1447;
	mov.f64 	%fd1450, %fd1448;
	mov.f64 	%fd1451, %fd1448;
	mov.f64 	%fd1452, %fd1448;
	mov.f64 	%fd1453, %fd1448;
	mov.f64 	%fd1454, %fd1448;
	@%p10 bra 	$L__BB0_41;
	mov.f64 	%fd1413, 0d3FF0000000000000;
	mov.f64 	%fd26, 0d0000000000000000;
	mov.b64 	%rd2, 0;
	mov.f64 	%fd1454, %fd26;
	mov.f64 	%fd1415, %fd26;
	mov.f64 	%fd30, %fd26;
	mov.f64 	%fd31, %fd26;
	mov.f64 	%fd1452, %fd26;
	mov.f64 	%fd1419, %fd26;
	mov.f64 	%fd1450, %fd26;
	mov.f64 	%fd35, %fd1413;
	mov.f64 	%fd1448, %fd26;
	mov.f64 	%fd1423, %fd1413;
	mov.f64 	%fd1424, %fd25;
	mov.f64 	%fd1425, %fd24;
	mov.f64 	%fd38, %fd26;
	mov.f64 	%fd39, %fd26;
$L__BB0_5:
	mov.f64 	%fd41, %fd1425;
	mov.f64 	%fd40, %fd1424;
	mul.f64 	%fd453, %fd40, %fd40;
	fma.rn.f64 	%fd1479, %fd41, %fd41, %fd453;
	setp.gt.f64 	%p11, %fd1479, %fd4;
	@%p11 bra 	$L__BB0_33;
	setp.leu.f64 	%p12, %fd409, 0d0000000000000000;
	@%p12 bra 	$L__BB0_8;
	mul.f64 	%fd454, %fd1448, %fd1448;
	fma.rn.f64 	%fd455, %fd1423, %fd1423, %fd454;
	setp.lt.f64 	%p13, %fd455, %fd5;
	mov.f64 	%fd1447, %fd1423;
	mov.f64 	%fd1449, %fd35;
	mov.f64 	%fd1451, %fd1419;
	mov.f64 	%fd1453, %fd1415;
	@%p13 bra 	$L__BB0_41;
$L__BB0_8:
	ld.param.u64 	%rd42, [_Z16multibrot_kerneljPhiidiiddhhhdldddhhhddddhhhhhhdddddd_param_13];
	mul.f64 	%fd456, %fd41, %fd1419;
	mul.f64 	%fd457, %fd40, %fd1452;
	sub.f64 	%fd458, %fd456, %fd457;
	mul.f64 	%fd459, %fd1423, %fd1423;
	mul.f64 	%fd460, %fd1448, %fd1448;
	sub.f64 	%fd461, %fd459, %fd460;
	add.f64 	%fd462, %fd461, %fd458;
	add.f64 	%fd1451, %fd462, %fd462;
	mul.f64 	%fd463, %fd41, %fd1452;
	fma.rn.f64 	%fd464, %fd40, %fd1419, %fd463;
	mul.f64 	%fd465, %fd1423, %fd1448;
	fma.rn.f64 	%fd466, %fd1423, %fd1448, %fd465;
	add.f64 	%fd467, %fd466, %fd464;
	add.f64 	%fd1452, %fd467, %fd467;
	mul.f64 	%fd468, %fd41, %fd31;
	mul.f64 	%fd469, %fd40, %fd30;
	sub.f64 	%fd470, %fd468, %fd469;
	mul.f64 	%fd471, %fd35, %fd35;
	mul.f64 	%fd472, %fd1450, %fd1450;
	sub.f64 	%fd473, %fd471, %fd472;
	add.f64 	%fd45, %fd473, %fd470;
	mul.f64 	%fd474, %fd41, %fd30;
	fma.rn.f64 	%fd475, %fd40, %fd31, %fd474;
	mul.f64 	%fd476, %fd35, %fd1450;
	fma.rn.f64 	%fd477, %fd35, %fd1450, %fd476;
	add.f64 	%fd46, %fd477, %fd475;
	mul.f64 	%fd478, %fd41, %fd1415;
	mul.f64 	%fd479, %fd40, %fd1454;
	sub.f64 	%fd480, %fd478, %fd479;
	mul.f64 	%fd481, %fd1423, %fd35;
	mul.f64 	%fd482, %fd1448, %fd1450;
	sub.f64 	%fd483, %fd481, %fd482;
	add.f64 	%fd484, %fd483, %fd480;
	add.f64 	%fd1453, %fd484, %fd484;
	mul.f64 	%fd485, %fd41, %fd1454;
	fma.rn.f64 	%fd486, %fd40, %fd1415, %fd485;
	mul.f64 	%fd487, %fd1423, %fd1450;
	fma.rn.f64 	%fd488, %fd1448, %fd35, %fd487;
	add.f64 	%fd489, %fd488, %fd486;
	add.f64 	%fd1454, %fd489, %fd489;
	mul.f64 	%fd490, %fd41, %fd1423;
	mul.f64 	%fd491, %fd40, %fd1448;
	sub.f64 	%fd492, %fd490, %fd491;
	add.f64 	%fd1447, %fd492, %fd492;
	mul.f64 	%fd493, %fd41, %fd1448;
	fma.rn.f64 	%fd494, %fd40, %fd1423, %fd493;
	add.f64 	%fd1448, %fd494, %fd494;
	mul.f64 	%fd495, %fd41, %fd35;
	mul.f64 	%fd496, %fd40, %fd1450;
	sub.f64 	%fd497, %fd495, %fd496;
	fma.rn.f64 	%fd1449, %fd497, 0d4000000000000000, 0d3FF0000000000000;
	mul.f64 	%fd498, %fd41, %fd1450;
	fma.rn.f64 	%fd499, %fd40, %fd35, %fd498;
	add.f64 	%fd1450, %fd499, %fd499;
	setp.lt.s64 	%p14, %rd2, %rd42;
	@%p14 bra 	$L__BB0_20;
	abs.f64 	%fd53, %fd39;
	abs.f64 	%fd54, %fd38;
	setp.leu.f64 	%p15, %fd54, %fd53;
	setp.gt.f64 	%p16, %fd54, %fd53;
	selp.f64 	%fd55, %fd54, %fd53, %p16;
	selp.f64 	%fd500, %fd53, %fd54, %p16;
	div.rn.f64 	%fd501, %fd500, %fd55;
	mul.f64 	%fd502, %fd501, %fd501;
	fma.rn.f64 	%fd503, %fd502, 0dBEF53E1D2A25FF7E, 0d3F2D3B63DBB65B49;
	fma.rn.f64 	%fd504, %fd503, %fd502, 0dBF5312788DDE082E;
	fma.rn.f64 	%fd505, %fd504, %fd502, 0d3F6F9690C8249315;
	fma.rn.f64 	%fd506, %fd505, %fd502, 0dBF82CF5AABC7CF0D;
	fma.rn.f64 	%fd507, %fd506, %fd502, 0d3F9162B0B2A3BFDE;
	fma.rn.f64 	%fd508, %fd507, %fd502, 0dBF9A7256FEB6FC6B;
	fma.rn.f64 	%fd509, %fd508, %fd502, 0d3FA171560CE4A489;
	fma.rn.f64 	%fd510, %fd509, %fd502, 0dBFA4F44D841450E4;
	fma.rn.f64 	%fd511, %fd510, %fd502, 0d3FA7EE3D3F36BB95;
	fma.rn.f64 	%fd512, %fd511, %fd502, 0dBFAAD32AE04A9FD1;
	fma.rn.f64 	%fd513, %fd512, %fd502, 0d3FAE17813D66954F;
	fma.rn.f64 	%fd514, %fd513, %fd502, 0dBFB11089CA9A5BCD;
	fma.rn.f64 	%fd515, %fd514, %fd502, 0d3FB3B12B2DB51738;
	fma.rn.f64 	%fd516, %fd515, %fd502, 0dBFB745D022F8DC5C;
	fma.rn.f64 	%fd517, %fd516, %fd502, 0d3FBC71C709DFE927;
	fma.rn.f64 	%fd518, %fd517, %fd502, 0dBFC2492491FA1744;
	fma.rn.f64 	%fd519, %fd518, %fd502, 0d3FC99999999840D2;
	fma.rn.f64 	%fd520, %fd519, %fd502, 0dBFD555555555544C;
	mul.f64 	%fd521, %fd502, %fd520;
	fma.rn.f64 	%fd56, %fd521, %fd501, %fd501;
	@%p15 bra 	$L__BB0_11;
	{
	.reg .b32 %temp; 
	mov.b64 	{%temp, %r204}, %fd39;
	}
	setp.lt.s32 	%p18, %r204, 0;
	neg.f64 	%fd524, %fd56;
	selp.f64 	%fd525, %fd56, %fd524, %p18;
	add.f64 	%fd1428, %fd525, 0d3FF921FB54442D18;
	bra.uni 	$L__BB0_12;
$L__BB0_11:
	{
	.reg .b32 %temp; 
	mov.b64 	{%temp, %r203}, %fd39;
	}
	setp.lt.s32 	%p17, %r203, 0;
	mov.f64 	%fd522, 0d400921FB54442D18;
	sub.f64 	%fd523, %fd522, %fd56;
	selp.f64 	%fd1428, %fd523, %fd56, %p17;
$L__BB0_12:
	setp.neu.f64 	%p19, %fd55, 0d0000000000000000;
	@%p19 bra 	$L__BB0_14;
	{
	.reg .b32 %temp; 
	mov.b64 	{%temp, %r206}, %fd39;
	}
	setp.lt.s32 	%p22, %r206, 0;
	selp.f64 	%fd1429, 0d400921FB54442D18, 0d0000000000000000, %p22;
	bra.uni 	$L__BB0_15;
$L__BB0_14:
	setp.eq.f64 	%p20, %fd53, %fd54;
	{
	.reg .b32 %temp; 
	mov.b64 	{%temp, %r205}, %fd39;
	}
	setp.lt.s32 	%p21, %r205, 0;
	selp.f64 	%fd526, 0d4002D97C7F3321D2, 0d3FE921FB54442D18, %p21;
	selp.f64 	%fd1429, %fd526, %fd1428, %p20;
$L__BB0_15:
	add.rn.f64 	%fd527, %fd53, %fd54;
	setp.nan.f64 	%p23, %fd527, %fd527;
	copysign.f64 	%fd528, %fd38, %fd1429;
	selp.f64 	%fd529, %fd527, %fd528, %p23;
	mul.f64 	%fd63, %fd419, %fd529;
	abs.f64 	%fd64, %fd63;
	setp.neu.f64 	%p24, %fd64, 0d7FF0000000000000;
	@%p24 bra 	$L__BB0_17;
	mov.f64 	%fd535, 0d0000000000000000;
	mul.rn.f64 	%fd1430, %fd63, %fd535;
	mov.b32 	%r447, 0;
	bra.uni 	$L__BB0_19;
$L__BB0_17:
	mul.f64 	%fd530, %fd63, 0d3FE45F306DC9C883;
	cvt.rni.s32.f64 	%r447, %fd530;
	cvt.rn.f64.s32 	%fd531, %r447;
	fma.rn.f64 	%fd532, %fd531, 0dBFF921FB54442D18, %fd63;
	fma.rn.f64 	%fd533, %fd531, 0dBC91A62633145C00, %fd532;
	fma.rn.f64 	%fd1430, %fd531, 0dB97B839A252049C0, %fd533;
	setp.ltu.f64 	%p25, %fd64, 0d41E0000000000000;
	@%p25 bra 	$L__BB0_19;
	{ // callseq 0, 0
	.param .b64 param0;
	st.param.f64 	[param0], %fd63;
	.param .align 16 .b8 retval0[16];
	call.uni (retval0), 
	__internal_trig_reduction_slowpathd, 
	(
	param0
	);
	ld.param.f64 	%fd1430, [retval0];
	ld.param.b32 	%r447, [retval0+8];
	} // callseq 0
$L__BB0_19:
	shl.b32 	%r209, %r447, 6;
	cvt.u64.u32 	%rd7, %r209;
	and.b64  	%rd8, %rd7, 64;
	mov.u64 	%rd9, __cudart_sin_cos_coeffs;
	add.s64 	%rd10, %rd9, %rd8;
	mul.rn.f64 	%fd536, %fd1430, %fd1430;
	and.b32  	%r210, %r447, 1;
	setp.eq.b32 	%p26, %r210, 1;
	selp.f64 	%fd537, 0dBDA8FF8320FD8164, 0d3DE5DB65F9785EBA, %p26;
	ld.global.nc.v2.f64 	{%fd538, %fd539}, [%rd10];
	fma.rn.f64 	%fd540, %fd537, %fd536, %fd538;
	fma.rn.f64 	%fd541, %fd540, %fd536, %fd539;
	ld.global.nc.v2.f64 	{%fd542, %fd543}, [%rd10+16];
	fma.rn.f64 	%fd544, %fd541, %fd536, %fd542;
	fma.rn.f64 	%fd545, %fd544, %fd536, %fd543;
	ld.global.nc.v2.f64 	{%fd546, %fd547}, [%rd10+32];
	fma.rn.f64 	%fd548, %fd545, %fd536, %fd546;
	fma.rn.f64 	%fd549, %fd548, %fd536, %fd547;
	fma.rn.f64 	%fd550, %fd549, %fd1430, %fd1430;
	fma.rn.f64 	%fd551, %fd549, %fd536, 0d3FF0000000000000;
	selp.f64 	%fd552, %fd551, %fd550, %p26;
	and.b32  	%r211, %r447, 2;
	setp.eq.s32 	%p27, %r211, 0;
	mov.f64 	%fd553, 0d0000000000000000;
	sub.f64 	%fd554, %fd553, %fd552;
	selp.f64 	%fd555, %fd552, %fd554, %p27;
	fma.rn.f64 	%fd556, %fd555, 0d3FE0000000000000, 0d3FE0000000000000;
	add.f64 	%fd26, %fd26, %fd556;
$L__BB0_20:
	setp.eq.s32 	%p28, %r154, 0;
	mov.f64 	%fd1424, 0d0000000000000000;
	mov.f64 	%fd1425, 0d3FF0000000000000;
	@%p28 bra 	$L__BB0_32;
	setp.gt.s32 	%p29, %r154, -1;
	mov.f64 	%fd1432, %fd41;
	mov.f64 	%fd1433, %fd40;
	mov.u32 	%r448, %r154;
	@%p29 bra 	$L__BB0_23;
	neg.s32 	%r448, %r154;
	div.rn.f64 	%fd1432, %fd41, %fd1479;
	neg.f64 	%fd559, %fd40;
	div.rn.f64 	%fd1433, %fd559, %fd1479;
$L__BB0_23:
	setp.lt.s32 	%p30, %r448, 2;
	mov.f64 	%fd1440, %fd1432;
	mov.f64 	%fd1441, %fd1433;
	@%p30 bra 	$L__BB0_31;
	add.s32 	%r16, %r448, -1;
	add.s32 	%r212, %r448, -2;
	and.b32  	%r17, %r16, 3;
	setp.lt.u32 	%p31, %r212, 3;
	mov.f64 	%fd1441, %fd1433;
	mov.f64 	%fd1440, %fd1432;
	@%p31 bra 	$L__BB0_27;
	and.b32  	%r213, %r16, -4;
	neg.s32 	%r449, %r213;
	mov.f64 	%fd1441, %fd1433;
	mov.f64 	%fd1440, %fd1432;
$L__BB0_26:
	mul.f64 	%fd561, %fd1432, %fd1440;
	mul.f64 	%fd562, %fd1433, %fd1441;
	sub.f64 	%fd563, %fd561, %fd562;
	mul.f64 	%fd564, %fd1432, %fd1441;
	fma.rn.f64 	%fd565, %fd1433, %fd1440, %fd564;
	mul.f64 	%fd566, %fd1432, %fd563;
	mul.f64 	%fd567, %fd1433, %fd565;
	sub.f64 	%fd568, %fd566, %fd567;
	mul.f64 	%fd569, %fd1432, %fd565;
	fma.rn.f64 	%fd570, %fd1433, %fd563, %fd569;
	mul.f64 	%fd571, %fd1432, %fd568;
	mul.f64 	%fd572, %fd1433, %fd570;
	sub.f64 	%fd573, %fd571, %fd572;
	mul.f64 	%fd574, %fd1432, %fd570;
	fma.rn.f64 	%fd575, %fd1433, %fd568, %fd574;
	mul.f64 	%fd576, %fd1432, %fd573;
	mul.f64 	%fd577, %fd1433, %fd575;
	sub.f64 	%fd1440, %fd576, %fd577;
	mul.f64 	%fd578, %fd1432, %fd575;
	fma.rn.f64 	%fd1441, %fd1433, %fd573, %fd578;
	add.s32 	%r449, %r449, 4;
	setp.ne.s32 	%p32, %r449, 0;
	@%p32 bra 	$L__BB0_26;
$L__BB0_27:
	setp.eq.s32 	%p33, %r17, 0;
	@%p33 bra 	$L__BB0_31;
	mul.f64 	%fd579, %fd1432, %fd1440;
	mul.f64 	%fd580, %fd1433, %fd1441;
	sub.f64 	%fd83, %fd579, %fd580;
	mul.f64 	%fd581, %fd1432, %fd1441;
	fma.rn.f64 	%fd1441, %fd1433, %fd1440, %fd581;
	setp.eq.s32 	%p34, %r17, 1;
	mov.f64 	%fd1440, %fd83;
	@%p34 bra 	$L__BB0_31;
	mul.f64 	%fd582, %fd1432, %fd83;
	mul.f64 	%fd583, %fd1433, %fd1441;
	sub.f64 	%fd1440, %fd582, %fd583;
	mul.f64 	%fd584, %fd1432, %fd1441;
	fma.rn.f64 	%fd1441, %fd1433, %fd83, %fd584;
	setp.eq.s32 	%p35, %r17, 2;
	@%p35 bra 	$L__BB0_31;
	mul.f64 	%fd585, %fd1432, %fd1440;
	mul.f64 	%fd586, %fd1433, %fd1441;
	sub.f64 	%fd87, %fd585, %fd586;
	mul.f64 	%fd587, %fd1432, %fd1441;
	fma.rn.f64 	%fd1441, %fd1433, %fd1440, %fd587;
	mov.f64 	%fd1440, %fd87;
$L__BB0_31:
	add.f64 	%fd1425, %fd24, %fd1440;
	add.f64 	%fd1424, %fd25, %fd1441;
$L__BB0_32:
	ld.param.u32 	%r445, [_Z16multibrot_kerneljPhiidiiddhhhdldddhhhddddhhhhhhdddddd_param_6];
	add.s64 	%rd2, %rd2, 1;
	cvt.s64.s32 	%rd11, %r445;
	setp.eq.s64 	%p36, %rd2, %rd11;
	add.f64 	%fd1413, %fd1413, %fd1413;
	add.f64 	%fd30, %fd46, %fd46;
	add.f64 	%fd31, %fd45, %fd45;
	mov.f64 	%fd1415, %fd1453;
	mov.f64 	%fd1419, %fd1451;
	mov.f64 	%fd35, %fd1449;
	mov.f64 	%fd1423, %fd1447;
	mov.f64 	%fd38, %fd40;
	mov.f64 	%fd39, %fd41;
	@%p36 bra 	$L__BB0_41;
	bra.uni 	$L__BB0_5;
$L__BB0_33:
	{
	.reg .b32 %temp; 
	mov.b64 	{%temp, %r483}, %fd1479;
	}
	{
	.reg .b32 %temp; 
	mov.b64 	{%r484, %temp}, %fd1479;
	}
	setp.gt.s32 	%p37, %r483, 1048575;
	mov.b32 	%r452, -1023;
	mov.f64 	%fd1444, %fd1479;
	mov.u32 	%r450, %r483;
	mov.u32 	%r451, %r484;
	@%p37 bra 	$L__BB0_35;
	mul.f64 	%fd1444, %fd1479, 0d4350000000000000;
	{
	.reg .b32 %temp; 
	mov.b64 	{%temp, %r450}, %fd1444;
	}
	{
	.reg .b32 %temp; 
	mov.b64 	{%r451, %temp}, %fd1444;
	}
	mov.b32 	%r452, -1077;
$L__BB0_35:
	add.s32 	%r216, %r450, -1;
	setp.gt.u32 	%p38, %r216, 2146435070;
	@%p38 bra 	$L__BB0_39;
	shr.u32 	%r219, %r450, 20;
	add.s32 	%r453, %r452, %r219;
	and.b32  	%r220, %r450, 1048575;
	or.b32  	%r221, %r220, 1072693248;
	mov.b64 	%fd1445, {%r451, %r221};
	setp.lt.u32 	%p40, %r221, 1073127583;
	@%p40 bra 	$L__BB0_38;
	{
	.reg .b32 %temp; 
	mov.b64 	{%r222, %temp}, %fd1445;
	}
	{
	.reg .b32 %temp; 
	mov.b64 	{%temp, %r223}, %fd1445;
	}
	add.s32 	%r224, %r223, -1048576;
	mov.b64 	%fd1445, {%r222, %r224};
	add.s32 	%r453, %r453, 1;
$L__BB0_38:
	add.f64 	%fd589, %fd1445, 0dBFF0000000000000;
	add.f64 	%fd590, %fd1445, 0d3FF0000000000000;
	rcp.approx.ftz.f64 	%fd591, %fd590;
	neg.f64 	%fd592, %fd590;
	fma.rn.f64 	%fd593, %fd592, %fd591, 0d3FF0000000000000;
	fma.rn.f64 	%fd594, %fd593, %fd593, %fd593;
	fma.rn.f64 	%fd595, %fd594, %fd591, %fd591;
	mul.f64 	%fd596, %fd589, %fd595;
	fma.rn.f64 	%fd597, %fd589, %fd595, %fd596;
	mul.f64 	%fd598, %fd597, %fd597;
	fma.rn.f64 	%fd599, %fd598, 0d3EB1380B3AE80F1E, 0d3ED0EE258B7A8B04;
	fma.rn.f64 	%fd600, %fd599, %fd598, 0d3EF3B2669F02676F;
	fma.rn.f64 	%fd601, %fd600, %fd598, 0d3F1745CBA9AB0956;
	fma.rn.f64 	%fd602, %fd601, %fd598, 0d3F3C71C72D1B5154;
	fma.rn.f64 	%fd603, %fd602, %fd598, 0d3F624924923BE72D;
	fma.rn.f64 	%fd604, %fd603, %fd598, 0d3F8999999999A3C4;
	fma.rn.f64 	%fd605, %fd604, %fd598, 0d3FB5555555555554;
	sub.f64 	%fd606, %fd589, %fd597;
	add.f64 	%fd607, %fd606, %fd606;
	neg.f64 	%fd608, %fd597;
	fma.rn.f64 	%fd609, %fd608, %fd589, %fd607;
	mul.f64 	%fd610, %fd595, %fd609;
	mul.f64 	%fd611, %fd598, %fd605;
	fma.rn.f64 	%fd612, %fd611, %fd597, %fd610;
	xor.b32  	%r225, %r453, -2147483648;
	mov.b32 	%r226, 1127219200;
	mov.b64 	%fd613, {%r225, %r226};
	sub.f64 	%fd614, %fd613, %fd6;
	fma.rn.f64 	%fd615, %fd614, 0d3FE62E42FEFA39EF, %fd597;
	fma.rn.f64 	%fd616, %fd614, 0dBFE62E42FEFA39EF, %fd615;
	sub.f64 	%fd617, %fd616, %fd597;
	sub.f64 	%fd618, %fd612, %fd617;
	fma.rn.f64 	%fd619, %fd614, 0d3C7ABC9E3B39803F, %fd618;
	add.f64 	%fd1446, %fd615, %fd619;
	bra.uni 	$L__BB0_40;
$L__BB0_39:
	fma.rn.f64 	%fd588, %fd1444, 0d7FF0000000000000, 0d7FF0000000000000;
	{
	.reg .b32 %temp; 
	mov.b64 	{%temp, %r217}, %fd1444;
	}
	and.b32  	%r218, %r217, 2147483647;
	setp.eq.s32 	%p39, %r218, 0;
	selp.f64 	%fd1446, 0dFFF0000000000000, %fd588, %p39;
$L__BB0_40:
	div.rn.f64 	%fd1471, %fd1446, %fd1413;
	setp.neu.f64 	%p41, %fd1471, 0d0000000000000000;
	mov.f64 	%fd1447, %fd1423;
	mov.f64 	%fd1449, %fd35;
	mov.f64 	%fd1451, %fd1419;
	mov.f64 	%fd1453, %fd1415;
	@%p41 bra 	$L__BB0_52;
$L__BB0_41:
	setp.leu.f64 	%p213, %fd418, 0d0000000000000000;
	mul.f64 	%fd1333, %fd1449, %fd1451;
	mul.f64 	%fd1334, %fd1450, %fd1452;
	sub.f64 	%fd1335, %fd1333, %fd1334;
	mul.f64 	%fd1336, %fd1449, %fd1452;
	fma.rn.f64 	%fd1337, %fd1450, %fd1451, %fd1336;
	mov.f64 	%fd1338, 0d3FF0000000000000;
	sub.f64 	%fd1339, %fd1338, %fd1447;
	mul.f64 	%fd1340, %fd1339, %fd1335;
	mul.f64 	%fd1341, %fd1448, %fd1337;
	sub.f64 	%fd1342, %fd1340, %fd1341;
	mul.f64 	%fd1343, %fd1448, %fd1448;
	fma.rn.f64 	%fd1344, %fd1339, %fd1339, %fd1343;
	div.rn.f64 	%fd1345, %fd1342, %fd1344;
	mul.f64 	%fd1346, %fd1448, %fd1335;
	fma.rn.f64 	%fd1347, %fd1339, %fd1337, %fd1346;
	div.rn.f64 	%fd1348, %fd1347, %fd1344;
	add.f64 	%fd1349, %fd1453, %fd1345;
	add.f64 	%fd1350, %fd1454, %fd1348;
	fma.rn.f64 	%fd1351, %fd1447, %fd1447, %fd1343;
	sub.f64 	%fd1352, %fd1338, %fd1351;
	mul.f64 	%fd1353, %fd1350, %fd1350;
	fma.rn.f64 	%fd1354, %fd1349, %fd1349, %fd1353;
	sqrt.rn.f64 	%fd1355, %fd1354;
	div.rn.f64 	%fd1455, %fd1352, %fd1355;
	@%p213 bra 	$L__BB0_51;
	{
	.reg .b32 %temp; 
	mov.b64 	{%temp, %r454}, %fd1455;
	}
	{
	.reg .b32 %temp; 
	mov.b64 	{%r455, %temp}, %fd1455;
	}
	setp.gt.s32 	%p214, %r454, 1048575;
	mov.b32 	%r456, -1023;
	@%p214 bra 	$L__BB0_44;
	mul.f64 	%fd1455, %fd1455, 0d4350000000000000;
	{
	.reg .b32 %temp; 
	mov.b64 	{%temp, %r454}, %fd1455;
	}
	{
	.reg .b32 %temp; 
	mov.b64 	{%r455, %temp}, %fd1455;
	}
	mov.b32 	%r456, -1077;
$L__BB0_44:
	add.s32 	%r423, %r454, -1;
	setp.gt.u32 	%p215, %r423, 2146435070;
	@%p215 bra 	$L__BB0_48;
	shr.u32 	%r426, %r454, 20;
	add.s32 	%r457, %r456, %r426;
	and.b32  	%r427, %r454, 1048575;
	or.b32  	%r428, %r427, 1072693248;
	mov.b64 	%fd1456, {%r455, %r428};
	setp.lt.u32 	%p217, %r428, 1073127583;
	@%p217 bra 	$L__BB0_47;
	{
	.reg .b32 %temp; 
	mov.b64 	{%r429, %temp}, %fd1456;
	}
	{
	.reg .b32 %temp; 
	mov.b64 	{%temp, %r430}, %fd1456;
	}
	add.s32 	%r431, %r430, -1048576;
	mov.b64 	%fd1456, {%r429, %r431};
	add.s32 	%r457, %r457, 1;
$L__BB0_47:
	add.f64 	%fd1357, %fd1456, 0dBFF0000000000000;
	add.f64 	%fd1358, %fd1456, 0d3FF0000000000000;
	rcp.approx.ftz.f64 	%fd1359, %fd1358;
	neg.f64 	%fd1360, %fd1358;
	fma.rn.f64 	%fd1361, %fd1360, %fd1359, 0d3FF0000000000000;
	fma.rn.f64 	%fd1362, %fd1361, %fd1361, %fd1361;
	fma.rn.f64 	%fd1363, %fd1362, %fd1359, %fd1359;
	mul.f64 	%fd1364, %fd1357, %fd1363;
	fma.rn.f64 	%fd1365, %fd1357, %fd1363, %fd1364;
	mul.f64 	%fd1366, %fd1365, %fd1365;
	fma.rn.f64 	%fd1367, %fd1366, 0d3EB1380B3AE80F1E, 0d3ED0EE258B7A8B04;
	fma.rn.f64 	%fd1368, %fd1367, %fd1366, 0d3EF3B2669F02676F;
	fma.rn.f64 	%fd1369, %fd1368, %fd1366, 0d3F1745CBA9AB0956;
	fma.rn.f64 	%fd1370, %fd1369, %fd1366, 0d3F3C71C72D1B5154;
	fma.rn.f64 	%fd1371, %fd1370, %fd1366, 0d3F624924923BE72D;
	fma.rn.f64 	%fd1372, %fd1371, %fd1366, 0d3F8999999999A3C4;
	fma.rn.f64 	%fd1373, %fd1372, %fd1366, 0d3FB5555555555554;
	sub.f64 	%fd1374, %fd1357, %fd1365;
	add.f64 	%fd1375, %fd1374, %fd1374;
	neg.f64 	%fd1376, %fd1365;
	fma.rn.f64 	%fd1377, %fd1376, %fd1357, %fd1375;
	mul.f64 	%fd1378, %fd1363, %fd1377;
	mul.f64 	%fd1379, %fd1366, %fd1373;
	fma.rn.f64 	%fd1380, %fd1379, %fd1365, %fd1378;
	xor.b32  	%r432, %r457, -2147483648;
	mov.b32 	%r433, 1127219200;
	mov.b64 	%fd1381, {%r432, %r433};
	sub.f64 	%fd1382, %fd1381, %fd6;
	fma.rn.f64 	%fd1383, %fd1382, 0d3FE62E42FEFA39EF, %fd1365;
	fma.rn.f64 	%fd1384, %fd1382, 0dBFE62E42FEFA39EF, %fd1383;
	sub.f64 	%fd1385, %fd1384, %fd1365;
	sub.f64 	%fd1386, %fd1380, %fd1385;
	fma.rn.f64 	%fd1387, %fd1382, 0d3C7ABC9E3B39803F, %fd1386;
	add.f64 	%fd1457, %fd1383, %fd1387;
	bra.uni 	$L__BB0_49;
$L__BB0_48:
	fma.rn.f64 	%fd1356, %fd1455, 0d7FF0000000000000, 0d7FF0000000000000;
	{
	.reg .b32 %temp; 
	mov.b64 	{%temp, %r424}, %fd1455;
	}
	and.b32  	%r425, %r424, 2147483647;
	setp.eq.s32 	%p216, %r425, 0;
	selp.f64 	%fd1457, 0dFFF0000000000000, %fd1356, %p216;
$L__BB0_49:
	div.rn.f64 	%fd124, %fd1457, %fd418;
	setp.geu.f64 	%p218, %fd124, 0d3FF0000000000000;
	@%p218 bra 	$L__BB0_51;
	ld.param.u8 	%rs69, [_Z16multibrot_kerneljPhiidiiddhhhdldddhhhddddhhhhhhdddddd_param_26];
	ld.param.u8 	%rs67, [_Z16multibrot_kerneljPhiidiiddhhhdldddhhhddddhhhhhhdddddd_param_25];
	ld.param.u8 	%rs65, [_Z16multibrot_kerneljPhiidiiddhhhdldddhhhddddhhhhhhdddddd_param_24];
	cvt.rn.f64.u16 	%fd1388, %rs65;
	fma.rn.f64 	%fd1389, %fd124, %fd15, %fd1388;
	min.f64 	%fd1390, %fd1389, 0d406FE00000000000;
	max.f64 	%fd1391, %fd1390, 0d0000000000000000;
	cvt.rzi.u32.f64 	%r435, %fd1391;
	shl.b32 	%r436, %r10, 2;
	cvt.u64.u32 	%rd40, %r436;
	add.s64 	%rd41, %rd1, %rd40;
	st.global.u8 	[%rd41], %r435;
	cvt.rn.f64.u16 	%fd1392, %rs67;
	fma.rn.f64 	%fd1393, %fd124, %fd16, %fd1392;
	min.f64 	%fd1394, %fd1393, 0d406FE00000000000;
	max.f64 	%fd1395, %fd1394, 0d0000000000000000;
	cvt.rzi.u32.f64 	%r437, %fd1395;
	st.global.u8 	[%rd41+1], %r437;
	cvt.rn.f64.u16 	%fd1396, %rs69;
	fma.rn.f64 	%fd1397, %fd124, %fd17, %fd1396;
	min.f64 	%fd1398, %fd1397, 0d406FE00000000000;
	max.f64 	%fd1399, %fd1398, 0d0000000000000000;
	cvt.rzi.u32.f64 	%r438, %fd1399;
	st.global.u8 	[%rd41+2], %r438;
	bra.uni 	$L__BB0_313;
$L__BB0_51:
	ld.param.u8 	%rs75, [_Z16multibrot_kerneljPhiidiiddhhhdldddhhhddddhhhhhhdddddd_param_29];
	ld.param.u8 	%rs73, [_Z16multibrot_kerneljPhiidiiddhhhdldddhhhddddhhhhhhdddddd_param_28];
	ld.param.u8 	%rs71, [_Z16multibrot_kerneljPhiidiiddhhhdldddhhhddddhhhhhhdddddd_param_27];
	shl.b32 	%r434, %r10, 2;
	cvt.u64.u32 	%rd38, %r434;
	add.s64 	%rd39, %rd1, %rd38;
	st.global.u8 	[%rd39], %rs71;
	st.global.u8 	[%rd39+1], %rs73;
	st.global.u8 	[%rd39+2], %rs75;
	bra.uni 	$L__BB0_313;
$L__BB0_52:
	sqrt.rn.f64 	%fd125, %fd1479;
	{
	.reg .b32 %temp; 
	mov.b64 	{%temp, %r458}, %fd125;
	}
	{
	.reg .b32 %temp; 
	mov.b64 	{%r459, %temp}, %fd125;
	}
	setp.gt.s32 	%p42, %r458, 1048575;
	mov.b32 	%r460, -1023;
	mov.f64 	%fd1458, %fd125;
	@%p42 bra 	$L__BB0_54;
	mul.f64 	%fd1458, %fd125, 0d4350000000000000;
	{
	.reg .b32 %temp; 
	mov.b64 	{%temp, %r458}, %fd1458;
	}
	{
	.reg .b32 %temp; 
	mov.b64 	{%r459, %temp}, %fd1458;
	}
	mov.b32 	%r460, -1077;
$L__BB0_54:
	add.s32 	%r229, %r458, -1;
	setp.gt.u32 	%p43, %r229, 2146435070;
	@%p43 bra 	$L__BB0_58;
	shr.u32 	%r232, %r458, 20;
	add.s32 	%r461, %r460, %r232;
	and.b32  	%r233, %r458, 1048575;
	or.b32  	%r234, %r233, 1072693248;
	mov.b64 	%fd1459, {%r459, %r234};
	setp.lt.u32 	%p45, %r234, 1073127583;
	@%p45 bra 	$L__BB0_57;
	{
	.reg .b32 %temp; 
	mov.b64 	{%r235, %temp}, %fd1459;
	}
	{
	.reg .b32 %temp; 
	mov.b64 	{%temp, %r236}, %fd1459;
	}
	add.s32 	%r237, %r236, -1048576;
	mov.b64 	%fd1459, {%r235, %r237};
	add.s32 	%r461, %r461, 1;
$L__BB0_57:
	add.f64 	%fd621, %fd1459, 0dBFF0000000000000;
	add.f64 	%fd622, %fd1459, 0d3FF0000000000000;
	rcp.approx.ftz.f64 	%fd623, %fd622;
	neg.f64 	%fd624, %fd622;
	fma.rn.f64 	%fd625, %fd624, %fd623, 0d3FF0000000000000;
	fma.rn.f64 	%fd626, %fd625, %fd625, %fd625;
	fma.rn.f64 	%fd627, %fd626, %fd623, %fd623;
	mul.f64 	%fd628, %fd621, %fd627;
	fma.rn.f64 	%fd629, %fd621, %fd627, %fd628;
	mul.f64 	%fd630, %fd629, %fd629;
	fma.rn.f64 	%fd631, %fd630, 0d3EB1380B3AE80F1E, 0d3ED0EE258B7A8B04;
	fma.rn.f64 	%fd632, %fd631, %fd630, 0d3EF3B2669F02676F;
	fma.rn.f64 	%fd633, %fd632, %fd630, 0d3F1745CBA9AB0956;
	fma.rn.f64 	%fd634, %fd633, %fd630, 0d3F3C71C72D1B5154;
	fma.rn.f64 	%fd635, %fd634, %fd630, 0d3F624924923BE72D;
	fma.rn.f64 	%fd636, %fd635, %fd630, 0d3F8999999999A3C4;
	fma.rn.f64 	%fd637, %fd636, %fd630, 0d3FB5555555555554;
	sub.f64 	%fd638, %fd621, %fd629;
	add.f64 	%fd639, %fd638, %fd638;
	neg.f64 	%fd640, %fd629;
	fma.rn.f64 	%fd641, %fd640, %fd621, %fd639;
	mul.f64 	%fd642, %fd627, %fd641;
	mul.f64 	%fd643, %fd630, %fd637;
	fma.rn.f64 	%fd644, %fd643, %fd629, %fd642;
	xor.b32  	%r238, %r461, -2147483648;
	mov.b32 	%r239, 1127219200;
	mov.b64 	%fd645, {%r238, %r239};
	sub.f64 	%fd646, %fd645, %fd6;
	fma.rn.f64 	%fd647, %fd646, 0d3FE62E42FEFA39EF, %fd629;
	fma.rn.f64 	%fd648, %fd646, 0dBFE62E42FEFA39EF, %fd647;
	sub.f64 	%fd649, %fd648, %fd629;
	sub.f64 	%fd650, %fd644, %fd649;
	fma.rn.f64 	%fd651, %fd646, 0d3C7ABC9E3B39803F, %fd650;
	add.f64 	%fd1460, %fd647, %fd651;
	bra.uni 	$L__BB0_59;
$L__BB0_58:
	fma.rn.f64 	%fd620, %fd1458, 0d7FF0000000000000, 0d7FF0000000000000;
	{
	.reg .b32 %temp; 
	mov.b64 	{%temp, %r230}, %fd1458;
	}
	and.b32  	%r231, %r230, 2147483647;
	setp.eq.s32 	%p44, %r231, 0;
	selp.f64 	%fd1460, 0dFFF0000000000000, %fd620, %p44;
$L__BB0_59:
	ld.param.u8 	%rs79, [_Z16multibrot_kerneljPhiidiiddhhhdldddhhhddddhhhhhhdddddd_param_17];
	setp.leu.f64 	%p46, %fd7, 0d3F847AE147AE147B;
	add.f64 	%fd652, %fd125, %fd125;
	mul.f64 	%fd653, %fd652, %fd1460;
	mul.f64 	%fd134, %fd35, %fd35;
	mul.f64 	%fd135, %fd1450, %fd1450;
	add.f64 	%fd654, %fd134, %fd135;
	sqrt.rn.f64 	%fd655, %fd654;
	div.rn.f64 	%fd136, %fd653, %fd655;
	@%p46 bra 	$L__BB0_73;
	{
	.reg .b32 %temp; 
	mov.b64 	{%temp, %r462}, %fd1471;
	}
	{
	.reg .b32 %temp; 
	mov.b64 	{%r463, %temp}, %fd1471;
	}
	setp.gt.s32 	%p47, %r462, 1048575;
	mov.b32 	%r464, -1023;
	mov.f64 	%fd1461, %fd1471;
	@%p47 bra 	$L__BB0_62;
	mul.f64 	%fd1461, %fd1471, 0d4350000000000000;
	{
	.reg .b32 %temp; 
	mov.b64 	{%temp, %r462}, %fd1461;
	}
	{
	.reg .b32 %temp; 
	mov.b64 	{%r463, %temp}, %fd1461;
	}
	mov.b32 	%r464, -1077;
$L__BB0_62:
	add.s32 	%r242, %r462, -1;
	setp.gt.u32 	%p48, %r242, 2146435070;
	@%p48 bra 	$L__BB0_66;
	shr.u32 	%r245, %r462, 20;
	add.s32 	%r465, %r464, %r245;
	and.b32  	%r246, %r462, 1048575;
	or.b32  	%r247, %r246, 1072693248;
	mov.b64 	%fd1462, {%r463, %r247};
	setp.lt.u32 	%p50, %r247, 1073127583;
	@%p50 bra 	$L__BB0_65;
	{
	.reg .b32 %temp; 
	mov.b64 	{%r248, %temp}, %fd1462;
	}
	{
	.reg .b32 %temp; 
	mov.b64 	{%temp, %r249}, %fd1462;
	}
	add.s32 	%r250, %r249, -1048576;
	mov.b64 	%fd1462, {%r248, %r250};
	add.s32 	%r465, %r465, 1;
$L__BB0_65:
	add.f64 	%fd657, %fd1462, 0dBFF0000000000000;
	add.f64 	%fd658, %fd1462, 0d3FF0000000000000;
	rcp.approx.ftz.f64 	%fd659, %fd658;
	neg.f64 	%fd660, %fd658;
	fma.rn.f64 	%fd661, %fd660, %fd659, 0d3FF0000000000000;
	fma.rn.f64 	%fd662, %fd661, %fd661, %fd661;
	fma.rn.f64 	%fd663, %fd662, %fd659, %fd659;
	mul.f64 	%fd664, %fd657, %fd663;
	fma.rn.f64 	%fd665, %fd657, %fd663, %fd664;
	mul.f64 	%fd666, %fd665, %fd665;
	fma.rn.f64 	%fd667, %fd666, 0d3EB1380B3AE80F1E, 0d3ED0EE258B7A8B04;
	fma.rn.f64 	%fd668, %fd667, %fd666, 0d3EF3B2669F02676F;
	fma.rn.f64 	%fd669, %fd668, %fd666, 0d3F1745CBA9AB0956;
	fma.rn.f64 	%fd670, %fd669, %fd666, 0d3F3C71C72D1B5154;
	fma.rn.f64 	%fd671, %fd670, %fd666, 0d3F624924923BE72D;
	fma.rn.f64 	%fd672, %fd671, %fd666, 0d3F8999999999A3C4;
	fma.rn.f64 	%fd673, %fd672, %fd666, 0d3FB5555555555554;
	sub.f64 	%fd674, %fd657, %fd665;
	add.f64 	%fd675, %fd674, %fd674;
	neg.f64 	%fd676, %fd665;
	fma.rn.f64 	%fd677, %fd676, %fd657, %fd675;
	mul.f64 	%fd678, %fd663, %fd677;
	mul.f64 	%fd679, %fd666, %fd673;
	fma.rn.f64 	%fd680, %fd679, %fd665, %fd678;
	xor.b32  	%r251, %r465, -2147483648;
	mov.b32 	%r252, 1127219200;
	mov.b64 	%fd681, {%r251, %r252};
	sub.f64 	%fd682, %fd681, %fd6;
	fma.rn.f64 	%fd683, %fd682, 0d3FE62E42FEFA39EF, %fd665;
	fma.rn.f64 	%fd684, %fd682, 0dBFE62E42FEFA39EF, %fd683;
	sub.f64 	%fd685, %fd684, %fd665;
	sub.f64 	%fd686, %fd680, %fd685;
	fma.rn.f64 	%fd687, %fd682, 0d3C7ABC9E3B39803F, %fd686;
	add.f64 	%fd1463, %fd683, %fd687;
	bra.uni 	$L__BB0_67;
$L__BB0_66:
	fma.rn.f64 	%fd656, %fd1461, 0d7FF0000000000000, 0d7FF0000000000000;
	{
	.reg .b32 %temp; 
	mov.b64 	{%temp, %r243}, %fd1461;
	}
	and.b32  	%r244, %r243, 2147483647;
	setp.eq.s32 	%p49, %r244, 0;
	selp.f64 	%fd1463, 0dFFF0000000000000, %fd656, %p49;
$L__BB0_67:
	ld.param.f64 	%fd1403, [_Z16multibrot_kerneljPhiidiiddhhhdldddhhhddddhhhhhhdddddd_param_20];
	div.rn.f64 	%fd145, %fd1463, %fd1403;
	abs.f64 	%fd146, %fd145;
	setp.neu.f64 	%p51, %fd146, 0d7FF0000000000000;
	@%p51 bra 	$L__BB0_69;
	mov.f64 	%fd693, 0d0000000000000000;
	mul.rn.f64 	%fd1465, %fd145, %fd693;
	mov.b32 	%r467, 1;
	bra.uni 	$L__BB0_72;
$L__BB0_69:
	mul.f64 	%fd688, %fd145, 0d3FE45F306DC9C883;
	cvt.rni.s32.f64 	%r466, %fd688;
	cvt.rn.f64.s32 	%fd689, %r466;
	fma.rn.f64 	%fd690, %fd689, 0dBFF921FB54442D18, %fd145;
	fma.rn.f64 	%fd691, %fd689, 0dBC91A62633145C00, %fd690;
	fma.rn.f64 	%fd1465, %fd689, 0dB97B839A252049C0, %fd691;
	setp.ltu.f64 	%p52, %fd146, 0d41E0000000000000;
	@%p52 bra 	$L__BB0_71;
	{ // callseq 1, 0
	.param .b64 param0;
	st.param.f64 	[param0], %fd145;
	.param .align 16 .b8 retval0[16];
	call.uni (retval0), 
	__internal_trig_reduction_slowpathd, 
	(
	param0
	);
	ld.param.f64 	%fd1465, [retval0];
	ld.param.b32 	%r466, [retval0+8];
	} // callseq 1
$L__BB0_71:
	add.s32 	%r467, %r466, 1;
$L__BB0_72:
	ld.param.u8 	%rs59, [_Z16multibrot_kerneljPhiidiiddhhhdldddhhhddddhhhhhhdddddd_param_17];
	shl.b32 	%r255, %r467, 6;
	cvt.u64.u32 	%rd12, %r255;
	and.b64  	%rd13, %rd12, 64;
	add.s64 	%rd15, %rd14, %rd13;
	mul.rn.f64 	%fd694, %fd1465, %fd1465;
	and.b32  	%r256, %r467, 1;
	setp.eq.b32 	%p53, %r256, 1;
	selp.f64 	%fd695, 0dBDA8FF8320FD8164, 0d3DE5DB65F9785EBA, %p53;
	ld.global.nc.v2.f64 	{%fd696, %fd697}, [%rd15];
	fma.rn.f64 	%fd698, %fd695, %fd694, %fd696;
	fma.rn.f64 	%fd699, %fd698, %fd694, %fd697;
	ld.global.nc.v2.f64 	{%fd700, %fd701}, [%rd15+16];
	fma.rn.f64 	%fd702, %fd699, %fd694, %fd700;
	fma.rn.f64 	%fd703, %fd702, %fd694, %fd701;
	ld.global.nc.v2.f64 	{%fd704, %fd705}, [%rd15+32];
	fma.rn.f64 	%fd706, %fd703, %fd694, %fd704;
	fma.rn.f64 	%fd707, %fd706, %fd694, %fd705;
	fma.rn.f64 	%fd708, %fd707, %fd1465, %fd1465;
	fma.rn.f64 	%fd709, %fd707, %fd694, 0d3FF0000000000000;
	selp.f64 	%fd710, %fd709, %fd708, %p53;
	and.b32  	%r257, %r467, 2;
	setp.eq.s32 	%p54, %r257, 0;
	mov.f64 	%fd711, 0d0000000000000000;
	sub.f64 	%fd712, %fd711, %fd710;
	selp.f64 	%fd713, %fd710, %fd712, %p54;
	mov.f64 	%fd714, 0d3FF0000000000000;
	sub.f64 	%fd715, %fd714, %fd713;
	mul.f64 	%fd716, %fd715, 0d406FE00000000000;
	mul.f64 	%fd717, %fd716, 0d3FE0000000000000;
	div.rn.f64 	%fd718, %fd717, %fd417;
	cvt.rn.f64.u16 	%fd719, %rs59;
	add.f64 	%fd720, %fd718, %fd719;
	min.f64 	%fd721, %fd720, 0d406FE00000000000;
	max.f64 	%fd722, %fd721, 0d0000000000000000;
	cvt.rzi.u32.f64 	%r258, %fd722;
	cvt.u16.u32 	%rs79, %r258;
$L__BB0_73:
	ld.param.u8 	%rs80, [_Z16multibrot_kerneljPhiidiiddhhhdldddhhhddddhhhhhhdddddd_param_18];
	setp.leu.f64 	%p55, %fd8, 0d3F847AE147AE147B;
	@%p55 bra 	$L__BB0_87;
	{
	.reg .b32 %temp; 
	mov.b64 	{%temp, %r468}, %fd1471;
	}
	{
	.reg .b32 %temp; 
	mov.b64 	{%r469, %temp}, %fd1471;
	}
	setp.gt.s32 	%p56, %r468, 1048575;
	mov.b32 	%r470, -1023;
	mov.f64 	%fd1466, %fd1471;
	@%p56 bra 	$L__BB0_76;
	mul.f64 	%fd1466, %fd1471, 0d4350000000000000;
	{
	.reg .b32 %temp; 
	mov.b64 	{%temp, %r468}, %fd1466;
	}
	{
	.reg .b32 %temp; 
	mov.b64 	{%r469, %temp}, %fd1466;
	}
	mov.b32 	%r470, -1077;
$L__BB0_76:
	add.s32 	%r261, %r468, -1;
	setp.gt.u32 	%p57, %r261, 2146435070;
	@%p57 bra 	$L__BB0_80;
	shr.u32 	%r264, %r468, 20;
	add.s32 	%r471, %r470, %r264;
	and.b32  	%r265, %r468, 1048575;
	or.b32  	%r266, %r265, 1072693248;
	mov.b64 	%fd1467, {%r469, %r266};
	setp.lt.u32 	%p59, %r266, 1073127583;
	@%p59 bra 	$L__BB0_79;
	{
	.reg .b32 %temp; 
	mov.b64 	{%r267, %temp}, %fd1467;
	}
	{
	.reg .b32 %temp; 
	mov.b64 	{%temp, %r268}, %fd1467;
	}
	add.s32 	%r269, %r268, -1048576;
	mov.b64 	%fd1467, {%r267, %r269};
	add.s32 	%r471, %r471, 1;
$L__BB0_79:
	add.f64 	%fd724, %fd1467, 0dBFF0000000000000;
	add.f64 	%fd725, %fd1467, 0d3FF0000000000000;
	rcp.approx.ftz.f64 	%fd726, %fd725;
	neg.f64 	%fd727, %fd725;
	fma.rn.f64 	%fd728, %fd727, %fd726, 0d3FF0000000000000;
	fma.rn.f64 	%fd729, %fd728, %fd728, %fd728;
	fma.rn.f64 	%fd730, %fd729, %fd726, %fd726;
	mul.f64 	%fd731, %fd724, %fd730;
	fma.rn.f64 	%fd732, %fd724, %fd730, %fd731;
	mul.f64 	%fd733, %fd732, %fd732;
	fma.rn.f64 	%fd734, %fd733, 0d3EB1380B3AE80F1E, 0d3ED0EE258B7A8B04;
	fma.rn.f64 	%fd735, %fd734, %fd733, 0d3EF3B2669F02676F;
	fma.rn.f64 	%fd736, %fd735, %fd733, 0d3F1745CBA9AB0956;
	fma.rn.f64 	%fd737, %fd736, %fd733, 0d3F3C71C72D1B5154;
	fma.rn.f64 	%fd738, %fd737, %fd733, 0d3F624924923BE72D;
	fma.rn.f64 	%fd739, %fd738, %fd733, 0d3F8999999999A3C4;
	fma.rn.f64 	%fd740, %fd739, %fd733, 0d3FB5555555555554;
	sub.f64 	%fd741, %fd724, %fd732;
	add.f64 	%fd742, %fd741, %fd741;
	neg.f64 	%fd743, %fd732;
	fma.rn.f64 	%fd744, %fd743, %fd724, %fd742;
	mul.f64 	%fd745, %fd730, %fd744;
	mul.f64 	%fd746, %fd733, %fd740;
	fma.rn.f64 	%fd747, %fd746, %fd732, %fd745;
	xor.b32  	%r270, %r471, -2147483648;
	mov.b32 	%r271, 1127219200;
	mov.b64 	%fd748, {%r270, %r271};
	sub.f64 	%fd749, %fd748, %fd6;
	fma.rn.f64 	%fd750, %fd749, 0d3FE62E42FEFA39EF, %fd732;
	fma.rn.f64 	%fd751, %fd749, 0dBFE62E42FEFA39EF, %fd750;
	sub.f64 	%fd752, %fd751, %fd732;
	sub.f64 	%fd753, %fd747, %fd752;
	fma.rn.f64 	%fd754, %fd749, 0d3C7ABC9E3B39803F, %fd753;
	add.f64 	%fd1468, %fd750, %fd754;
	bra.uni 	$L__BB0_81;
$L__BB0_80:
	fma.rn.f64 	%fd723, %fd1466, 0d7FF0000000000000, 0d7FF0000000000000;
	{
	.reg .b32 %temp; 
	mov.b64 	{%temp, %r262}, %fd1466;
	}
	and.b32  	%r263, %r262, 2147483647;
	setp.eq.s32 	%p58, %r263, 0;
	selp.f64 	%fd1468, 0dFFF0000000000000, %fd723, %p58;
$L__BB0_81:
	ld.param.f64 	%fd1405, [_Z16multibrot_kerneljPhiidiiddhhhdldddhhhddddhhhhhhdddddd_param_21];
	div.rn.f64 	%fd160, %fd1468, %fd1405;
	abs.f64 	%fd161, %fd160;
	setp.neu.f64 	%p60, %fd161, 0d7FF0000000000000;
	@%p60 bra 	$L__BB0_83;
	mov.f64 	%fd760, 0d0000000000000000;
	mul.rn.f64 	%fd1470, %fd160, %fd760;
	mov.b32 	%r473, 1;
	bra.uni 	$L__BB0_86;
$L__BB0_83:
	mul.f64 	%fd755, %fd160, 0d3FE45F306DC9C883;
	cvt.rni.s32.f64 	%r472, %fd755;
	cvt.rn.f64.s32 	%fd756, %r472;
	fma.rn.f64 	%fd757, %fd756, 0dBFF921FB54442D18, %fd160;
	fma.rn.f64 	%fd758, %fd756, 0dBC91A62633145C00, %fd757;
	fma.rn.f64 	%fd1470, %fd756, 0dB97B839A252049C0, %fd758;
	setp.ltu.f64 	%p61, %fd161, 0d41E0000000000000;
	@%p61 bra 	$L__BB0_85;
	{ // callseq 2, 0
	.param .b64 param0;
	st.param.f64 	[param0], %fd160;
	.param .align 16 .b8 retval0[16];
	call.uni (retval0), 
	__internal_trig_reduction_slowpathd, 
	(
	param0
	);
	ld.param.f64 	%fd1470, [retval0];
	ld.param.b32 	%r472, [retval0+8];
	} // callseq 2
$L__BB0_85:
	add.s32 	%r473, %r472, 1;
$L__BB0_86:
	ld.param.u8 	%rs61, [_Z16multibrot_kerneljPhiidiiddhhhdldddhhhddddhhhhhhdddddd_param_18];
	shl.b32 	%r274, %r473, 6;
	cvt.u64.u32 	%rd16, %r274;
	and.b64  	%rd17, %rd16, 64;
	add.s64 	%rd19, %rd14, %rd17;
	mul.rn.f64 	%fd761, %fd1470, %fd1470;
	and.b32  	%r275, %r473, 1;
	setp.eq.b32 	%p62, %r275, 1;
	selp.f64 	%fd762, 0dBDA8FF8320FD8164, 0d3DE5DB65F9785EBA, %p62;
	ld.global.nc.v2.f64 	{%fd763, %fd764}, [%rd19];
	fma.rn.f64 	%fd765, %fd762, %fd761, %fd763;
	fma.rn.f64 	%fd766, %fd765, %fd761, %fd764;
	ld.global.nc.v2.f64 	{%fd767, %fd768}, [%rd19+16];
	fma.rn.f64 	%fd769, %fd766, %fd761, %fd767;
	fma.rn.f64 	%fd770, %fd769, %fd761, %fd768;
	ld.global.nc.v2.f64 	{%fd771, %fd772}, [%rd19+32];
	fma.rn.f64 	%fd773, %fd770, %fd761, %fd771;
	fma.rn.f64 	%fd774, %fd773, %fd761, %fd772;
	fma.rn.f64 	%fd775, %fd774, %fd1470, %fd1470;
	fma.rn.f64 	%fd776, %fd774, %fd761, 0d3FF0000000000000;
	selp.f64 	%fd777, %fd776, %fd775, %p62;
	and.b32  	%r276, %r473, 2;
	setp.eq.s32 	%p63, %r276, 0;
	mov.f64 	%fd778, 0d0000000000000000;
	sub.f64 	%fd779, %fd778, %fd777;
	selp.f64 	%fd780, %fd777, %fd779, %p63;
	mov.f64 	%fd781, 0d3FF0000000000000;
	sub.f64 	%fd782, %fd781, %fd780;
	mul.f64 	%fd783, %fd782, 0d406FE00000000000;
	mul.f64 	%fd784, %fd783, 0d3FE0000000000000;
	div.rn.f64 	%fd785, %fd784, %fd417;
	cvt.rn.f64.u16 	%fd786, %rs61;
	add.f64 	%fd787, %fd785, %fd786;
	min.f64 	%fd788, %fd787, 0d406FE00000000000;
	max.f64 	%fd789, %fd788, 0d0000000000000000;
	cvt.rzi.u32.f64 	%r277, %fd789;
	cvt.u16.u32 	%rs80, %r277;
$L__BB0_87:
	ld.param.u8 	%rs81, [_Z16multibrot_kerneljPhiidiiddhhhdldddhhhddddhhhhhhdddddd_param_19];
	setp.leu.f64 	%p64, %fd9, 0d3F847AE147AE147B;
	@%p64 bra 	$L__BB0_101;
	{
	.reg .b32 %temp; 
	mov.b64 	{%temp, %r474}, %fd1471;
	}
	{
	.reg .b32 %temp; 
	mov.b64 	{%r475, %temp}, %fd1471;
	}
	setp.gt.s32 	%p65, %r474, 1048575;
	mov.b32 	%r476, -1023;
	@%p65 bra 	$L__BB0_90;
	mul.f64 	%fd1471, %fd1471, 0d4350000000000000;
	{
	.reg .b32 %temp; 
	mov.b64 	{%temp, %r474}, %fd1471;
	}
	{
	.reg .b32 %temp; 
	mov.b64 	{%r475, %temp}, %fd1471;
	}
	mov.b32 	%r476, -1077;
$L__BB0_90:
	add.s32 	%r280, %r474, -1;
	setp.gt.u32 	%p66, %r280, 2146435070;
	@%p66 bra 	$L__BB0_94;
	shr.u32 	%r283, %r474, 20;
	add.s32 	%r477, %r476, %r283;
	and.b32  	%r284, %r474, 1048575;
	or.b32  	%r285, %r284, 1072693248;
	mov.b64 	%fd1472, {%r475, %r285};
	setp.lt.u32 	%p68, %r285, 1073127583;
	@%p68 bra 	$L__BB0_93;
	{
	.reg .b32 %temp; 
	mov.b64 	{%r286, %temp}, %fd1472;
	}
	{
	.reg .b32 %temp; 
	mov.b64 	{%temp, %r287}, %fd1472;
	}
	add.s32 	%r288, %r287, -1048576;
	mov.b64 	%fd1472, {%r286, %r288};
	add.s32 	%r477, %r477, 1;
$L__BB0_93:
	add.f64 	%fd791, %fd1472, 0dBFF0000000000000;
	add.f64 	%fd792, %fd1472, 0d3FF0000000000000;
	rcp.approx.ftz.f64 	%fd793, %fd792;
	neg.f64 	%fd794, %fd792;
	fma.rn.f64 	%fd795, %fd794, %fd793, 0d3FF0000000000000;
	fma.rn.f64 	%fd796, %fd795, %fd795, %fd795;
	fma.rn.f64 	%fd797, %fd796, %fd793, %fd793;
	mul.f64 	%fd798, %fd791, %fd797;
	fma.rn.f64 	%fd799, %fd791, %fd797, %fd798;
	mul.f64 	%fd800, %fd799, %fd799;
	fma.rn.f64 	%fd801, %fd800, 0d3EB1380B3AE80F1E, 0d3ED0EE258B7A8B04;
	fma.rn.f64 	%fd802, %fd801, %fd800, 0d3EF3B2669F02676F;
	fma.rn.f64 	%fd803, %fd802, %fd800, 0d3F1745CBA9AB0956;
	fma.rn.f64 	%fd804, %fd803, %fd800, 0d3F3C71C72D1B5154;
	fma.rn.f64 	%fd805, %fd804, %fd800, 0d3F624924923BE72D;
	fma.rn.f64 	%fd806, %fd805, %fd800, 0d3F8999999999A3C4;
	fma.rn.f64 	%fd807, %fd806, %fd800, 0d3FB5555555555554;
	sub.f64 	%fd808, %fd791, %fd799;
	add.f64 	%fd809, %fd808, %fd808;
	neg.f64 	%fd810, %fd799;
	fma.rn.f64 	%fd811, %fd810, %fd791, %fd809;
	mul.f64 	%fd812, %fd797, %fd811;
	mul.f64 	%fd813, %fd800, %fd807;
	fma.rn.f64 	%fd814, %fd813, %fd799, %fd812;
	xor.b32  	%r289, %r477, -2147483648;
	mov.b32 	%r290, 1127219200;
	mov.b64 	%fd815, {%r289, %r290};
	sub.f64 	%fd816, %fd815, %fd6;
	fma.rn.f64 	%fd817, %fd816, 0d3FE62E42FEFA39EF, %fd799;
	fma.rn.f64 	%fd818, %fd816, 0dBFE62E42FEFA39EF, %fd817;
	sub.f64 	%fd819, %fd818, %fd799;
	sub.f64 	%fd820, %fd814, %fd819;
	fma.rn.f64 	%fd821, %fd816, 0d3C7ABC9E3B39803F, %fd820;
	add.f64 	%fd1473, %fd817, %fd821;
	bra.uni 	$L__BB0_95;
$L__BB0_94:
	fma.rn.f64 	%fd790, %fd1471, 0d7FF0000000000000, 0d7FF0000000000000;
	{
	.reg .b32 %temp; 
	mov.b64 	{%temp, %r281}, %fd1471;
	}
	and.b32  	%r282, %r281, 2147483647;
	setp.eq.s32 	%p67, %r282, 0;
	selp.f64 	%fd1473, 0dFFF0000000000000, %fd790, %p67;
$L__BB0_95:
	ld.param.f64 	%fd1407, [_Z16multibrot_kerneljPhiidiiddhhhdldddhhhddddhhhhhhdddddd_param_22];
	div.rn.f64 	%fd175, %fd1473, %fd1407;
	abs.f64 	%fd176, %fd175;
	setp.neu.f64 	%p69, %fd176, 0d7FF0000000000000;
	@%p69 bra 	$L__BB0_97;
	mov.f64 	%fd827, 0d0000000000000000;
	mul.rn.f64 	%fd1475, %fd175, %fd827;
	mov.b32 	%r479, 1;
	bra.uni 	$L__BB0_100;
$L__BB0_97:
	mul.f64 	%fd822, %fd175, 0d3FE45F306DC9C883;
	cvt.rni.s32.f64 	%r478, %fd822;
	cvt.rn.f64.s32 	%fd823, %r478;
	fma.rn.f64 	%fd824, %fd823, 0dBFF921FB54442D18, %fd175;
	fma.rn.f64 	%fd825, %fd823, 0dBC91A62633145C00, %fd824;
	fma.rn.f64 	%fd1475, %fd823, 0dB97B839A252049C0, %fd825;
	setp.ltu.f64 	%p70, %fd176, 0d41E0000000000000;
	@%p70 bra 	$L__BB0_99;
	{ // callseq 3, 0
	.param .b64 param0;
	st.param.f64 	[param0], %fd175;
	.param .align 16 .b8 retval0[16];
	call.uni (retval0), 
	__internal_trig_reduction_slowpathd, 
	(
	param0
	);
	ld.param.f64 	%fd1475, [retval0];
	ld.param.b32 	%r478, [retval0+8];
	} // callseq 3
$L__BB0_99:
	add.s32 	%r479, %r478, 1;
$L__BB0_100:
	ld.param.u8 	%rs63, [_Z16multibrot_kerneljPhiidiiddhhhdldddhhhddddhhhhhhdddddd_param_19];
	shl.b32 	%r293, %r479, 6;
	cvt.u64.u32 	%rd20, %r293;
	and.b64  	%rd21, %rd20, 64;
	add.s64 	%rd23, %rd14, %rd21;
	mul.rn.f64 	%fd828, %fd1475, %fd1475;
	and.b32  	%r294, %r479, 1;
	setp.eq.b32 	%p71, %r294, 1;
	selp.f64 	%fd829, 0dBDA8FF8320FD8164, 0d3DE5DB65F9785EBA, %p71;
	ld.global.nc.v2.f64 	{%fd830, %fd831}, [%rd23];
	fma.rn.f64 	%fd832, %fd829, %fd828, %fd830;
	fma.rn.f64 	%fd833, %fd832, %fd828, %fd831;
	ld.global.nc.v2.f64 	{%fd834, %fd835}, [%rd23+16];
	fma.rn.f64 	%fd836, %fd833, %fd828, %fd834;
	fma.rn.f64 	%fd837, %fd836, %fd828, %fd835;
	ld.global.nc.v2.f64 	{%fd838, %fd839}, [%rd23+32];
	fma.rn.f64 	%fd840, %fd837, %fd828, %fd838;
	fma.rn.f64 	%fd841, %fd840, %fd828, %fd839;
	fma.rn.f64 	%fd842, %fd841, %fd1475, %fd1475;
	fma.rn.f64 	%fd843, %fd841, %fd828, 0d3FF0000000000000;
	selp.f64 	%fd844, %fd843, %fd842, %p71;
	and.b32  	%r295, %r479, 2;
	setp.eq.s32 	%p72, %r295, 0;
	mov.f64 	%fd845, 0d0000000000000000;
	sub.f64 	%fd846, %fd845, %fd844;
	selp.f64 	%fd847, %fd844, %fd846, %p72;
	mov.f64 	%fd848, 0d3FF0000000000000;
	sub.f64 	%fd849, %fd848, %fd847;
	mul.f64 	%fd850, %fd849, 0d406FE00000000000;
	mul.f64 	%fd851, %fd850, 0d3FE0000000000000;
	div.rn.f64 	%fd852, %fd851, %fd417;
	cvt.rn.f64.u16 	%fd853, %rs63;
	add.f64 	%fd854, %fd852, %fd853;
	min.f64 	%fd855, %fd854, 0d406FE00000000000;
	max.f64 	%fd856, %fd855, 0d0000000000000000;
	cvt.rzi.u32.f64 	%r296, %fd856;
	cvt.u16.u32 	%rs81, %r296;
$L__BB0_101:
	setp.eq.f64 	%p73, %fd411, 0d3FF0000000000000;
	@%p73 bra 	$L__BB0_194;
	mov.f64 	%fd857, 0d0000000000000000;
	mul.rn.f64 	%fd1477, %fd10, %fd857;
	setp.eq.f64 	%p74, %fd11, 0d7FF0000000000000;
	mov.b32 	%r481, 1;
	@%p74 bra 	$L__BB0_106;
	setp.ltu.f64 	%p75, %fd11, 0d41E0000000000000;
	mov.f64 	%fd1477, %fd12;
	mov.u32 	%r480, %r2;
	@%p75 bra 	$L__BB0_105;
	{ // callseq 4, 0
	.param .b64 param0;
	st.param.f64 	[param0], %fd10;
	.param .align 16 .b8 retval0[16];
	call.uni (retval0), 
	__internal_trig_reduction_slowpathd, 
	(
	param0
	);
	ld.param.f64 	%fd1477, [retval0];
	ld.param.b32 	%r480, [retval0+8];
	} // callseq 4
$L__BB0_105:
	add.s32 	%r481, %r480, 1;
$L__BB0_106:
	selp.b32 	%r482, 0, %r2, %p74;
	mov.f64 	%fd859, 0d0000000000000000;
	mul.rn.f64 	%fd860, %fd10, %fd859;
	selp.f64 	%fd1478, %fd860, %fd12, %p74;
	shl.b32 	%r299, %r481, 6;
	cvt.u64.u32 	%rd24, %r299;
	and.b64  	%rd25, %rd24, 64;
	mov.u64 	%rd26, __cudart_sin_cos_coeffs;
	add.s64 	%rd27, %rd26, %rd25;
	mul.rn.f64 	%fd861, %fd1477, %fd1477;
	and.b32  	%r300, %r481, 1;
	setp.eq.b32 	%p77, %r300, 1;
	selp.f64 	%fd862, 0dBDA8FF8320FD8164, 0d3DE5DB65F9785EBA, %p77;
	ld.global.nc.v2.f64 	{%fd863, %fd864}, [%rd27];
	fma.rn.f64 	%fd865, %fd862, %fd861, %fd863;
	fma.rn.f64 	%fd866, %fd865, %fd861, %fd864;
	ld.global.nc.v2.f64 	{%fd867, %fd868}, [%rd27+16];
	fma.rn.f64 	%fd869, %fd866, %fd861, %fd867;
	fma.rn.f64 	%fd870, %fd869, %fd861, %fd868;
	ld.global.nc.v2.f64 	{%fd871, %fd872}, [%rd27+32];
	fma.rn.f64 	%fd873, %fd870, %fd861, %fd871;
	fma.rn.f64 	%fd874, %fd873, %fd861, %fd872;
	fma.rn.f64 	%fd875, %fd874, %fd1477, %fd1477;
	fma.rn.f64 	%fd876, %fd874, %fd861, 0d3FF0000000000000;
	selp.f64 	%fd877, %fd876, %fd875, %p77;
	and.b32  	%r301, %r481, 2;
	setp.eq.s32 	%p78, %r301, 0;
	sub.f64 	%fd878, %fd859, %fd877;
	selp.f64 	%fd187, %fd877, %fd878, %p78;
	@%p1 bra 	$L__BB0_108;
	{ // callseq 5, 0
	.param .b64 param0;
	st.param.f64 	[param0], %fd10;
	.param .align 16 .b8 retval0[16];
	call.uni (retval0), 
	__internal_trig_reduction_slowpathd, 
	(
	param0
	);
	ld.param.f64 	%fd1478, [retval0];
	ld.param.b32 	%r482, [retval0+8];
	} // callseq 5
$L__BB0_108:
	shl.b32 	%r304, %r482, 6;
	cvt.u64.u32 	%rd28, %r304;
	and.b64  	%rd29, %rd28, 64;
	add.s64 	%rd31, %rd26, %rd29;
	mul.rn.f64 	%fd880, %fd1478, %fd1478;
	and.b32  	%r305, %r482, 1;
	setp.eq.b32 	%p80, %r305, 1;
	selp.f64 	%fd881, 0dBDA8FF8320FD8164, 0d3DE5DB65F9785EBA, %p80;
	ld.global.nc.v2.f64 	{%fd882, %fd883}, [%rd31];
	fma.rn.f64 	%fd884, %fd881, %fd880, %fd882;
	fma.rn.f64 	%fd885, %fd884, %fd880, %fd883;
	ld.global.nc.v2.f64 	{%fd886, %fd887}, [%rd31+16];
	fma.rn.f64 	%fd888, %fd885, %fd880, %fd886;
	fma.rn.f64 	%fd889, %fd888, %fd880, %fd887;
	ld.global.nc.v2.f64 	{%fd890, %fd891}, [%rd31+32];
	fma.rn.f64 	%fd892, %fd889, %fd880, %fd890;
	fma.rn.f64 	%fd893, %fd892, %fd880, %fd891;
	fma.rn.f64 	%fd894, %fd893, %fd1478, %fd1478;
	fma.rn.f64 	%fd895, %fd893, %fd880, 0d3FF0000000000000;
	selp.f64 	%fd896, %fd895, %fd894, %p80;
	and.b32  	%r306, %r482, 2;
	setp.eq.s32 	%p81, %r306, 0;
	mov.f64 	%fd897, 0d0000000000000000;
	sub.f64 	%fd898, %fd897, %fd896;
	selp.f64 	%fd190, %fd896, %fd898, %p81;
	mov.b32 	%r485, -1023;
	@%p37 bra 	$L__BB0_110;
	mul.f64 	%fd1479, %fd1479, 0d4350000000000000;
	{
	.reg .b32 %temp; 
	mov.b64 	{%temp, %r483}, %fd1479;
	}
	{
	.reg .b32 %temp; 
	mov.b64 	{%r484, %temp}, %fd1479;
	}
	mov.b32 	%r485, -1077;
$L__BB0_110:
	add.s32 	%r308, %r483, -1;
	setp.gt.u32 	%p82, %r308, 2146435070;
	@%p82 bra 	$L__BB0_114;
	shr.u32 	%r311, %r483, 20;
	add.s32 	%r486, %r485, %r311;
	and.b32  	%r312, %r483, 1048575;
	or.b32  	%r313, %r312, 1072693248;
	mov.b64 	%fd1480, {%r484, %r313};
	setp.lt.u32 	%p84, %r313, 1073127583;
	@%p84 bra 	$L__BB0_113;
	{
	.reg .b32 %temp; 
	mov.b64 	{%r314, %temp}, %fd1480;
	}
	{
	.reg .b32 %temp; 
	mov.b64 	{%temp, %r315}, %fd1480;
	}
	add.s32 	%r316, %r315, -1048576;
	mov.b64 	%fd1480, {%r314, %r316};
	add.s32 	%r486, %r486, 1;
$L__BB0_113:
	add.f64 	%fd900, %fd1480, 0dBFF0000000000000;
	add.f64 	%fd901, %fd1480, 0d3FF0000000000000;
	rcp.approx.ftz.f64 	%fd902, %fd901;
	neg.f64 	%fd903, %fd901;
	fma.rn.f64 	%fd904, %fd903, %fd902, 0d3FF0000000000000;
	fma.rn.f64 	%fd905, %fd904, %fd904, %fd904;
	fma.rn.f64 	%fd906, %fd905, %fd902, %fd902;
	mul.f64 	%fd907, %fd900, %fd906;
	fma.rn.f64 	%fd908, %fd900, %fd906, %fd907;
	mul.f64 	%fd909, %fd908, %fd908;
	fma.rn.f64 	%fd910, %fd909, 0d3EB1380B3AE80F1E, 0d3ED0EE258B7A8B04;
	fma.rn.f64 	%fd911, %fd910, %fd909, 0d3EF3B2669F02676F;
	fma.rn.f64 	%fd912, %fd911, %fd909, 0d3F1745CBA9AB0956;
	fma.rn.f64 	%fd913, %fd912, %fd909, 0d3F3C71C72D1B5154;
	fma.rn.f64 	%fd914, %fd913, %fd909, 0d3F624924923BE72D;
	fma.rn.f64 	%fd915, %fd914, %fd909, 0d3F8999999999A3C4;
	fma.rn.f64 	%fd916, %fd915, %fd909, 0d3FB5555555555554;
	sub.f64 	%fd917, %fd900, %fd908;
	add.f64 	%fd918, %fd917, %fd917;
	neg.f64 	%fd919, %fd908;
	fma.rn.f64 	%fd920, %fd919, %fd900, %fd918;
	mul.f64 	%fd921, %fd906, %fd920;
	mul.f64 	%fd922, %fd909, %fd916;
	fma.rn.f64 	%fd923, %fd922, %fd908, %fd921;
	xor.b32  	%r317, %r486, -2147483648;
	mov.b32 	%r318, 1127219200;
	mov.b64 	%fd924, {%r317, %r318};
	sub.f64 	%fd925, %fd924, %fd6;
	fma.rn.f64 	%fd926, %fd925, 0d3FE62E42FEFA39EF, %fd908;
	fma.rn.f64 	%fd927, %fd925, 0dBFE62E42FEFA39EF, %fd926;
	sub.f64 	%fd928, %fd927, %fd908;
	sub.f64 	%fd929, %fd923, %fd928;
	fma.rn.f64 	%fd930, %fd925, 0d3C7ABC9E3B39803F, %fd929;
	add.f64 	%fd1481, %fd926, %fd930;
	bra.uni 	$L__BB0_115;
$L__BB0_114:
	fma.rn.f64 	%fd899, %fd1479, 0d7FF0000000000000, 0d7FF0000000000000;
	{
	.reg .b32 %temp; 
	mov.b64 	{%temp, %r309}, %fd1479;
	}
	and.b32  	%r310, %r309, 2147483647;
	setp.eq.s32 	%p83, %r310, 0;
	selp.f64 	%fd1481, 0dFFF0000000000000, %fd899, %p83;
$L__BB0_115:
	ld.param.f64 	%fd1401, [_Z16multibrot_kerneljPhiidiiddhhhdldddhhhddddhhhhhhdddddd_param_16];
	mul.f64 	%fd932, %fd1481, 0d3FE0000000000000;
	add.f64 	%fd933, %fd932, 0d3FF0000000000000;
	sub.f64 	%fd934, %fd134, %fd135;
	mul.f64 	%fd935, %fd934, %fd933;
	mul.f64 	%fd936, %fd41, %fd31;
	mul.f64 	%fd937, %fd40, %fd30;
	sub.f64 	%fd938, %fd936, %fd937;
	mul.f64 	%fd939, %fd938, %fd932;
	sub.f64 	%fd940, %fd935, %fd939;
	mul.f64 	%fd941, %fd35, %fd1450;
	fma.rn.f64 	%fd942, %fd35, %fd1450, %fd941;
	mul.f64 	%fd943, %fd41, %fd30;
	fma.rn.f64 	%fd944, %fd40, %fd31, %fd943;
	mul.f64 	%fd945, %fd944, %fd932;
	mul.f64 	%fd946, %fd942, %fd933;
	sub.f64 	%fd947, %fd945, %fd946;
	mul.f64 	%fd948, %fd41, %fd35;
	mul.f64 	%fd949, %fd40, %fd1450;
	sub.f64 	%fd950, %fd948, %fd949;
	mul.f64 	%fd951, %fd41, %fd1450;
	fma.rn.f64 	%fd952, %fd40, %fd35, %fd951;
	mul.f64 	%fd953, %fd950, %fd940;
	mul.f64 	%fd954, %fd952, %fd947;
	sub.f64 	%fd955, %fd953, %fd954;
	mul.f64 	%fd956, %fd952, %fd940;
	fma.rn.f64 	%fd957, %fd950, %fd947, %fd956;
	mul.f64 	%fd958, %fd957, %fd957;
	fma.rn.f64 	%fd959, %fd955, %fd955, %fd958;
	sqrt.rn.f64 	%fd960, %fd959;
	div.rn.f64 	%fd961, %fd955, %fd960;
	div.rn.f64 	%fd962, %fd957, %fd960;
	mul.f64 	%fd963, %fd190, %fd962;
	fma.rn.f64 	%fd964, %fd187, %fd961, %fd963;
	add.f64 	%fd965, %fd1401, %fd964;
	add.f64 	%fd966, %fd1401, 0d3FF0000000000000;
	div.rn.f64 	%fd199, %fd965, %fd966;
	and.b16  	%rs37, %rs79, 255;
	cvt.rn.f64.u16 	%fd967, %rs37;
	and.b16  	%rs38, %rs80, 255;
	cvt.rn.f64.u16 	%fd968, %rs38;
	and.b16  	%rs39, %rs81, 255;
	cvt.rn.f64.u16 	%fd969, %rs39;
	div.rn.f64 	%fd200, %fd967, 0d406FE00000000000;
	div.rn.f64 	%fd201, %fd968, 0d406FE00000000000;
	div.rn.f64 	%fd202, %fd969, 0d406FE00000000000;
	max.f64 	%fd970, %fd201, %fd202;
	max.f64 	%fd203, %fd200, %fd970;
	min.f64 	%fd971, %fd201, %fd202;
	min.f64 	%fd972, %fd200, %fd971;
	add.f64 	%fd204, %fd203, %fd972;
	mul.f64 	%fd205, %fd204, 0d3FE0000000000000;
	sub.f64 	%fd206, %fd203, %fd972;
	setp.lt.f64 	%p85, %fd206, 0d0010000000000000;
	mov.f64 	%fd1482, 0d0000000000000000;
	mov.f64 	%fd1483, %fd1482;
	@%p85 bra 	$L__BB0_122;
	setp.gt.f64 	%p86, %fd205, 0d3FE0000000000000;
	mov.f64 	%fd973, 0d4000000000000000;
	sub.f64 	%fd974, %fd973, %fd204;
	selp.f64 	%fd975, %fd974, %fd204, %p86;
	div.rn.f64 	%fd1483, %fd206, %fd975;
	setp.ltu.f64 	%p87, %fd200, %fd203;
	@%p87 bra 	$L__BB0_119;
	sub.f64 	%fd976, %fd201, %fd202;
	div.rn.f64 	%fd1482, %fd976, %fd206;
	setp.geu.f64 	%p88, %fd1482, 0d0000000000000000;
	@%p88 bra 	$L__BB0_122;
	add.f64 	%fd1482, %fd1482, 0d4018000000000000;
	bra.uni 	$L__BB0_122;
$L__BB0_119:
	setp.ltu.f64 	%p89, %fd201, %fd203;
	@%p89 bra 	$L__BB0_121;
	sub.f64 	%fd977, %fd202, %fd200;
	div.rn.f64 	%fd978, %fd977, %fd206;
	add.f64 	%fd1482, %fd978, 0d4000000000000000;
	bra.uni 	$L__BB0_122;
$L__BB0_121:
	sub.f64 	%fd979, %fd200, %fd201;
	div.rn.f64 	%fd980, %fd979, %fd206;
	add.f64 	%fd1482, %fd980, 0d4010000000000000;
$L__BB0_122:
	mul.f64 	%fd214, %fd411, %fd205;
	setp.lt.f64 	%p90, %fd1483, 0d0010000000000000;
	mov.f64 	%fd1490, %fd214;
	mov.f64 	%fd1491, %fd214;
	mov.f64 	%fd1492, %fd214;
	@%p90 bra 	$L__BB0_154;
	setp.lt.f64 	%p91, %fd214, 0d0010000000000000;
	mov.f64 	%fd1490, 0d0000000000000000;
	mov.f64 	%fd1491, %fd1490;
	mov.f64 	%fd1492, %fd1490;
	@%p91 bra 	$L__BB0_154;
	setp.geu.f64 	%p92, %fd214, 0d3FE0000000000000;
	@%p92 bra 	$L__BB0_126;
	add.f64 	%fd984, %fd1483, 0d3FF0000000000000;
	mul.f64 	%fd1492, %fd214, %fd984;
	bra.uni 	$L__BB0_127;
$L__BB0_126:
	add.f64 	%fd982, %fd214, %fd1483;
	mul.f64 	%fd983, %fd214, %fd1483;
	sub.f64 	%fd1492, %fd982, %fd983;
$L__BB0_127:
	add.f64 	%fd985, %fd214, %fd214;
	sub.f64 	%fd218, %fd985, %fd1492;
	add.f64 	%fd1485, %fd1482, 0d4000000000000000;
	add.f64 	%fd1489, %fd1482, 0dC000000000000000;
	sub.f64 	%fd221, %fd1492, %fd218;
	setp.geu.f64 	%p93, %fd1485, 0d0000000000000000;
	@%p93 bra 	$L__BB0_129;
	add.f64 	%fd1485, %fd1485, 0d4018000000000000;
	bra.uni 	$L__BB0_131;
$L__BB0_129:
	setp.leu.f64 	%p94, %fd1485, 0d4018000000000000;
	@%p94 bra 	$L__BB0_131;
	add.f64 	%fd1485, %fd1485, 0dC018000000000000;
$L__BB0_131:
	setp.geu.f64 	%p95, %fd1485, 0d3FF0000000000000;
	@%p95 bra 	$L__BB0_133;
	fma.rn.f64 	%fd1490, %fd221, %fd1485, %fd218;
	bra.uni 	$L__BB0_136;
$L__BB0_133:
	setp.lt.f64 	%p96, %fd1485, 0d4008000000000000;
	mov.f64 	%fd1490, %fd1492;
	@%p96 bra 	$L__BB0_136;
	setp.geu.f64 	%p97, %fd1485, 0d4010000000000000;
	mov.f64 	%fd1490, %fd218;
	@%p97 bra 	$L__BB0_136;
	mov.f64 	%fd986, 0d4010000000000000;
	sub.f64 	%fd987, %fd986, %fd1485;
	fma.rn.f64 	%fd1490, %fd221, %fd987, %fd218;
$L__BB0_136:
	setp.lt.f64 	%p98, %fd1482, 0d0000000000000000;
	@%p98 bra 	$L__BB0_139;
	setp.leu.f64 	%p99, %fd1482, 0d4018000000000000;
	@%p99 bra 	$L__BB0_140;
	add.f64 	%fd1482, %fd1482, 0dC018000000000000;
	bra.uni 	$L__BB0_140;
$L__BB0_139:
	add.f64 	%fd1482, %fd1482, 0d4018000000000000;
$L__BB0_140:
	setp.lt.f64 	%p100, %fd1482, 0d3FF0000000000000;
	@%p100 bra 	$L__BB0_144;
	setp.lt.f64 	%p101, %fd1482, 0d4008000000000000;
	mov.f64 	%fd1491, %fd1492;
	@%p101 bra 	$L__BB0_145;
	setp.geu.f64 	%p102, %fd1482, 0d4010000000000000;
	mov.f64 	%fd1491, %fd218;
	@%p102 bra 	$L__BB0_145;
	mov.f64 	%fd988, 0d4010000000000000;
	sub.f64 	%fd989, %fd988, %fd1482;
	fma.rn.f64 	%fd1491, %fd221, %fd989, %fd218;
	bra.uni 	$L__BB0_145;
$L__BB0_144:
	fma.rn.f64 	%fd1491, %fd221, %fd1482, %fd218;
$L__BB0_145:
	setp.lt.f64 	%p103, %fd1489, 0d0000000000000000;
	@%p103 bra 	$L__BB0_148;
	setp.leu.f64 	%p104, %fd1489, 0d4018000000000000;
	@%p104 bra 	$L__BB0_149;
	add.f64 	%fd1489, %fd1489, 0dC018000000000000;
	bra.uni 	$L__BB0_149;
$L__BB0_148:
	add.f64 	%fd1489, %fd1489, 0d4018000000000000;
$L__BB0_149:
	setp.lt.f64 	%p105, %fd1489, 0d3FF0000000000000;
	@%p105 bra 	$L__BB0_153;
	setp.lt.f64 	%p106, %fd1489, 0d4008000000000000;
	@%p106 bra 	$L__BB0_154;
	setp.geu.f64 	%p107, %fd1489, 0d4010000000000000;
	mov.f64 	%fd1492, %fd218;
	@%p107 bra 	$L__BB0_154;
	mov.f64 	%fd990, 0d4010000000000000;
	sub.f64 	%fd991, %fd990, %fd1489;
	fma.rn.f64 	%fd1492, %fd221, %fd991, %fd218;
	bra.uni 	$L__BB0_154;
$L__BB0_153:
	fma.rn.f64 	%fd1492, %fd221, %fd1489, %fd218;
$L__BB0_154:
	mul.f64 	%fd993, %fd1490, 0d406FE00000000000;
	mul.f64 	%fd994, %fd1491, 0d406FE00000000000;
	mul.f64 	%fd995, %fd1492, 0d406FE00000000000;
	cvt.rzi.u32.f64 	%r111, %fd993;
	cvt.rzi.u32.f64 	%r112, %fd994;
	cvt.rzi.u32.f64 	%r113, %fd995;
	mov.f64 	%fd1493, 0d0000000000000000;
	mov.f64 	%fd1494, %fd1493;
	@%p85 bra 	$L__BB0_161;
	setp.gt.f64 	%p109, %fd205, 0d3FE0000000000000;
	mov.f64 	%fd996, 0d4000000000000000;
	sub.f64 	%fd997, %fd996, %fd204;
	selp.f64 	%fd998, %fd997, %fd204, %p109;
	div.rn.f64 	%fd1494, %fd206, %fd998;
	setp.ltu.f64 	%p110, %fd200, %fd203;
	@%p110 bra 	$L__BB0_158;
	sub.f64 	%fd999, %fd201, %fd202;
	div.rn.f64 	%fd1493, %fd999, %fd206;
	setp.geu.f64 	%p111, %fd1493, 0d0000000000000000;
	@%p111 bra 	$L__BB0_161;
	add.f64 	%fd1493, %fd1493, 0d4018000000000000;
	bra.uni 	$L__BB0_161;
$L__BB0_158:
	setp.ltu.f64 	%p112, %fd201, %fd203;
	@%p112 bra 	$L__BB0_160;
	sub.f64 	%fd1000, %fd202, %fd200;
	div.rn.f64 	%fd1001, %fd1000, %fd206;
	add.f64 	%fd1493, %fd1001, 0d4000000000000000;
	bra.uni 	$L__BB0_161;
$L__BB0_160:
	sub.f64 	%fd1002, %fd200, %fd201;
	div.rn.f64 	%fd1003, %fd1002, %fd206;
	add.f64 	%fd1493, %fd1003, 0d4010000000000000;
$L__BB0_161:
	mul.f64 	%fd249, %fd13, %fd205;
	setp.lt.f64 	%p113, %fd1494, 0d0010000000000000;
	mov.f64 	%fd1501, %fd249;
	mov.f64 	%fd1502, %fd249;
	mov.f64 	%fd1503, %fd249;
	@%p113 bra 	$L__BB0_193;
	setp.lt.f64 	%p114, %fd249, 0d0010000000000000;
	mov.f64 	%fd1501, 0d0000000000000000;
	mov.f64 	%fd1502, %fd1501;
	mov.f64 	%fd1503, %fd1501;
	@%p114 bra 	$L__BB0_193;
	setp.geu.f64 	%p115, %fd249, 0d3FE0000000000000;
	@%p115 bra 	$L__BB0_165;
	add.f64 	%fd1007, %fd1494, 0d3FF0000000000000;
	mul.f64 	%fd1503, %fd249, %fd1007;
	bra.uni 	$L__BB0_166;
$L__BB0_165:
	add.f64 	%fd1005, %fd249, %fd1494;
	mul.f64 	%fd1006, %fd249, %fd1494;
	sub.f64 	%fd1503, %fd1005, %fd1006;
$L__BB0_166:
	add.f64 	%fd1008, %fd249, %fd249;
	sub.f64 	%fd253, %fd1008, %fd1503;
	add.f64 	%fd1496, %fd1493, 0d4000000000000000;
	add.f64 	%fd1500, %fd1493, 0dC000000000000000;
	sub.f64 	%fd256, %fd1503, %fd253;
	setp.geu.f64 	%p116, %fd1496, 0d0000000000000000;
	@%p116 bra 	$L__BB0_168;
	add.f64 	%fd1496, %fd1496, 0d4018000000000000;
	bra.uni 	$L__BB0_170;
$L__BB0_168:
	setp.leu.f64 	%p117, %fd1496, 0d4018000000000000;
	@%p117 bra 	$L__BB0_170;
	add.f64 	%fd1496, %fd1496, 0dC018000000000000;
$L__BB0_170:
	setp.geu.f64 	%p118, %fd1496, 0d3FF0000000000000;
	@%p118 bra 	$L__BB0_172;
	fma.rn.f64 	%fd1501, %fd256, %fd1496, %fd253;
	bra.uni 	$L__BB0_175;
$L__BB0_172:
	setp.lt.f64 	%p119, %fd1496, 0d4008000000000000;
	mov.f64 	%fd1501, %fd1503;
	@%p119 bra 	$L__BB0_175;
	setp.geu.f64 	%p120, %fd1496, 0d4010000000000000;
	mov.f64 	%fd1501, %fd253;
	@%p120 bra 	$L__BB0_175;
	mov.f64 	%fd1009, 0d4010000000000000;
	sub.f64 	%fd1010, %fd1009, %fd1496;
	fma.rn.f64 	%fd1501, %fd256, %fd1010, %fd253;
$L__BB0_175:
	setp.lt.f64 	%p121, %fd1493, 0d0000000000000000;
	@%p121 bra 	$L__BB0_178;
	setp.leu.f64 	%p122, %fd1493, 0d4018000000000000;
	@%p122 bra 	$L__BB0_179;
	add.f64 	%fd1493, %fd1493, 0dC018000000000000;
	bra.uni 	$L__BB0_179;
$L__BB0_178:
	add.f64 	%fd1493, %fd1493, 0d4018000000000000;
$L__BB0_179:
	setp.lt.f64 	%p123, %fd1493, 0d3FF0000000000000;
	@%p123 bra 	$L__BB0_183;
	setp.lt.f64 	%p124, %fd1493, 0d4008000000000000;
	mov.f64 	%fd1502, %fd1503;
	@%p124 bra 	$L__BB0_184;
	setp.geu.f64 	%p125, %fd1493, 0d4010000000000000;
	mov.f64 	%fd1502, %fd253;
	@%p125 bra 	$L__BB0_184;
	mov.f64 	%fd1011, 0d4010000000000000;
	sub.f64 	%fd1012, %fd1011, %fd1493;
	fma.rn.f64 	%fd1502, %fd256, %fd1012, %fd253;
	bra.uni 	$L__BB0_184;
$L__BB0_183:
	fma.rn.f64 	%fd1502, %fd256, %fd1493, %fd253;
$L__BB0_184:
	setp.lt.f64 	%p126, %fd1500, 0d0000000000000000;
	@%p126 bra 	$L__BB0_187;
	setp.leu.f64 	%p127, %fd1500, 0d4018000000000000;
	@%p127 bra 	$L__BB0_188;
	add.f64 	%fd1500, %fd1500, 0dC018000000000000;
	bra.uni 	$L__BB0_188;
$L__BB0_187:
	add.f64 	%fd1500, %fd1500, 0d4018000000000000;
$L__BB0_188:
	setp.lt.f64 	%p128, %fd1500, 0d3FF0000000000000;
	@%p128 bra 	$L__BB0_192;
	setp.lt.f64 	%p129, %fd1500, 0d4008000000000000;
	@%p129 bra 	$L__BB0_193;
	setp.geu.f64 	%p130, %fd1500, 0d4010000000000000;
	mov.f64 	%fd1503, %fd253;
	@%p130 bra 	$L__BB0_193;
	mov.f64 	%fd1013, 0d4010000000000000;
	sub.f64 	%fd1014, %fd1013, %fd1500;
	fma.rn.f64 	%fd1503, %fd256, %fd1014, %fd253;
	bra.uni 	$L__BB0_193;
$L__BB0_192:
	fma.rn.f64 	%fd1503, %fd256, %fd1500, %fd253;
$L__BB0_193:
	setp.gt.f64 	%p131, %fd199, 0d3FF0000000000000;
	selp.f64 	%fd1015, 0d3FF0000000000000, %fd199, %p131;
	setp.lt.f64 	%p132, %fd199, 0d0000000000000000;
	selp.f64 	%fd1016, 0d0000000000000000, %fd1015, %p132;
	mul.f64 	%fd1017, %fd1501, 0d406FE00000000000;
	mul.f64 	%fd1018, %fd1502, 0d406FE00000000000;
	mul.f64 	%fd1019, %fd1503, 0d406FE00000000000;
	cvt.rzi.u32.f64 	%r319, %fd1017;
	cvt.u16.u32 	%rs40, %r319;
	and.b16  	%rs41, %rs40, 255;
	cvt.rzi.u32.f64 	%r320, %fd1018;
	cvt.u16.u32 	%rs42, %r320;
	and.b16  	%rs43, %rs42, 255;
	cvt.rzi.u32.f64 	%r321, %fd1019;
	cvt.u16.u32 	%rs44, %r321;
	and.b16  	%rs45, %rs44, 255;
	cvt.rn.f64.u16 	%fd1020, %rs41;
	and.b32  	%r322, %r111, 255;
	and.b32  	%r323, %r319, 255;
	sub.s32 	%r324, %r322, %r323;
	cvt.rn.f64.s32 	%fd1021, %r324;
	fma.rn.f64 	%fd1022, %fd1016, %fd1021, %fd1020;
	cvt.rzi.u32.f64 	%r325, %fd1022;
	cvt.u16.u32 	%rs79, %r325;
	cvt.rn.f64.u16 	%fd1023, %rs43;
	and.b32  	%r326, %r112, 255;
	and.b32  	%r327, %r320, 255;
	sub.s32 	%r328, %r326, %r327;
	cvt.rn.f64.s32 	%fd1024, %r328;
	fma.rn.f64 	%fd1025, %fd1016, %fd1024, %fd1023;
	cvt.rzi.u32.f64 	%r329, %fd1025;
	cvt.u16.u32 	%rs80, %r329;
	cvt.rn.f64.u16 	%fd1026, %rs45;
	and.b32  	%r330, %r113, 255;
	and.b32  	%r331, %r321, 255;
	sub.s32 	%r332, %r330, %r331;
	cvt.rn.f64.s32 	%fd1027, %r332;
	fma.rn.f64 	%fd1028, %fd1016, %fd1027, %fd1026;
	cvt.rzi.u32.f64 	%r333, %fd1028;
	cvt.u16.u32 	%rs81, %r333;
$L__BB0_194:
	setp.eq.f64 	%p133, %fd420, 0d3FF0000000000000;
	@%p133 bra 	$L__BB0_309;
	abs.f64 	%fd277, %fd39;
	abs.f64 	%fd278, %fd38;
	setp.leu.f64 	%p134, %fd278, %fd277;
	setp.gt.f64 	%p135, %fd278, %fd277;
	selp.f64 	%fd279, %fd278, %fd277, %p135;
	selp.f64 	%fd1029, %fd277, %fd278, %p135;
	div.rn.f64 	%fd1030, %fd1029, %fd279;
	mul.f64 	%fd1031, %fd1030, %fd1030;
	fma.rn.f64 	%fd1032, %fd1031, 0dBEF53E1D2A25FF7E, 0d3F2D3B63DBB65B49;
	fma.rn.f64 	%fd1033, %fd1032, %fd1031, 0dBF5312788DDE082E;
	fma.rn.f64 	%fd1034, %fd1033, %fd1031, 0d3F6F9690C8249315;
	fma.rn.f64 	%fd1035, %fd1034, %fd1031, 0dBF82CF5AABC7CF0D;
	fma.rn.f64 	%fd1036, %fd1035, %fd1031, 0d3F9162B0B2A3BFDE;
	fma.rn.f64 	%fd1037, %fd1036, %fd1031, 0dBF9A7256FEB6FC6B;
	fma.rn.f64 	%fd1038, %fd1037, %fd1031, 0d3FA171560CE4A489;
	fma.rn.f64 	%fd1039, %fd1038, %fd1031, 0dBFA4F44D841450E4;
	fma.rn.f64 	%fd1040, %fd1039, %fd1031, 0d3FA7EE3D3F36BB95;
	fma.rn.f64 	%fd1041, %fd1040, %fd1031, 0dBFAAD32AE04A9FD1;
	fma.rn.f64 	%fd1042, %fd1041, %fd1031, 0d3FAE17813D66954F;
	fma.rn.f64 	%fd1043, %fd1042, %fd1031, 0dBFB11089CA9A5BCD;
	fma.rn.f64 	%fd1044, %fd1043, %fd1031, 0d3FB3B12B2DB51738;
	fma.rn.f64 	%fd1045, %fd1044, %fd1031, 0dBFB745D022F8DC5C;
	fma.rn.f64 	%fd1046, %fd1045, %fd1031, 0d3FBC71C709DFE927;
	fma.rn.f64 	%fd1047, %fd1046, %fd1031, 0dBFC2492491FA1744;
	fma.rn.f64 	%fd1048, %fd1047, %fd1031, 0d3FC99999999840D2;
	fma.rn.f64 	%fd1049, %fd1048, %fd1031, 0dBFD555555555544C;
	mul.f64 	%fd1050, %fd1031, %fd1049;
	fma.rn.f64 	%fd280, %fd1050, %fd1030, %fd1030;
	@%p134 bra 	$L__BB0_197;
	{
	.reg .b32 %temp; 
	mov.b64 	{%temp, %r335}, %fd39;
	}
	setp.lt.s32 	%p137, %r335, 0;
	neg.f64 	%fd1053, %fd280;
	selp.f64 	%fd1054, %fd280, %fd1053, %p137;
	add.f64 	%fd1504, %fd1054, 0d3FF921FB54442D18;
	bra.uni 	$L__BB0_198;
$L__BB0_197:
	{
	.reg .b32 %temp; 
	mov.b64 	{%temp, %r334}, %fd39;
	}
	setp.lt.s32 	%p136, %r334, 0;
	mov.f64 	%fd1051, 0d400921FB54442D18;
	sub.f64 	%fd1052, %fd1051, %fd280;
	selp.f64 	%fd1504, %fd1052, %fd280, %p136;
$L__BB0_198:
	setp.neu.f64 	%p138, %fd279, 0d0000000000000000;
	@%p138 bra 	$L__BB0_200;
	{
	.reg .b32 %temp; 
	mov.b64 	{%temp, %r337}, %fd39;
	}
	setp.lt.s32 	%p141, %r337, 0;
	selp.f64 	%fd1505, 0d400921FB54442D18, 0d0000000000000000, %p141;
	bra.uni 	$L__BB0_201;
$L__BB0_200:
	setp.eq.f64 	%p139, %fd277, %fd278;
	{
	.reg .b32 %temp; 
	mov.b64 	{%temp, %r336}, %fd39;
	}
	setp.lt.s32 	%p140, %r336, 0;
	selp.f64 	%fd1055, 0d4002D97C7F3321D2, 0d3FE921FB54442D18, %p140;
	selp.f64 	%fd1505, %fd1055, %fd1504, %p139;
$L__BB0_201:
	add.rn.f64 	%fd1056, %fd277, %fd278;
	setp.nan.f64 	%p142, %fd1056, %fd1056;
	copysign.f64 	%fd1057, %fd38, %fd1505;
	selp.f64 	%fd1058, %fd1056, %fd1057, %p142;
	mul.f64 	%fd287, %fd419, %fd1058;
	abs.f64 	%fd288, %fd287;
	setp.neu.f64 	%p143, %fd288, 0d7FF0000000000000;
	@%p143 bra 	$L__BB0_203;
	mov.f64 	%fd1064, 0d0000000000000000;
	mul.rn.f64 	%fd1506, %fd287, %fd1064;
	mov.b32 	%r487, 0;
	bra.uni 	$L__BB0_205;
$L__BB0_203:
	mul.f64 	%fd1059, %fd287, 0d3FE45F306DC9C883;
	cvt.rni.s32.f64 	%r487, %fd1059;
	cvt.rn.f64.s32 	%fd1060, %r487;
	fma.rn.f64 	%fd1061, %fd1060, 0dBFF921FB54442D18, %fd287;
	fma.rn.f64 	%fd1062, %fd1060, 0dBC91A62633145C00, %fd1061;
	fma.rn.f64 	%fd1506, %fd1060, 0dB97B839A252049C0, %fd1062;
	setp.ltu.f64 	%p144, %fd288, 0d41E0000000000000;
	@%p144 bra 	$L__BB0_205;
	{ // callseq 6, 0
	.param .b64 param0;
	st.param.f64 	[param0], %fd287;
	.param .align 16 .b8 retval0[16];
	call.uni (retval0), 
	__internal_trig_reduction_slowpathd, 
	(
	param0
	);
	ld.param.f64 	%fd1506, [retval0];
	ld.param.b32 	%r487, [retval0+8];
	} // callseq 6
$L__BB0_205:
	setp.gt.u32 	%p145, %r3, 2146435070;
	shl.b32 	%r340, %r487, 6;
	cvt.u64.u32 	%rd32, %r340;
	and.b64  	%rd33, %rd32, 64;
	mov.u64 	%rd34, __cudart_sin_cos_coeffs;
	add.s64 	%rd35, %rd34, %rd33;
	mul.rn.f64 	%fd1065, %fd1506, %fd1506;
	and.b32  	%r341, %r487, 1;
	setp.eq.b32 	%p146, %r341, 1;
	selp.f64 	%fd1066, 0dBDA8FF8320FD8164, 0d3DE5DB65F9785EBA, %p146;
	ld.global.nc.v2.f64 	{%fd1067, %fd1068}, [%rd35];
	fma.rn.f64 	%fd1069, %fd1066, %fd1065, %fd1067;
	fma.rn.f64 	%fd1070, %fd1069, %fd1065, %fd1068;
	ld.global.nc.v2.f64 	{%fd1071, %fd1072}, [%rd35+16];
	fma.rn.f64 	%fd1073, %fd1070, %fd1065, %fd1071;
	fma.rn.f64 	%fd1074, %fd1073, %fd1065, %fd1072;
	ld.global.nc.v2.f64 	{%fd1075, %fd1076}, [%rd35+32];
	fma.rn.f64 	%fd1077, %fd1074, %fd1065, %fd1075;
	fma.rn.f64 	%fd1078, %fd1077, %fd1065, %fd1076;
	fma.rn.f64 	%fd1079, %fd1078, %fd1506, %fd1506;
	fma.rn.f64 	%fd1080, %fd1078, %fd1065, 0d3FF0000000000000;
	selp.f64 	%fd1081, %fd1080, %fd1079, %p146;
	and.b32  	%r342, %r487, 2;
	setp.eq.s32 	%p147, %r342, 0;
	mov.f64 	%fd1082, 0d0000000000000000;
	sub.f64 	%fd1083, %fd1082, %fd1081;
	selp.f64 	%fd1084, %fd1081, %fd1083, %p147;
	fma.rn.f64 	%fd1085, %fd1084, 0d3FE0000000000000, 0d3FE0000000000000;
	sub.f64 	%fd1086, %fd26, %fd1085;
	cvt.rn.f64.u64 	%fd1087, %rd2;
	div.rn.f64 	%fd293, %fd26, %fd1087;
	add.f64 	%fd1088, %fd1087, 0dBFF0000000000000;
	div.rn.f64 	%fd294, %fd1086, %fd1088;
	mov.f64 	%fd1507, %fd18;
	@%p145 bra 	$L__BB0_207;
	setp.gt.u32 	%p148, %r5, 1073127582;
	selp.f64 	%fd1089, %fd20, %fd19, %p148;
	selp.u32 	%r343, 1, 0, %p148;
	add.s32 	%r344, %r4, %r343;
	add.f64 	%fd1090, %fd1089, 0dBFF0000000000000;
	add.f64 	%fd1091, %fd1089, 0d3FF0000000000000;
	rcp.approx.ftz.f64 	%fd1092, %fd1091;
	neg.f64 	%fd1093, %fd1091;
	fma.rn.f64 	%fd1094, %fd1093, %fd1092, 0d3FF0000000000000;
	fma.rn.f64 	%fd1095, %fd1094, %fd1094, %fd1094;
	fma.rn.f64 	%fd1096, %fd1095, %fd1092, %fd1092;
	mul.f64 	%fd1097, %fd1090, %fd1096;
	fma.rn.f64 	%fd1098, %fd1090, %fd1096, %fd1097;
	mul.f64 	%fd1099, %fd1098, %fd1098;
	fma.rn.f64 	%fd1100, %fd1099, 0d3EB1380B3AE80F1E, 0d3ED0EE258B7A8B04;
	fma.rn.f64 	%fd1101, %fd1100, %fd1099, 0d3EF3B2669F02676F;
	fma.rn.f64 	%fd1102, %fd1101, %fd1099, 0d3F1745CBA9AB0956;
	fma.rn.f64 	%fd1103, %fd1102, %fd1099, 0d3F3C71C72D1B5154;
	fma.rn.f64 	%fd1104, %fd1103, %fd1099, 0d3F624924923BE72D;
	fma.rn.f64 	%fd1105, %fd1104, %fd1099, 0d3F8999999999A3C4;
	fma.rn.f64 	%fd1106, %fd1105, %fd1099, 0d3FB5555555555554;
	sub.f64 	%fd1107, %fd1090, %fd1098;
	add.f64 	%fd1108, %fd1107, %fd1107;
	neg.f64 	%fd1109, %fd1098;
	fma.rn.f64 	%fd1110, %fd1109, %fd1090, %fd1108;
	mul.f64 	%fd1111, %fd1096, %fd1110;
	mul.f64 	%fd1112, %fd1099, %fd1106;
	fma.rn.f64 	%fd1113, %fd1112, %fd1098, %fd1111;
	xor.b32  	%r345, %r344, -2147483648;
	mov.b32 	%r346, 1127219200;
	mov.b64 	%fd1114, {%r345, %r346};
	sub.f64 	%fd1115, %fd1114, %fd6;
	fma.rn.f64 	%fd1116, %fd1115, 0d3FE62E42FEFA39EF, %fd1098;
	fma.rn.f64 	%fd1117, %fd1115, 0dBFE62E42FEFA39EF, %fd1116;
	sub.f64 	%fd1118, %fd1117, %fd1098;
	sub.f64 	%fd1119, %fd1113, %fd1118;
	fma.rn.f64 	%fd1120, %fd1115, 0d3C7ABC9E3B39803F, %fd1119;
	add.f64 	%fd1507, %fd1116, %fd1120;
$L__BB0_207:
	add.f64 	%fd1508, %fd1507, %fd1507;
	{
	.reg .b32 %temp; 
	mov.b64 	{%temp, %r488}, %fd1508;
	}
	{
	.reg .b32 %temp; 
	mov.b64 	{%r489, %temp}, %fd1508;
	}
	setp.gt.s32 	%p149, %r488, 1048575;
	mov.b32 	%r490, -1023;
	@%p149 bra 	$L__BB0_209;
	mul.f64 	%fd1508, %fd1508, 0d4350000000000000;
	{
	.reg .b32 %temp; 
	mov.b64 	{%temp, %r488}, %fd1508;
	}
	{
	.reg .b32 %temp; 
	mov.b64 	{%r489, %temp}, %fd1508;
	}
	mov.b32 	%r490, -1077;
$L__BB0_209:
	add.s32 	%r349, %r488, -1;
	setp.gt.u32 	%p150, %r349, 2146435070;
	@%p150 bra 	$L__BB0_213;
	shr.u32 	%r352, %r488, 20;
	add.s32 	%r491, %r490, %r352;
	and.b32  	%r353, %r488, 1048575;
	or.b32  	%r354, %r353, 1072693248;
	mov.b64 	%fd1509, {%r489, %r354};
	setp.lt.u32 	%p152, %r354, 1073127583;
	@%p152 bra 	$L__BB0_212;
	{
	.reg .b32 %temp; 
	mov.b64 	{%r355, %temp}, %fd1509;
	}
	{
	.reg .b32 %temp; 
	mov.b64 	{%temp, %r356}, %fd1509;
	}
	add.s32 	%r357, %r356, -1048576;
	mov.b64 	%fd1509, {%r355, %r357};
	add.s32 	%r491, %r491, 1;
$L__BB0_212:
	add.f64 	%fd1122, %fd1509, 0dBFF0000000000000;
	add.f64 	%fd1123, %fd1509, 0d3FF0000000000000;
	rcp.approx.ftz.f64 	%fd1124, %fd1123;
	neg.f64 	%fd1125, %fd1123;
	fma.rn.f64 	%fd1126, %fd1125, %fd1124, 0d3FF0000000000000;
	fma.rn.f64 	%fd1127, %fd1126, %fd1126, %fd1126;
	fma.rn.f64 	%fd1128, %fd1127, %fd1124, %fd1124;
	mul.f64 	%fd1129, %fd1122, %fd1128;
	fma.rn.f64 	%fd1130, %fd1122, %fd1128, %fd1129;
	mul.f64 	%fd1131, %fd1130, %fd1130;
	fma.rn.f64 	%fd1132, %fd1131, 0d3EB1380B3AE80F1E, 0d3ED0EE258B7A8B04;
	fma.rn.f64 	%fd1133, %fd1132, %fd1131, 0d3EF3B2669F02676F;
	fma.rn.f64 	%fd1134, %fd1133, %fd1131, 0d3F1745CBA9AB0956;
	fma.rn.f64 	%fd1135, %fd1134, %fd1131, 0d3F3C71C72D1B5154;
	fma.rn.f64 	%fd1136, %fd1135, %fd1131, 0d3F624924923BE72D;
	fma.rn.f64 	%fd1137, %fd1136, %fd1131, 0d3F8999999999A3C4;
	fma.rn.f64 	%fd1138, %fd1137, %fd1131, 0d3FB5555555555554;
	sub.f64 	%fd1139, %fd1122, %fd1130;
	add.f64 	%fd1140, %fd1139, %fd1139;
	neg.f64 	%fd1141, %fd1130;
	fma.rn.f64 	%fd1142, %fd1141, %fd1122, %fd1140;
	mul.f64 	%fd1143, %fd1128, %fd1142;
	mul.f64 	%fd1144, %fd1131, %fd1138;
	fma.rn.f64 	%fd1145, %fd1144, %fd1130, %fd1143;
	xor.b32  	%r358, %r491, -2147483648;
	mov.b32 	%r359, 1127219200;
	mov.b64 	%fd1146, {%r358, %r359};
	sub.f64 	%fd1147, %fd1146, %fd6;
	fma.rn.f64 	%fd1148, %fd1147, 0d3FE62E42FEFA39EF, %fd1130;
	fma.rn.f64 	%fd1149, %fd1147, 0dBFE62E42FEFA39EF, %fd1148;
	sub.f64 	%fd1150, %fd1149, %fd1130;
	sub.f64 	%fd1151, %fd1145, %fd1150;
	fma.rn.f64 	%fd1152, %fd1147, 0d3C7ABC9E3B39803F, %fd1151;
	add.f64 	%fd1510, %fd1148, %fd1152;
	bra.uni 	$L__BB0_214;
$L__BB0_213:
	fma.rn.f64 	%fd1121, %fd1508, 0d7FF0000000000000, 0d7FF0000000000000;
	{
	.reg .b32 %temp; 
	mov.b64 	{%temp, %r350}, %fd1508;
	}
	and.b32  	%r351, %r350, 2147483647;
	setp.eq.s32 	%p151, %r351, 0;
	selp.f64 	%fd1510, 0dFFF0000000000000, %fd1121, %p151;
$L__BB0_214:
	setp.gt.u32 	%p153, %r6, 2146435070;
	mov.f64 	%fd1511, %fd21;
	@%p153 bra 	$L__BB0_216;
	setp.gt.u32 	%p154, %r8, 1073127582;
	selp.f64 	%fd1153, %fd23, %fd22, %p154;
	selp.u32 	%r360, 1, 0, %p154;
	add.s32 	%r361, %r7, %r360;
	add.f64 	%fd1154, %fd1153, 0dBFF0000000000000;
	add.f64 	%fd1155, %fd1153, 0d3FF0000000000000;
	rcp.approx.ftz.f64 	%fd1156, %fd1155;
	neg.f64 	%fd1157, %fd1155;
	fma.rn.f64 	%fd1158, %fd1157, %fd1156, 0d3FF0000000000000;
	fma.rn.f64 	%fd1159, %fd1158, %fd1158, %fd1158;
	fma.rn.f64 	%fd1160, %fd1159, %fd1156, %fd1156;
	mul.f64 	%fd1161, %fd1154, %fd1160;
	fma.rn.f64 	%fd1162, %fd1154, %fd1160, %fd1161;
	mul.f64 	%fd1163, %fd1162, %fd1162;
	fma.rn.f64 	%fd1164, %fd1163, 0d3EB1380B3AE80F1E, 0d3ED0EE258B7A8B04;
	fma.rn.f64 	%fd1165, %fd1164, %fd1163, 0d3EF3B2669F02676F;
	fma.rn.f64 	%fd1166, %fd1165, %fd1163, 0d3F1745CBA9AB0956;
	fma.rn.f64 	%fd1167, %fd1166, %fd1163, 0d3F3C71C72D1B5154;
	fma.rn.f64 	%fd1168, %fd1167, %fd1163, 0d3F624924923BE72D;
	fma.rn.f64 	%fd1169, %fd1168, %fd1163, 0d3F8999999999A3C4;
	fma.rn.f64 	%fd1170, %fd1169, %fd1163, 0d3FB5555555555554;
	sub.f64 	%fd1171, %fd1154, %fd1162;
	add.f64 	%fd1172, %fd1171, %fd1171;
	neg.f64 	%fd1173, %fd1162;
	fma.rn.f64 	%fd1174, %fd1173, %fd1154, %fd1172;
	mul.f64 	%fd1175, %fd1160, %fd1174;
	mul.f64 	%fd1176, %fd1163, %fd1170;
	fma.rn.f64 	%fd1177, %fd1176, %fd1162, %fd1175;
	xor.b32  	%r362, %r361, -2147483648;
	mov.b32 	%r363, 1127219200;
	mov.b64 	%fd1178, {%r362, %r363};
	sub.f64 	%fd1179, %fd1178, %fd6;
	fma.rn.f64 	%fd1180, %fd1179, 0d3FE62E42FEFA39EF, %fd1162;
	fma.rn.f64 	%fd1181, %fd1179, 0dBFE62E42FEFA39EF, %fd1180;
	sub.f64 	%fd1182, %fd1181, %fd1162;
	sub.f64 	%fd1183, %fd1177, %fd1182;
	fma.rn.f64 	%fd1184, %fd1179, 0d3C7ABC9E3B39803F, %fd1183;
	add.f64 	%fd1511, %fd1180, %fd1184;
$L__BB0_216:
	mul.f64 	%fd1185, %fd1511, 0d3C695355BAAAFAD3;
	fma.rn.f64 	%fd308, %fd1511, 0d3FDBCB7B1526E50E, %fd1185;
	mul.f64 	%fd1186, %fd1510, 0d3C695355BAAAFAD3;
	fma.rn.f64 	%fd1187, %fd1510, 0d3FDBCB7B1526E50E, %fd1186;
	div.rn.f64 	%fd309, %fd1187, %fd308;
	mul.f64 	%fd1188, %fd38, %fd38;
	fma.rn.f64 	%fd1512, %fd39, %fd39, %fd1188;
	{
	.reg .b32 %temp; 
	mov.b64 	{%temp, %r492}, %fd1512;
	}
	{
	.reg .b32 %temp; 
	mov.b64 	{%r493, %temp}, %fd1512;
	}
	setp.gt.s32 	%p155, %r492, 1048575;
	mov.b32 	%r494, -1023;
	@%p155 bra 	$L__BB0_218;
	mul.f64 	%fd1512, %fd1512, 0d4350000000000000;
	{
	.reg .b32 %temp; 
	mov.b64 	{%temp, %r492}, %fd1512;
	}
	{
	.reg .b32 %temp; 
	mov.b64 	{%r493, %temp}, %fd1512;
	}
	mov.b32 	%r494, -1077;
$L__BB0_218:
	add.s32 	%r366, %r492, -1;
	setp.gt.u32 	%p156, %r366, 2146435070;
	@%p156 bra 	$L__BB0_222;
	shr.u32 	%r369, %r492, 20;
	add.s32 	%r495, %r494, %r369;
	and.b32  	%r370, %r492, 1048575;
	or.b32  	%r371, %r370, 1072693248;
	mov.b64 	%fd1513, {%r493, %r371};
	setp.lt.u32 	%p158, %r371, 1073127583;
	@%p158 bra 	$L__BB0_221;
	{
	.reg .b32 %temp; 
	mov.b64 	{%r372, %temp}, %fd1513;
	}
	{
	.reg .b32 %temp; 
	mov.b64 	{%temp, %r373}, %fd1513;
	}
	add.s32 	%r374, %r373, -1048576;
	mov.b64 	%fd1513, {%r372, %r374};
	add.s32 	%r495, %r495, 1;
$L__BB0_221:
	add.f64 	%fd1190, %fd1513, 0dBFF0000000000000;
	add.f64 	%fd1191, %fd1513, 0d3FF0000000000000;
	rcp.approx.ftz.f64 	%fd1192, %fd1191;
	neg.f64 	%fd1193, %fd1191;
	fma.rn.f64 	%fd1194, %fd1193, %fd1192, 0d3FF0000000000000;
	fma.rn.f64 	%fd1195, %fd1194, %fd1194, %fd1194;
	fma.rn.f64 	%fd1196, %fd1195, %fd1192, %fd1192;
	mul.f64 	%fd1197, %fd1190, %fd1196;
	fma.rn.f64 	%fd1198, %fd1190, %fd1196, %fd1197;
	mul.f64 	%fd1199, %fd1198, %fd1198;
	fma.rn.f64 	%fd1200, %fd1199, 0d3EB1380B3AE80F1E, 0d3ED0EE258B7A8B04;
	fma.rn.f64 	%fd1201, %fd1200, %fd1199, 0d3EF3B2669F02676F;
	fma.rn.f64 	%fd1202, %fd1201, %fd1199, 0d3F1745CBA9AB0956;
	fma.rn.f64 	%fd1203, %fd1202, %fd1199, 0d3F3C71C72D1B5154;
	fma.rn.f64 	%fd1204, %fd1203, %fd1199, 0d3F624924923BE72D;
	fma.rn.f64 	%fd1205, %fd1204, %fd1199, 0d3F8999999999A3C4;
	fma.rn.f64 	%fd1206, %fd1205, %fd1199, 0d3FB5555555555554;
	sub.f64 	%fd1207, %fd1190, %fd1198;
	add.f64 	%fd1208, %fd1207, %fd1207;
	neg.f64 	%fd1209, %fd1198;
	fma.rn.f64 	%fd1210, %fd1209, %fd1190, %fd1208;
	mul.f64 	%fd1211, %fd1196, %fd1210;
	mul.f64 	%fd1212, %fd1199, %fd1206;
	fma.rn.f64 	%fd1213, %fd1212, %fd1198, %fd1211;
	xor.b32  	%r375, %r495, -2147483648;
	mov.b32 	%r376, 1127219200;
	mov.b64 	%fd1214, {%r375, %r376};
	sub.f64 	%fd1215, %fd1214, %fd6;
	fma.rn.f64 	%fd1216, %fd1215, 0d3FE62E42FEFA39EF, %fd1198;
	fma.rn.f64 	%fd1217, %fd1215, 0dBFE62E42FEFA39EF, %fd1216;
	sub.f64 	%fd1218, %fd1217, %fd1198;
	sub.f64 	%fd1219, %fd1213, %fd1218;
	fma.rn.f64 	%fd1220, %fd1215, 0d3C7ABC9E3B39803F, %fd1219;
	add.f64 	%fd1514, %fd1216, %fd1220;
	bra.uni 	$L__BB0_223;
$L__BB0_222:
	fma.rn.f64 	%fd1189, %fd1512, 0d7FF0000000000000, 0d7FF0000000000000;
	{
	.reg .b32 %temp; 
	mov.b64 	{%temp, %r367}, %fd1512;
	}
	and.b32  	%r368, %r367, 2147483647;
	setp.eq.s32 	%p157, %r368, 0;
	selp.f64 	%fd1514, 0dFFF0000000000000, %fd1189, %p157;
$L__BB0_223:
	mul.f64 	%fd1515, %fd1514, 0d3FE0000000000000;
	{
	.reg .b32 %temp; 
	mov.b64 	{%temp, %r496}, %fd1515;
	}
	{
	.reg .b32 %temp; 
	mov.b64 	{%r497, %temp}, %fd1515;
	}
	setp.gt.s32 	%p159, %r496, 1048575;
	mov.b32 	%r498, -1023;
	@%p159 bra 	$L__BB0_225;
	mul.f64 	%fd1515, %fd1515, 0d4350000000000000;
	{
	.reg .b32 %temp; 
	mov.b64 	{%temp, %r496}, %fd1515;
	}
	{
	.reg .b32 %temp; 
	mov.b64 	{%r497, %temp}, %fd1515;
	}
	mov.b32 	%r498, -1077;
$L__BB0_225:
	add.s32 	%r379, %r496, -1;
	setp.gt.u32 	%p160, %r379, 2146435070;
	@%p160 bra 	$L__BB0_229;
	shr.u32 	%r382, %r496, 20;
	add.s32 	%r499, %r498, %r382;
	and.b32  	%r383, %r496, 1048575;
	or.b32  	%r384, %r383, 1072693248;
	mov.b64 	%fd1516, {%r497, %r384};
	setp.lt.u32 	%p162, %r384, 1073127583;
	@%p162 bra 	$L__BB0_228;
	{
	.reg .b32 %temp; 
	mov.b64 	{%r385, %temp}, %fd1516;
	}
	{
	.reg .b32 %temp; 
	mov.b64 	{%temp, %r386}, %fd1516;
	}
	add.s32 	%r387, %r386, -1048576;
	mov.b64 	%fd1516, {%r385, %r387};
	add.s32 	%r499, %r499, 1;
$L__BB0_228:
	add.f64 	%fd1222, %fd1516, 0dBFF0000000000000;
	add.f64 	%fd1223, %fd1516, 0d3FF0000000000000;
	rcp.approx.ftz.f64 	%fd1224, %fd1223;
	neg.f64 	%fd1225, %fd1223;
	fma.rn.f64 	%fd1226, %fd1225, %fd1224, 0d3FF0000000000000;
	fma.rn.f64 	%fd1227, %fd1226, %fd1226, %fd1226;
	fma.rn.f64 	%fd1228, %fd1227, %fd1224, %fd1224;
	mul.f64 	%fd1229, %fd1222, %fd1228;
	fma.rn.f64 	%fd1230, %fd1222, %fd1228, %fd1229;
	mul.f64 	%fd1231, %fd1230, %fd1230;
	fma.rn.f64 	%fd1232, %fd1231, 0d3EB1380B3AE80F1E, 0d3ED0EE258B7A8B04;
	fma.rn.f64 	%fd1233, %fd1232, %fd1231, 0d3EF3B2669F02676F;
	fma.rn.f64 	%fd1234, %fd1233, %fd1231, 0d3F1745CBA9AB0956;
	fma.rn.f64 	%fd1235, %fd1234, %fd1231, 0d3F3C71C72D1B5154;
	fma.rn.f64 	%fd1236, %fd1235, %fd1231, 0d3F624924923BE72D;
	fma.rn.f64 	%fd1237, %fd1236, %fd1231, 0d3F8999999999A3C4;
	fma.rn.f64 	%fd1238, %fd1237, %fd1231, 0d3FB5555555555554;
	sub.f64 	%fd1239, %fd1222, %fd1230;
	add.f64 	%fd1240, %fd1239, %fd1239;
	neg.f64 	%fd1241, %fd1230;
	fma.rn.f64 	%fd1242, %fd1241, %fd1222, %fd1240;
	mul.f64 	%fd1243, %fd1228, %fd1242;
	mul.f64 	%fd1244, %fd1231, %fd1238;
	fma.rn.f64 	%fd1245, %fd1244, %fd1230, %fd1243;
	xor.b32  	%r388, %r499, -2147483648;
	mov.b32 	%r389, 1127219200;
	mov.b64 	%fd1246, {%r388, %r389};
	sub.f64 	%fd1247, %fd1246, %fd6;
	fma.rn.f64 	%fd1248, %fd1247, 0d3FE62E42FEFA39EF, %fd1230;
	fma.rn.f64 	%fd1249, %fd1247, 0dBFE62E42FEFA39EF, %fd1248;
	sub.f64 	%fd1250, %fd1249, %fd1230;
	sub.f64 	%fd1251, %fd1245, %fd1250;
	fma.rn.f64 	%fd1252, %fd1247, 0d3C7ABC9E3B39803F, %fd1251;
	add.f64 	%fd1517, %fd1248, %fd1252;
	bra.uni 	$L__BB0_230;
$L__BB0_229:
	fma.rn.f64 	%fd1221, %fd1515, 0d7FF0000000000000, 0d7FF0000000000000;
	{
	.reg .b32 %temp; 
	mov.b64 	{%temp, %r380}, %fd1515;
	}
	and.b32  	%r381, %r380, 2147483647;
	setp.eq.s32 	%p161, %r381, 0;
	selp.f64 	%fd1517, 0dFFF0000000000000, %fd1221, %p161;
$L__BB0_230:
	mul.f64 	%fd1254, %fd1517, 0d3C695355BAAAFAD3;
	fma.rn.f64 	%fd1255, %fd1517, 0d3FDBCB7B1526E50E, %fd1254;
	div.rn.f64 	%fd1256, %fd1255, %fd308;
	add.f64 	%fd1257, %fd309, 0dBFF0000000000000;
	sub.f64 	%fd1258, %fd1257, %fd1256;
	mov.f64 	%fd1259, 0d3FF0000000000000;
	sub.f64 	%fd1260, %fd1259, %fd1258;
	mul.f64 	%fd1261, %fd294, %fd1260;
	fma.rn.f64 	%fd328, %fd293, %fd1258, %fd1261;
	and.b16  	%rs46, %rs79, 255;
	cvt.rn.f64.u16 	%fd1262, %rs46;
	and.b16  	%rs47, %rs80, 255;
	cvt.rn.f64.u16 	%fd1263, %rs47;
	and.b16  	%rs48, %rs81, 255;
	cvt.rn.f64.u16 	%fd1264, %rs48;
	div.rn.f64 	%fd329, %fd1262, 0d406FE00000000000;
	div.rn.f64 	%fd330, %fd1263, 0d406FE00000000000;
	div.rn.f64 	%fd331, %fd1264, 0d406FE00000000000;
	max.f64 	%fd1265, %fd330, %fd331;
	max.f64 	%fd332, %fd329, %fd1265;
	min.f64 	%fd1266, %fd330, %fd331;
	min.f64 	%fd1267, %fd329, %fd1266;
	add.f64 	%fd333, %fd332, %fd1267;
	mul.f64 	%fd334, %fd333, 0d3FE0000000000000;
	sub.f64 	%fd335, %fd332, %fd1267;
	setp.lt.f64 	%p163, %fd335, 0d0010000000000000;
	mov.f64 	%fd1518, 0d0000000000000000;
	mov.f64 	%fd1519, %fd1518;
	@%p163 bra 	$L__BB0_237;
	setp.gt.f64 	%p164, %fd334, 0d3FE0000000000000;
	mov.f64 	%fd1268, 0d4000000000000000;
	sub.f64 	%fd1269, %fd1268, %fd333;
	selp.f64 	%fd1270, %fd1269, %fd333, %p164;
	div.rn.f64 	%fd1519, %fd335, %fd1270;
	setp.ltu.f64 	%p165, %fd329, %fd332;
	@%p165 bra 	$L__BB0_234;
	sub.f64 	%fd1271, %fd330, %fd331;
	div.rn.f64 	%fd1518, %fd1271, %fd335;
	setp.geu.f64 	%p166, %fd1518, 0d0000000000000000;
	@%p166 bra 	$L__BB0_237;
	add.f64 	%fd1518, %fd1518, 0d4018000000000000;
	bra.uni 	$L__BB0_237;
$L__BB0_234:
	setp.ltu.f64 	%p167, %fd330, %fd332;
	@%p167 bra 	$L__BB0_236;
	sub.f64 	%fd1272, %fd331, %fd329;
	div.rn.f64 	%fd1273, %fd1272, %fd335;
	add.f64 	%fd1518, %fd1273, 0d4000000000000000;
	bra.uni 	$L__BB0_237;
$L__BB0_236:
	sub.f64 	%fd1274, %fd329, %fd330;
	div.rn.f64 	%fd1275, %fd1274, %fd335;
	add.f64 	%fd1518, %fd1275, 0d4010000000000000;
$L__BB0_237:
	mul.f64 	%fd343, %fd420, %fd334;
	setp.lt.f64 	%p168, %fd1519, 0d0010000000000000;
	mov.f64 	%fd1526, %fd343;
	mov.f64 	%fd1527, %fd343;
	mov.f64 	%fd1528, %fd343;
	@%p168 bra 	$L__BB0_269;
	setp.lt.f64 	%p169, %fd343, 0d0010000000000000;
	mov.f64 	%fd1526, 0d0000000000000000;
	mov.f64 	%fd1527, %fd1526;
	mov.f64 	%fd1528, %fd1526;
	@%p169 bra 	$L__BB0_269;
	setp.geu.f64 	%p170, %fd343, 0d3FE0000000000000;
	@%p170 bra 	$L__BB0_241;
	add.f64 	%fd1279, %fd1519, 0d3FF0000000000000;
	mul.f64 	%fd1528, %fd343, %fd1279;
	bra.uni 	$L__BB0_242;
$L__BB0_241:
	add.f64 	%fd1277, %fd343, %fd1519;
	mul.f64 	%fd1278, %fd343, %fd1519;
	sub.f64 	%fd1528, %fd1277, %fd1278;
$L__BB0_242:
	add.f64 	%fd1280, %fd343, %fd343;
	sub.f64 	%fd347, %fd1280, %fd1528;
	add.f64 	%fd1521, %fd1518, 0d4000000000000000;
	add.f64 	%fd1525, %fd1518, 0dC000000000000000;
	sub.f64 	%fd350, %fd1528, %fd347;
	setp.geu.f64 	%p171, %fd1521, 0d0000000000000000;
	@%p171 bra 	$L__BB0_244;
	add.f64 	%fd1521, %fd1521, 0d4018000000000000;
	bra.uni 	$L__BB0_246;
$L__BB0_244:
	setp.leu.f64 	%p172, %fd1521, 0d4018000000000000;
	@%p172 bra 	$L__BB0_246;
	add.f64 	%fd1521, %fd1521, 0dC018000000000000;
$L__BB0_246:
	setp.geu.f64 	%p173, %fd1521, 0d3FF0000000000000;
	@%p173 bra 	$L__BB0_248;
	fma.rn.f64 	%fd1526, %fd350, %fd1521, %fd347;
	bra.uni 	$L__BB0_251;
$L__BB0_248:
	setp.lt.f64 	%p174, %fd1521, 0d4008000000000000;
	mov.f64 	%fd1526, %fd1528;
	@%p174 bra 	$L__BB0_251;
	setp.geu.f64 	%p175, %fd1521, 0d4010000000000000;
	mov.f64 	%fd1526, %fd347;
	@%p175 bra 	$L__BB0_251;
	mov.f64 	%fd1281, 0d4010000000000000;
	sub.f64 	%fd1282, %fd1281, %fd1521;
	fma.rn.f64 	%fd1526, %fd350, %fd1282, %fd347;
$L__BB0_251:
	setp.lt.f64 	%p176, %fd1518, 0d0000000000000000;
	@%p176 bra 	$L__BB0_254;
	setp.leu.f64 	%p177, %fd1518, 0d4018000000000000;
	@%p177 bra 	$L__BB0_255;
	add.f64 	%fd1518, %fd1518, 0dC018000000000000;
	bra.uni 	$L__BB0_255;
$L__BB0_254:
	add.f64 	%fd1518, %fd1518, 0d4018000000000000;
$L__BB0_255:
	setp.lt.f64 	%p178, %fd1518, 0d3FF0000000000000;
	@%p178 bra 	$L__BB0_259;
	setp.lt.f64 	%p179, %fd1518, 0d4008000000000000;
	mov.f64 	%fd1527, %fd1528;
	@%p179 bra 	$L__BB0_260;
	setp.geu.f64 	%p180, %fd1518, 0d4010000000000000;
	mov.f64 	%fd1527, %fd347;
	@%p180 bra 	$L__BB0_260;
	mov.f64 	%fd1283, 0d4010000000000000;
	sub.f64 	%fd1284, %fd1283, %fd1518;
	fma.rn.f64 	%fd1527, %fd350, %fd1284, %fd347;
	bra.uni 	$L__BB0_260;
$L__BB0_259:
	fma.rn.f64 	%fd1527, %fd350, %fd1518, %fd347;
$L__BB0_260:
	setp.lt.f64 	%p181, %fd1525, 0d0000000000000000;
	@%p181 bra 	$L__BB0_263;
	setp.leu.f64 	%p182, %fd1525, 0d4018000000000000;
	@%p182 bra 	$L__BB0_264;
	add.f64 	%fd1525, %fd1525, 0dC018000000000000;
	bra.uni 	$L__BB0_264;
$L__BB0_263:
	add.f64 	%fd1525, %fd1525, 0d4018000000000000;
$L__BB0_264:
	setp.lt.f64 	%p183, %fd1525, 0d3FF0000000000000;
	@%p183 bra 	$L__BB0_268;
	setp.lt.f64 	%p184, %fd1525, 0d4008000000000000;
	@%p184 bra 	$L__BB0_269;
	setp.geu.f64 	%p185, %fd1525, 0d4010000000000000;
	mov.f64 	%fd1528, %fd347;
	@%p185 bra 	$L__BB0_269;
	mov.f64 	%fd1285, 0d4010000000000000;
	sub.f64 	%fd1286, %fd1285, %fd1525;
	fma.rn.f64 	%fd1528, %fd350, %fd1286, %fd347;
	bra.uni 	$L__BB0_269;
$L__BB0_268:
	fma.rn.f64 	%fd1528, %fd350, %fd1525, %fd347;
$L__BB0_269:
	setp.lt.f64 	%p186, %fd335, 0d0010000000000000;
	mul.f64 	%fd1288, %fd1526, 0d406FE00000000000;
	mul.f64 	%fd1289, %fd1527, 0d406FE00000000000;
	mul.f64 	%fd1290, %fd1528, 0d406FE00000000000;
	cvt.rzi.u32.f64 	%r147, %fd1288;
	cvt.rzi.u32.f64 	%r148, %fd1289;
	cvt.rzi.u32.f64 	%r149, %fd1290;
	mov.f64 	%fd1529, 0d0000000000000000;
	mov.f64 	%fd1530, %fd1529;
	@%p186 bra 	$L__BB0_276;
	setp.gt.f64 	%p187, %fd334, 0d3FE0000000000000;
	mov.f64 	%fd1291, 0d4000000000000000;
	sub.f64 	%fd1292, %fd1291, %fd333;
	selp.f64 	%fd1293, %fd1292, %fd333, %p187;
	div.rn.f64 	%fd1530, %fd335, %fd1293;
	setp.ltu.f64 	%p188, %fd329, %fd332;
	@%p188 bra 	$L__BB0_273;
	sub.f64 	%fd1294, %fd330, %fd331;
	div.rn.f64 	%fd1529, %fd1294, %fd335;
	setp.geu.f64 	%p189, %fd1529, 0d0000000000000000;
	@%p189 bra 	$L__BB0_276;
	add.f64 	%fd1529, %fd1529, 0d4018000000000000;
	bra.uni 	$L__BB0_276;
$L__BB0_273:
	setp.ltu.f64 	%p190, %fd330, %fd332;
	@%p190 bra 	$L__BB0_275;
	sub.f64 	%fd1295, %fd331, %fd329;
	div.rn.f64 	%fd1296, %fd1295, %fd335;
	add.f64 	%fd1529, %fd1296, 0d4000000000000000;
	bra.uni 	$L__BB0_276;
$L__BB0_275:
	sub.f64 	%fd1297, %fd329, %fd330;
	div.rn.f64 	%fd1298, %fd1297, %fd335;
	add.f64 	%fd1529, %fd1298, 0d4010000000000000;
$L__BB0_276:
	mul.f64 	%fd378, %fd14, %fd334;
	setp.lt.f64 	%p191, %fd1530, 0d0010000000000000;
	mov.f64 	%fd1537, %fd378;
	mov.f64 	%fd1538, %fd378;
	mov.f64 	%fd1539, %fd378;
	@%p191 bra 	$L__BB0_308;
	setp.lt.f64 	%p192, %fd378, 0d0010000000000000;
	mov.f64 	%fd1537, 0d0000000000000000;
	mov.f64 	%fd1538, %fd1537;
	mov.f64 	%fd1539, %fd1537;
	@%p192 bra 	$L__BB0_308;
	setp.geu.f64 	%p193, %fd378, 0d3FE0000000000000;
	@%p193 bra 	$L__BB0_280;
	add.f64 	%fd1302, %fd1530, 0d3FF0000000000000;
	mul.f64 	%fd1539, %fd378, %fd1302;
	bra.uni 	$L__BB0_281;
$L__BB0_280:
	add.f64 	%fd1300, %fd378, %fd1530;
	mul.f64 	%fd1301, %fd378, %fd1530;
	sub.f64 	%fd1539, %fd1300, %fd1301;
$L__BB0_281:
	add.f64 	%fd1303, %fd378, %fd378;
	sub.f64 	%fd382, %fd1303, %fd1539;
	add.f64 	%fd1532, %fd1529, 0d4000000000000000;
	add.f64 	%fd1536, %fd1529, 0dC000000000000000;
	sub.f64 	%fd385, %fd1539, %fd382;
	setp.geu.f64 	%p194, %fd1532, 0d0000000000000000;
	@%p194 bra 	$L__BB0_283;
	add.f64 	%fd1532, %fd1532, 0d4018000000000000;
	bra.uni 	$L__BB0_285;
$L__BB0_283:
	setp.leu.f64 	%p195, %fd1532, 0d4018000000000000;
	@%p195 bra 	$L__BB0_285;
	add.f64 	%fd1532, %fd1532, 0dC018000000000000;
$L__BB0_285:
	setp.geu.f64 	%p196, %fd1532, 0d3FF0000000000000;
	@%p196 bra 	$L__BB0_287;
	fma.rn.f64 	%fd1537, %fd385, %fd1532, %fd382;
	bra.uni 	$L__BB0_290;
$L__BB0_287:
	setp.lt.f64 	%p197, %fd1532, 0d4008000000000000;
	mov.f64 	%fd1537, %fd1539;
	@%p197 bra 	$L__BB0_290;
	setp.geu.f64 	%p198, %fd1532, 0d4010000000000000;
	mov.f64 	%fd1537, %fd382;
	@%p198 bra 	$L__BB0_290;
	mov.f64 	%fd1304, 0d4010000000000000;
	sub.f64 	%fd1305, %fd1304, %fd1532;
	fma.rn.f64 	%fd1537, %fd385, %fd1305, %fd382;
$L__BB0_290:
	setp.lt.f64 	%p199, %fd1529, 0d0000000000000000;
	@%p199 bra 	$L__BB0_293;
	setp.leu.f64 	%p200, %fd1529, 0d4018000000000000;
	@%p200 bra 	$L__BB0_294;
	add.f64 	%fd1529, %fd1529, 0dC018000000000000;
	bra.uni 	$L__BB0_294;
$L__BB0_293:
	add.f64 	%fd1529, %fd1529, 0d4018000000000000;
$L__BB0_294:
	setp.lt.f64 	%p201, %fd1529, 0d3FF0000000000000;
	@%p201 bra 	$L__BB0_298;
	setp.lt.f64 	%p202, %fd1529, 0d4008000000000000;
	mov.f64 	%fd1538, %fd1539;
	@%p202 bra 	$L__BB0_299;
	setp.geu.f64 	%p203, %fd1529, 0d4010000000000000;
	mov.f64 	%fd1538, %fd382;
	@%p203 bra 	$L__BB0_299;
	mov.f64 	%fd1306, 0d4010000000000000;
	sub.f64 	%fd1307, %fd1306, %fd1529;
	fma.rn.f64 	%fd1538, %fd385, %fd1307, %fd382;
	bra.uni 	$L__BB0_299;
$L__BB0_298:
	fma.rn.f64 	%fd1538, %fd385, %fd1529, %fd382;
$L__BB0_299:
	setp.lt.f64 	%p204, %fd1536, 0d0000000000000000;
	@%p204 bra 	$L__BB0_302;
	setp.leu.f64 	%p205, %fd1536, 0d4018000000000000;
	@%p205 bra 	$L__BB0_303;
	add.f64 	%fd1536, %fd1536, 0dC018000000000000;
	bra.uni 	$L__BB0_303;
$L__BB0_302:
	add.f64 	%fd1536, %fd1536, 0d4018000000000000;
$L__BB0_303:
	setp.lt.f64 	%p206, %fd1536, 0d3FF0000000000000;
	@%p206 bra 	$L__BB0_307;
	setp.lt.f64 	%p207, %fd1536, 0d4008000000000000;
	@%p207 bra 	$L__BB0_308;
	setp.geu.f64 	%p208, %fd1536, 0d4010000000000000;
	mov.f64 	%fd1539, %fd382;
	@%p208 bra 	$L__BB0_308;
	mov.f64 	%fd1308, 0d4010000000000000;
	sub.f64 	%fd1309, %fd1308, %fd1536;
	fma.rn.f64 	%fd1539, %fd385, %fd1309, %fd382;
	bra.uni 	$L__BB0_308;
$L__BB0_307:
	fma.rn.f64 	%fd1539, %fd385, %fd1536, %fd382;
$L__BB0_308:
	setp.gt.f64 	%p209, %fd328, 0d3FF0000000000000;
	selp.f64 	%fd1310, 0d3FF0000000000000, %fd328, %p209;
	setp.lt.f64 	%p210, %fd328, 0d0000000000000000;
	selp.f64 	%fd1311, 0d0000000000000000, %fd1310, %p210;
	mul.f64 	%fd1312, %fd1537, 0d406FE00000000000;
	mul.f64 	%fd1313, %fd1538, 0d406FE00000000000;
	mul.f64 	%fd1314, %fd1539, 0d406FE00000000000;
	cvt.rzi.u32.f64 	%r390, %fd1312;
	cvt.u16.u32 	%rs49, %r390;
	and.b16  	%rs50, %rs49, 255;
	cvt.rzi.u32.f64 	%r391, %fd1313;
	cvt.u16.u32 	%rs51, %r391;
	and.b16  	%rs52, %rs51, 255;
	cvt.rzi.u32.f64 	%r392, %fd1314;
	cvt.u16.u32 	%rs53, %r392;
	and.b16  	%rs54, %rs53, 255;
	cvt.rn.f64.u16 	%fd1315, %rs50;
	and.b32  	%r393, %r147, 255;
	and.b32  	%r394, %r390, 255;
	sub.s32 	%r395, %r393, %r394;
	cvt.rn.f64.s32 	%fd1316, %r395;
	fma.rn.f64 	%fd1317, %fd1311, %fd1316, %fd1315;
	cvt.rzi.u32.f64 	%r396, %fd1317;
	cvt.u16.u32 	%rs79, %r396;
	cvt.rn.f64.u16 	%fd1318, %rs52;
	and.b32  	%r397, %r148, 255;
	and.b32  	%r398, %r391, 255;
	sub.s32 	%r399, %r397, %r398;
	cvt.rn.f64.s32 	%fd1319, %r399;
	fma.rn.f64 	%fd1320, %fd1311, %fd1319, %fd1318;
	cvt.rzi.u32.f64 	%r400, %fd1320;
	cvt.u16.u32 	%rs80, %r400;
	cvt.rn.f64.u16 	%fd1321, %rs54;
	and.b32  	%r401, %r149, 255;
	and.b32  	%r402, %r392, 255;
	sub.s32 	%r403, %r401, %r402;
	cvt.rn.f64.s32 	%fd1322, %r403;
	fma.rn.f64 	%fd1323, %fd1311, %fd1322, %fd1321;
	cvt.rzi.u32.f64 	%r404, %fd1323;
	cvt.u16.u32 	%rs81, %r404;
$L__BB0_309:
	setp.leu.f64 	%p211, %fd410, 0d0000000000000000;
	@%p211 bra 	$L__BB0_312;
	div.rn.f64 	%fd406, %fd136, %fd410;
	setp.geu.f64 	%p212, %fd406, 0d3FF0000000000000;
	@%p212 bra 	$L__BB0_312;
	ld.param.u8 	%rs57, [_Z16multibrot_kerneljPhiidiiddhhhdldddhhhddddhhhhhhdddddd_param_11];
	ld.param.u8 	%rs56, [_Z16multibrot_kerneljPhiidiiddhhhdldddhhhddddhhhhhhdddddd_param_10];
	ld.param.u8 	%rs55, [_Z16multibrot_kerneljPhiidiiddhhhdldddhhhddddhhhhhhdddddd_param_9];
	cvt.u32.u16 	%r405, %rs79;
	and.b32  	%r406, %r405, 255;
	cvt.u32.u16 	%r407, %rs55;
	sub.s32 	%r408, %r406, %r407;
	cvt.rn.f64.s32 	%fd1324, %r408;
	cvt.rn.f64.u16 	%fd1325, %rs55;
	fma.rn.f64 	%fd1326, %fd406, %fd1324, %fd1325;
	cvt.rzi.u32.f64 	%r409, %fd1326;
	cvt.u16.u32 	%rs79, %r409;
	cvt.u32.u16 	%r410, %rs80;
	and.b32  	%r411, %r410, 255;
	cvt.u32.u16 	%r412, %rs56;
	sub.s32 	%r413, %r411, %r412;
	cvt.rn.f64.s32 	%fd1327, %r413;
	cvt.rn.f64.u16 	%fd1328, %rs56;
	fma.rn.f64 	%fd1329, %fd406, %fd1327, %fd1328;
	cvt.rzi.u32.f64 	%r414, %fd1329;
	cvt.u16.u32 	%rs80, %r414;
	cvt.u32.u16 	%r415, %rs81;
	and.b32  	%r416, %r415, 255;
	cvt.u32.u16 	%r417, %rs57;
	sub.s32 	%r418, %r416, %r417;
	cvt.rn.f64.s32 	%fd1330, %r418;
	cvt.rn.f64.u16 	%fd1331, %rs57;
	fma.rn.f64 	%fd1332, %fd406, %fd1330, %fd1331;
	cvt.rzi.u32.f64 	%r419, %fd1332;
	cvt.u16.u32 	%rs81, %r419;
$L__BB0_312:
	shl.b32 	%r420, %r10, 2;
	cvt.u64.u32 	%rd36, %r420;
	add.s64 	%rd37, %rd1, %rd36;
	st.global.u8 	[%rd37], %rs79;
	st.global.u8 	[%rd37+1], %rs80;
	st.global.u8 	[%rd37+2], %rs81;
$L__BB0_313:
	add.s32 	%r446, %r446, 1;
	setp.ne.s32 	%p219, %r446, %r151;
	@%p219 bra 	$L__BB0_2;
$L__BB0_314:
	ret;

}
.func  (.param .align 16 .b8 func_retval0[16]) __internal_trig_reduction_slowpathd(
	.param .b64 __internal_trig_reduction_slowpathd_param_0
)
{
	.local .align 8 .b8 	__local_depot1[40];
	.reg .b64 	%SP;
	.reg .b64 	%SPL;
	.reg .pred 	%p<10>;
	.reg .b32 	%r<47>;
	.reg .b64 	%rd<74>;
	.reg .b64 	%fd<5>;

	mov.u64 	%SPL, __local_depot1;
	ld.param.f64 	%fd4, [__internal_trig_reduction_slowpathd_param_0];
	add.u64 	%rd1, %SPL, 0;
	{
	.reg .b32 %temp; 
	mov.b64 	{%temp, %r1}, %fd4;
	}
	shr.u32 	%r2, %r1, 20;
	and.b32  	%r3, %r2, 2047;
	setp.eq.s32 	%p1, %r3, 2047;
	mov.b32 	%r46, 0;
	@%p1 bra 	$L__BB1_9;
	add.s32 	%r20, %r3, -1024;
	mov.b64 	%rd20, %fd4;
	shl.b64 	%rd2, %rd20, 11;
	shr.u32 	%r4, %r20, 6;
	sub.s32 	%r45, 15, %r4;
	sub.s32 	%r21, 19, %r4;
	setp.lt.u32 	%p2, %r20, 128;
	selp.b32 	%r6, 18, %r21, %p2;
	setp.ge.s32 	%p3, %r45, %r6;
	mov.b64 	%rd70, 0;
	@%p3 bra 	$L__BB1_4;
	add.s32 	%r23, %r6, %r4;
	neg.s32 	%r43, %r23;
	or.b64  	%rd3, %rd2, -9223372036854775808;
	mov.b64 	%rd70, 0;
	mov.b32 	%r42, 0;
	mov.u64 	%rd25, __cudart_i2opi_d;
	mov.u32 	%r44, %r45;
$L__BB1_3:
	.pragma "nounroll";
	mul.wide.s32 	%rd22, %r42, 8;
	add.s64 	%rd23, %rd1, %rd22;
	mul.wide.s32 	%rd24, %r44, 8;
	add.s64 	%rd26, %rd25, %rd24;
	ld.global.nc.u64 	%rd27, [%rd26];
	{
	.reg .u32 %r0, %r1, %r2, %r3, %alo, %ahi, %blo, %bhi, %clo, %chi;
	mov.b64 	{%alo,%ahi}, %rd27;
	mov.b64 	{%blo,%bhi}, %rd3;
	mov.b64 	{%clo,%chi}, %rd70;
	mad.lo.cc.u32 	%r0, %alo, %blo, %clo;
	madc.hi.cc.u32 	%r1, %alo, %blo, %chi;
	madc.hi.u32 	%r2, %alo, %bhi, 0;
	mad.lo.cc.u32 	%r1, %alo, %bhi, %r1;
	madc.hi.cc.u32 	%r2, %ahi, %blo, %r2;
	madc.hi.u32 	%r3, %ahi, %bhi, 0;
	mad.lo.cc.u32 	%r1, %ahi, %blo, %r1;
	madc.lo.cc.u32 	%r2, %ahi, %bhi, %r2;
	addc.u32 	%r3, %r3, 0;
	mov.b64 	%rd28, {%r0,%r1};
	mov.b64 	%rd70, {%r2,%r3};
	}
	st.local.u64 	[%rd23], %rd28;
	add.s32 	%r44, %r44, 1;
	add.s32 	%r43, %r43, 1;
	add.s32 	%r42, %r42, 1;
	setp.ne.s32 	%p4, %r43, -15;
	mov.u32 	%r45, %r6;
	@%p4 bra 	$L__BB1_3;
$L__BB1_4:
	cvt.s64.s32 	%rd29, %r45;
	cvt.u64.u32 	%rd30, %r4;
	add.s64 	%rd31, %rd30, %rd29;
	shl.b64 	%rd32, %rd31, 3;
	add.s64 	%rd33, %rd1, %rd32;
	st.local.u64 	[%rd33+-120], %rd70;
	and.b32  	%r15, %r2, 63;
	ld.local.u64 	%rd72, [%rd1+16];
	ld.local.u64 	%rd71, [%rd1+24];
	setp.eq.s32 	%p5, %r15, 0;
	@%p5 bra 	$L__BB1_6;
	shl.b64 	%rd34, %rd71, %r15;
	shr.u64 	%rd35, %rd72, 1;
	xor.b32  	%r24, %r15, 63;
	shr.u64 	%rd36, %rd35, %r24;
	or.b64  	%rd71, %rd34, %rd36;
	ld.local.u64 	%rd37, [%rd1+8];
	shl.b64 	%rd38, %rd72, %r15;
	shr.u64 	%rd39, %rd37, 1;
	shr.u64 	%rd40, %rd39, %r24;
	or.b64  	%rd72, %rd38, %rd40;
$L__BB1_6:
	and.b32  	%r25, %r1, -2147483648;
	shr.u64 	%rd41, %rd71, 62;
	cvt.u32.u64 	%r26, %rd41;
	mov.b64 	{%r27, %r28}, %rd71;
	mov.b64 	{%r29, %r30}, %rd72;
	shf.l.wrap.b32 	%r31, %r30, %r27, 2;
	shf.l.wrap.b32 	%r32, %r27, %r28, 2;
	mov.b64 	%rd42, {%r31, %r32};
	shl.b64 	%rd43, %rd72, 2;
	shr.u64 	%rd44, %rd42, 63;
	cvt.u32.u64 	%r33, %rd44;
	add.s32 	%r34, %r33, %r26;
	setp.eq.s32 	%p6, %r25, 0;
	neg.s32 	%r35, %r34;
	selp.b32 	%r46, %r34, %r35, %p6;
	setp.gt.s64 	%p7, %rd42, -1;
	mov.b64 	%rd45, 0;
	{
	.reg .u32 %r0, %r1, %r2, %r3, %a0, %a1, %a2, %a3, %b0, %b1, %b2, %b3;
	mov.b64 	{%a0,%a1}, %rd45;
	mov.b64 	{%a2,%a3}, %rd45;
	mov.b64 	{%b0,%b1}, %rd43;
	mov.b64 	{%b2,%b3}, %rd42;
	sub.cc.u32 	%r0, %a0, %b0;
	subc.cc.u32 	%r1, %a1, %b1;
	subc.cc.u32 	%r2, %a2, %b2;
	subc.u32 	%r3, %a3, %b3;
	mov.b64 	%rd46, {%r0,%r1};
	mov.b64 	%rd47, {%r2,%r3};
	}
	xor.b32  	%r36, %r25, -2147483648;
	selp.b64 	%rd73, %rd42, %rd47, %p7;
	selp.b64 	%rd14, %rd43, %rd46, %p7;
	selp.b32 	%r17, %r25, %r36, %p7;
	clz.b64 	%r37, %rd73;
	cvt.u64.u32 	%rd15, %r37;
	setp.eq.s32 	%p8, %r37, 0;
	@%p8 bra 	$L__BB1_8;
	cvt.u32.u64 	%r38, %rd15;
	and.b32  	%r39, %r38, 63;
	shl.b64 	%rd48, %rd73, %r39;
	shr.u64 	%rd49, %rd14, 1;
	not.b32 	%r40, %r38;
	and.b32  	%r41, %r40, 63;
	shr.u64 	%rd50, %rd49, %r41;
	or.b64  	%rd73, %rd48, %rd50;
$L__BB1_8:
	mov.b64 	%rd51, -3958705157555305931;
	{
	.reg .u32 %r0, %r1, %r2, %r3, %alo, %ahi, %blo, %bhi;
	mov.b64 	{%alo,%ahi}, %rd73;
	mov.b64 	{%blo,%bhi}, %rd51;
	mul.lo.u32 	%r0, %alo, %blo;
	mul.hi.u32 	%r1, %alo, %blo;
	mad.lo.cc.u32 	%r1, %alo, %bhi, %r1;
	madc.hi.u32 	%r2, %alo, %bhi, 0;
	mad.lo.cc.u32 	%r1, %ahi, %blo, %r1;
	madc.hi.cc.u32 	%r2, %ahi, %blo, %r2;
	madc.hi.u32 	%r3, %ahi, %bhi, 0;
	mad.lo.cc.u32 	%r2, %ahi, %bhi, %r2;
	addc.u32 	%r3, %r3, 0;
	mov.b64 	%rd52, {%r0,%r1};
	mov.b64 	%rd53, {%r2,%r3};
	}
	setp.gt.s64 	%p9, %rd53, 0;
	{
	.reg .u32 %r0, %r1, %r2, %r3, %a0, %a1, %a2, %a3, %b0, %b1, %b2, %b3;
	mov.b64 	{%a0,%a1}, %rd52;
	mov.b64 	{%a2,%a3}, %rd53;
	mov.b64 	{%b0,%b1}, %rd52;
	mov.b64 	{%b2,%b3}, %rd53;
	add.cc.u32 	%r0, %a0, %b0;
	addc.cc.u32 	%r1, %a1, %b1;
	addc.cc.u32 	%r2, %a2, %b2;
	addc.u32 	%r3, %a3, %b3;
	mov.b64 	%rd54, {%r0,%r1};
	mov.b64 	%rd55, {%r2,%r3};
	}
	selp.b64 	%rd56, %rd55, %rd53, %p9;
	selp.s64 	%rd57, -1, 0, %p9;
	sub.s64 	%rd58, %rd57, %rd15;
	cvt.u64.u32 	%rd59, %r17;
	shl.b64 	%rd60, %rd59, 32;
	add.s64 	%rd61, %rd56, 1;
	shr.u64 	%rd62, %rd61, 10;
	add.s64 	%rd63, %rd62, 1;
	shr.u64 	%rd64, %rd63, 1;
	shl.b64 	%rd65, %rd58, 52;
	add.s64 	%rd66, %rd65, %rd64;
	add.s64 	%rd67, %rd66, 4602678819172646912;
	or.b64  	%rd68, %rd67, %rd60;
	mov.b64 	%fd4, %rd68;
$L__BB1_9:
	st.param.f64 	[func_retval0], %fd4;
	st.param.b32 	[func_retval0+8], %r46;
	ret;

}


// ===== COMPILED SASS (sm_100) =====

	.target	sm_100

	.elftype	@"ET_EXEC"


//--------------------- .note.nv.tkinfo           --------------------------
	.section	.note.nv.tkinfo,"",@"SHT_NOTE"
	.sectionflags	@"SHF_NOTE_NV_TKINFO"
	.tkinfo
        /*0018*/ 	.word	0x00000002
        /*0030*/ 	.string	""
        /*0030*/ 	.string	"ptxas"
        /*0030*/ 	.string	"Cuda compilation tools, release 13.0, V13.0.88"
        /*0030*/ 	.string	"Build cuda_13.0.r13.0/compiler.36424714_0"
        /*0030*/ 	.string	"-arch sm_100 -m 64 "



//--------------------- .note.nv.cuinfo           --------------------------
	.section	.note.nv.cuinfo,"",@"SHT_NOTE"
	.sectionflags	@"SHF_NOTE_NV_CUINFO"
        /*0018*/ 	.short	0x0002
        /*001a*/ 	.short	0x0064
        /*001c*/ 	.short	0x0082
	.zero		2


//--------------------- .nv.info                  --------------------------
	.section	.nv.info,"",@"SHT_CUDA_INFO"
	.align	4


	//----- nvinfo : EIATTR_REGCOUNT
	.align		4
        /*0000*/ 	.byte	0x04, 0x2f
        /*0002*/ 	.short	(.L_3 - .L_2)
	.align		4
.L_2:
        /*0004*/ 	.word	index@(_Z16multibrot_kerneljPhiidiiddhhhdldddhhhddddhhhhhhdddddd)
        /*0008*/ 	.word	0x0000005e


	//----- nvinfo : EIATTR_FRAME_SIZE
	.align		4
.L_3:
        /*000c*/ 	.byte	0x04, 0x11
        /*000e*/ 	.short	(.L_5 - .L_4)
	.align		4
.L_4:
        /*0010*/ 	.word	index@($_Z16multibrot_kerneljPhiidiiddhhhdldddhhhddddhhhhhhdddddd$__internal_trig_reduction_slowpathd)
        /*0014*/ 	.word	0x00000028


	//----- nvinfo : EIATTR_FRAME_SIZE
	.align		4
.L_5:
        /*0018*/ 	.byte	0x04, 0x11
        /*001a*/ 	.short	(.L_7 - .L_6)
	.align		4
.L_6:
        /*001c*/ 	.word	index@($__internal_1_$__cuda_sm20_dsqrt_rn_f64_mediumpath_v1)
        /*0020*/ 	.word	0x00000028


	//----- nvinfo : EIATTR_FRAME_SIZE
	.align		4
.L_7:
        /*0024*/ 	.byte	0x04, 0x11
        /*0026*/ 	.short	(.L_9 - .L_8)
	.align		4
.L_8:
        /*0028*/ 	.word	index@($__internal_0_$__cuda_sm20_div_rn_f64_full)
        /*002c*/ 	.word	0x00000028


	//----- nvinfo : EIATTR_FRAME_SIZE
	.align		4
.L_9:
        /*0030*/ 	.byte	0x04, 0x11
        /*0032*/ 	.short	(.L_11 - .L_10)
	.align		4
.L_10:
        /*0034*/ 	.word	index@(_Z16multibrot_kerneljPhiidiiddhhhdldddhhhddddhhhhhhdddddd)
        /*0038*/ 	.word	0x00000028


	//----- nvinfo : EIATTR_MIN_STACK_SIZE
	.align		4
.L_11:
        /*003c*/ 	.byte	0x04, 0x12
        /*003e*/ 	.short	(.L_13 - .L_12)
	.align		4
.L_12:
        /*0040*/ 	.word	index@(_Z16multibrot_kerneljPhiidiiddhhhdldddhhhddddhhhhhhdddddd)
        /*0044*/ 	.word	0x00000028
.L_13:


//--------------------- .nv.compat                --------------------------
	.section	.nv.compat,"",@"SHT_CUDA_COMPAT_INFO"
	.align	4
        /*0000*/ 	.byte	0x02, 0x09, 0x00, 0x00, 0x02, 0x02, 0x01, 0x00, 0x02, 0x05, 0x05, 0x00, 0x03, 0x07, 0x01, 0x01
        /*0010*/ 	.byte	0x02, 0x03, 0x00, 0x00, 0x02, 0x06, 0x01, 0x00, 0x04, 0x0b, 0x08, 0x00, 0x01, 0x00, 0x00, 0x00
        /*0020*/ 	.byte	0x00, 0x00, 0x00, 0x00


//--------------------- .nv.info._Z16multibrot_kerneljPhiidiiddhhhdldddhhhddddhhhhhhdddddd --------------------------
	.section	.nv.info._Z16multibrot_kerneljPhiidiiddhhhdldddhhhddddhhhhhhdddddd,"",@"SHT_CUDA_INFO"
	.sectionflags	@""
	.align	4


	//----- nvinfo : EIATTR_CUDA_API_VERSION
	.align		4
        /*0000*/ 	.byte	0x04, 0x37
        /*0002*/ 	.short	(.L_15 - .L_14)
.L_14:
        /*0004*/ 	.word	0x00000082


	//----- nvinfo : EIATTR_KPARAM_INFO
	.align		4
.L_15:
        /*0008*/ 	.byte	0x04, 0x17
        /*000a*/ 	.short	(.L_17 - .L_16)
.L_16:
        /*000c*/ 	.word	0x00000000
        /*0010*/ 	.short	0x0023
        /*0012*/ 	.short	0x00c0
        /*0014*/ 	.byte	0x00, 0xf0, 0x21, 0x00


	//----- nvinfo : EIATTR_KPARAM_INFO
	.align		4
.L_17:
        /*0018*/ 	.byte	0x04, 0x17
        /*001a*/ 	.short	(.L_19 - .L_18)
.L_18:
        /*001c*/ 	.word	0x00000000
        /*0020*/ 	.short	0x0022
        /*0022*/ 	.short	0x00b8
        /*0024*/ 	.byte	0x00, 0xf0, 0x21, 0x00


	//----- nvinfo : EIATTR_KPARAM_INFO
	.align		4
.L_19:
        /*0028*/ 	.byte	0x04, 0x17
        /*002a*/ 	.short	(.L_21 - .L_20)
.L_20:
        /*002c*/ 	.word	0x00000000
        /*0030*/ 	.short	0x0021
        /*0032*/ 	.short	0x00b0
        /*0034*/ 	.byte	0x00, 0xf0, 0x21, 0x00


	//----- nvinfo : EIATTR_KPARAM_INFO
	.align		4
.L_21:
        /*0038*/ 	.byte	0x04, 0x17
        /*003a*/ 	.short	(.L_23 - .L_22)
.L_22:
        /*003c*/ 	.word	0x00000000
        /*0040*/ 	.short	0x0020
        /*0042*/ 	.short	0x00a8
        /*0044*/ 	.byte	0x00, 0xf0, 0x21, 0x00


	//----- nvinfo : EIATTR_KPARAM_INFO
	.align		4
.L_23:
        /*0048*/ 	.byte	0x04, 0x17
        /*004a*/ 	.short	(.L_25 - .L_24)
.L_24:
        /*004c*/ 	.word	0x00000000
        /*0050*/ 	.short	0x001f
        /*0052*/ 	.short	0x00a0
        /*0054*/ 	.byte	0x00, 0xf0, 0x21, 0x00


	//----- nvinfo : EIATTR_KPARAM_INFO
	.align		4
.L_25:
        /*0058*/ 	.byte	0x04, 0x17
        /*005a*/ 	.short	(.L_27 - .L_26)
.L_26:
        /*005c*/ 	.word	0x00000000
        /*0060*/ 	.short	0x001e
        /*0062*/ 	.short	0x0098
        /*0064*/ 	.byte	0x00, 0xf0, 0x21, 0x00


	//----- nvinfo : EIATTR_KPARAM_INFO
	.align		4
.L_27:
        /*0068*/ 	.byte	0x04, 0x17
        /*006a*/ 	.short	(.L_29 - .L_28)
.L_28:
        /*006c*/ 	.word	0x00000000
        /*0070*/ 	.short	0x001d
        /*0072*/ 	.short	0x0095
        /*0074*/ 	.byte	0x00, 0xf0, 0x05, 0x00


	//----- nvinfo : EIATTR_KPARAM_INFO
	.align		4
.L_29:
        /*0078*/ 	.byte	0x04, 0x17
        /*007a*/ 	.short	(.L_31 - .L_30)
.L_30:
        /*007c*/ 	.word	0x00000000
        /*0080*/ 	.short	0x001c
        /*0082*/ 	.short	0x0094
        /*0084*/ 	.byte	0x00, 0xf0, 0x05, 0x00


	//----- nvinfo : EIATTR_KPARAM_INFO
	.align		4
.L_31:
        /*0088*/ 	.byte	0x04, 0x17
        /*008a*/ 	.short	(.L_33 - .L_32)
.L_32:
        /*008c*/ 	.word	0x00000000
        /*0090*/ 	.short	0x001b
        /*0092*/ 	.short	0x0093
        /*0094*/ 	.byte	0x00, 0xf0, 0x05, 0x00


	//----- nvinfo : EIATTR_KPARAM_INFO
	.align		4
.L_33:
        /*0098*/ 	.byte	0x04, 0x17
        /*009a*/ 	.short	(.L_35 - .L_34)
.L_34:
        /*009c*/ 	.word	0x00000000
        /*00a0*/ 	.short	0x001a
        /*00a2*/ 	.short	0x0092
        /*00a4*/ 	.byte	0x00, 0xf0, 0x05, 0x00


	//----- nvinfo : EIATTR_KPARAM_INFO
	.align		4
.L_35:
        /*00a8*/ 	.byte	0x04, 0x17
        /*00aa*/ 	.short	(.L_37 - .L_36)
.L_36:
        /*00ac*/ 	.word	0x00000000
        /*00b0*/ 	.short	0x0019
        /*00b2*/ 	.short	0x0091
        /*00b4*/ 	.byte	0x00, 0xf0, 0x05, 0x00


	//----- nvinfo : EIATTR_KPARAM_INFO
	.align		4
.L_37:
        /*00b8*/ 	.byte	0x04, 0x17
        /*00ba*/ 	.short	(.L_39 - .L_38)
.L_38:
        /*00bc*/ 	.word	0x00000000
        /*00c0*/ 	.short	0x0018
        /*00c2*/ 	.short	0x0090
        /*00c4*/ 	.byte	0x00, 0xf0, 0x05, 0x00


	//----- nvinfo : EIATTR_KPARAM_INFO
	.align		4
.L_39:
        /*00c8*/ 	.byte	0x04, 0x17
        /*00ca*/ 	.short	(.L_41 - .L_40)
.L_40:
        /*00cc*/ 	.word	0x00000000
        /*00d0*/ 	.short	0x0017
        /*00d2*/ 	.short	0x0088
        /*00d4*/ 	.byte	0x00, 0xf0, 0x21, 0x00


	//----- nvinfo : EIATTR_KPARAM_INFO
	.align		4
.L_41:
        /*00d8*/ 	.byte	0x04, 0x17
        /*00da*/ 	.short	(.L_43 - .L_42)
.L_42:
        /*00dc*/ 	.word	0x00000000
        /*00e0*/ 	.short	0x0016
        /*00e2*/ 	.short	0x0080
        /*00e4*/ 	.byte	0x00, 0xf0, 0x21, 0x00


	//----- nvinfo : EIATTR_KPARAM_INFO
	.align		4
.L_43:
        /*00e8*/ 	.byte	0x04, 0x17
        /*00ea*/ 	.short	(.L_45 - .L_44)
.L_44:
        /*00ec*/ 	.word	0x00000000
        /*00f0*/ 	.short	0x0015
        /*00f2*/ 	.short	0x0078
        /*00f4*/ 	.byte	0x00, 0xf0, 0x21, 0x00


	//----- nvinfo : EIATTR_KPARAM_INFO
	.align		4
.L_45:
        /*00f8*/ 	.byte	0x04, 0x17
        /*00fa*/ 	.short	(.L_47 - .L_46)
.L_46:
        /*00fc*/ 	.word	0x00000000
        /*0100*/ 	.short	0x0014
        /*0102*/ 	.short	0x0070
        /*0104*/ 	.byte	0x00, 0xf0, 0x21, 0x00


	//----- nvinfo : EIATTR_KPARAM_INFO
	.align		4
.L_47:
        /*0108*/ 	.byte	0x04, 0x17
        /*010a*/ 	.short	(.L_49 - .L_48)
.L_48:
        /*010c*/ 	.word	0x00000000
        /*0110*/ 	.short	0x0013
        /*0112*/ 	.short	0x006a
        /*0114*/ 	.byte	0x00, 0xf0, 0x05, 0x00


	//----- nvinfo : EIATTR_KPARAM_INFO
	.align		4
.L_49:
        /*0118*/ 	.byte	0x04, 0x17
        /*011a*/ 	.short	(.L_51 - .L_50)
.L_50:
        /*011c*/ 	.word	0x00000000
        /*0120*/ 	.short	0x0012
        /*0122*/ 	.short	0x0069
        /*0124*/ 	.byte	0x00, 0xf0, 0x05, 0x00


	//----- nvinfo : EIATTR_KPARAM_INFO
	.align		4
.L_51:
        /*0128*/ 	.byte	0x04, 0x17
        /*012a*/ 	.short	(.L_53 - .L_52)
.L_52:
        /*012c*/ 	.word	0x00000000
        /*0130*/ 	.short	0x0011
        /*0132*/ 	.short	0x0068
        /*0134*/ 	.byte	0x00, 0xf0, 0x05, 0x00


	//----- nvinfo : EIATTR_KPARAM_INFO
	.align		4
.L_53:
        /*0138*/ 	.byte	0x04, 0x17
        /*013a*/ 	.short	(.L_55 - .L_54)
.L_54:
        /*013c*/ 	.word	0x00000000
        /*0140*/ 	.short	0x0010
        /*0142*/ 	.short	0x0060
        /*0144*/ 	.byte	0x00, 0xf0, 0x21, 0x00


	//----- nvinfo : EIATTR_KPARAM_INFO
	.align		4
.L_55:
        /*0148*/ 	.byte	0x04, 0x17
        /*014a*/ 	.short	(.L_57 - .L_56)
.L_56:
        /*014c*/ 	.word	0x00000000
        /*0150*/ 	.short	0x000f
        /*0152*/ 	.short	0x0058
        /*0154*/ 	.byte	0x00, 0xf0, 0x21, 0x00


	//----- nvinfo : EIATTR_KPARAM_INFO
	.align		4
.L_57:
        /*0158*/ 	.byte	0x04, 0x17
        /*015a*/ 	.short	(.L_59 - .L_58)
.L_58:
        /*015c*/ 	.word	0x00000000
        /*0160*/ 	.short	0x000e
        /*0162*/ 	.short	0x0050
        /*0164*/ 	.byte	0x00, 0xf0, 0x21, 0x00


	//----- nvinfo : EIATTR_KPARAM_INFO
	.align		4
.L_59:
        /*0168*/ 	.byte	0x04, 0x17
        /*016a*/ 	.short	(.L_61 - .L_60)
.L_60:
        /*016c*/ 	.word	0x00000000
        /*0170*/ 	.short	0x000d
        /*0172*/ 	.short	0x0048
        /*0174*/ 	.byte	0x00, 0xf0, 0x21, 0x00


	//----- nvinfo : EIATTR_KPARAM_INFO
	.align		4
.L_61:
        /*0178*/ 	.byte	0x04, 0x17
        /*017a*/ 	.short	(.L_63 - .L_62)
.L_62:
        /*017c*/ 	.word	0x00000000
        /*0180*/ 	.short	0x000c
        /*0182*/ 	.short	0x0040
        /*0184*/ 	.byte	0x00, 0xf0, 0x21, 0x00


	//----- nvinfo : EIATTR_KPARAM_INFO
	.align		4
.L_63:
        /*0188*/ 	.byte	0x04, 0x17
        /*018a*/ 	.short	(.L_65 - .L_64)
.L_64:
        /*018c*/ 	.word	0x00000000
        /*0190*/ 	.short	0x000b
        /*0192*/ 	.short	0x003a
        /*0194*/ 	.byte	0x00, 0xf0, 0x05, 0x00


	//----- nvinfo : EIATTR_KPARAM_INFO
	.align		4
.L_65:
        /*0198*/ 	.byte	0x04, 0x17
        /*019a*/ 	.short	(.L_67 - .L_66)
.L_66:
        /*019c*/ 	.word	0x00000000
        /*01a0*/ 	.short	0x000a
        /*01a2*/ 	.short	0x0039
        /*01a4*/ 	.byte	0x00, 0xf0, 0x05, 0x00


	//----- nvinfo : EIATTR_KPARAM_INFO
	.align		4
.L_67:
        /*01a8*/ 	.byte	0x04, 0x17
        /*01aa*/ 	.short	(.L_69 - .L_68)
.L_68:
        /*01ac*/ 	.word	0x00000000
        /*01b0*/ 	.short	0x0009
        /*01b2*/ 	.short	0x0038
        /*01b4*/ 	.byte	0x00, 0xf0, 0x05, 0x00


	//----- nvinfo : EIATTR_KPARAM_INFO
	.align		4
.L_69:
        /*01b8*/ 	.byte	0x04, 0x17
        /*01ba*/ 	.short	(.L_71 - .L_70)
.L_70:
        /*01bc*/ 	.word	0x00000000
        /*01c0*/ 	.short	0x0008
        /*01c2*/ 	.short	0x0030
        /*01c4*/ 	.byte	0x00, 0xf0, 0x21, 0x00


	//----- nvinfo : EIATTR_KPARAM_INFO
	.align		4
.L_71:
        /*01c8*/ 	.byte	0x04, 0x17
        /*01ca*/ 	.short	(.L_73 - .L_72)
.L_72:
        /*01cc*/ 	.word	0x00000000
        /*01d0*/ 	.short	0x0007
        /*01d2*/ 	.short	0x0028
        /*01d4*/ 	.byte	0x00, 0xf0, 0x21, 0x00


	//----- nvinfo : EIATTR_KPARAM_INFO
	.align		4
.L_73:
        /*01d8*/ 	.byte	0x04, 0x17
        /*01da*/ 	.short	(.L_75 - .L_74)
.L_74:
        /*01dc*/ 	.word	0x00000000
        /*01e0*/ 	.short	0x0006
        /*01e2*/ 	.short	0x0024
        /*01e4*/ 	.byte	0x00, 0xf0, 0x11, 0x00


	//----- nvinfo : EIATTR_KPARAM_INFO
	.align		4
.L_75:
        /*01e8*/ 	.byte	0x04, 0x17
        /*01ea*/ 	.short	(.L_77 - .L_76)
.L_76:
        /*01ec*/ 	.word	0x00000000
        /*01f0*/ 	.short	0x0005
        /*01f2*/ 	.short	0x0020
        /*01f4*/ 	.byte	0x00, 0xf0, 0x11, 0x00


	//----- nvinfo : EIATTR_KPARAM_INFO
	.align		4
.L_77:
        /*01f8*/ 	.byte	0x04, 0x17
        /*01fa*/ 	.short	(.L_79 - .L_78)
.L_78:
        /*01fc*/ 	.word	0x00000000
        /*0200*/ 	.short	0x0004
        /*0202*/ 	.short	0x0018
        /*0204*/ 	.byte	0x00, 0xf0, 0x21, 0x00


	//----- nvinfo : EIATTR_KPARAM_INFO
	.align		4
.L_79:
        /*0208*/ 	.byte	0x04, 0x17
        /*020a*/ 	.short	(.L_81 - .L_80)
.L_80:
        /*020c*/ 	.word	0x00000000
        /*0210*/ 	.short	0x0003
        /*0212*/ 	.short	0x0014
        /*0214*/ 	.byte	0x00, 0xf0, 0x11, 0x00


	//----- nvinfo : EIATTR_KPARAM_INFO
	.align		4
.L_81:
        /*0218*/ 	.byte	0x04, 0x17
        /*021a*/ 	.short	(.L_83 - .L_82)
.L_82:
        /*021c*/ 	.word	0x00000000
        /*0220*/ 	.short	0x0002
        /*0222*/ 	.short	0x0010
        /*0224*/ 	.byte	0x00, 0xf0, 0x11, 0x00


	//----- nvinfo : EIATTR_KPARAM_INFO
	.align		4
.L_83:
        /*0228*/ 	.byte	0x04, 0x17
        /*022a*/ 	.short	(.L_85 - .L_84)
.L_84:
        /*022c*/ 	.word	0x00000000
        /*0230*/ 	.short	0x0001
        /*0232*/ 	.short	0x0008
        /*0234*/ 	.byte	0x00, 0xf5, 0x21, 0x00


	//----- nvinfo : EIATTR_KPARAM_INFO
	.align		4
.L_85:
        /*0238*/ 	.byte	0x04, 0x17
        /*023a*/ 	.short	(.L_87 - .L_86)
.L_86:
        /*023c*/ 	.word	0x00000000
        /*0240*/ 	.short	0x0000
        /*0242*/ 	.short	0x0000
        /*0244*/ 	.byte	0x00, 0xf0, 0x11, 0x00


	//----- nvinfo : EIATTR_SPARSE_MMA_MASK
	.align		4
.L_87:
        /*0248*/ 	.byte	0x03, 0x50
        /*024a*/ 	.short	0x0000


	//----- nvinfo : EIATTR_MAXREG_COUNT
	.align		4
        /*024c*/ 	.byte	0x03, 0x1b
        /*024e*/ 	.short	0x00ff


	//----- nvinfo : EIATTR_MERCURY_ISA_VERSION
	.align		4
        /*0250*/ 	.byte	0x03, 0x5f
        /*0252*/ 	.short	0x0101


	//----- nvinfo : EIATTR_VRC_CTA_INIT_COUNT
	.align		4
        /*0254*/ 	.byte	0x02, 0x4a
	.zero		1
	.zero		1


	//----- nvinfo : EIATTR_EXIT_INSTR_OFFSETS
	.align		4
        /*0258*/ 	.byte	0x04, 0x1c
        /*025a*/ 	.short	(.L_89 - .L_88)


	//   ....[0]....
.L_88:
        /*025c*/ 	.word	0x00000040


	//   ....[1]....
        /*0260*/ 	.word	0x000007c0


	//   ....[2]....
        /*0264*/ 	.word	0x00010020


	//----- nvinfo : EIATTR_CRS_STACK_SIZE
	.align		4
.L_89:
        /*0268*/ 	.byte	0x04, 0x1e
        /*026a*/ 	.short	(.L_91 - .L_90)
.L_90:
        /*026c*/ 	.word	0x00000000


	//----- nvinfo : EIATTR_CBANK_PARAM_SIZE
	.align		4
.L_91:
        /*0270*/ 	.byte	0x03, 0x19
        /*0272*/ 	.short	0x00c8


	//----- nvinfo : EIATTR_PARAM_CBANK
	.align		4
        /*0274*/ 	.byte	0x04, 0x0a
        /*0276*/ 	.short	(.L_93 - .L_92)
	.align		4
.L_92:
        /*0278*/ 	.word	index@(.nv.constant0._Z16multibrot_kerneljPhiidiiddhhhdldddhhhddddhhhhhhdddddd)
        /*027c*/ 	.short	0x0380
        /*027e*/ 	.short	0x00c8


	//----- nvinfo : EIATTR_SW_WAR
	.align		4
.L_93:
        /*0280*/ 	.byte	0x04, 0x36
        /*0282*/ 	.short	(.L_95 - .L_94)
.L_94:
        /*0284*/ 	.word	0x00000008
.L_95:


//--------------------- .nv.callgraph             --------------------------
	.section	.nv.callgraph,"",@"SHT_CUDA_CALLGRAPH"
	.align	4
	.sectionentsize	8
	.align		4
        /*0000*/ 	.word	0x00000000
	.align		4
        /*0004*/ 	.word	0xffffffff
	.align		4
        /*0008*/ 	.word	0x00000000
	.align		4
        /*000c*/ 	.word	0xfffffffe
	.align		4
        /*0010*/ 	.word	0x00000000
	.align		4
        /*0014*/ 	.word	0xfffffffd
	.align		4
        /*0018*/ 	.word	0x00000000
	.align		4
        /*001c*/ 	.word	0xfffffffc


//--------------------- .nv.constant4             --------------------------
	.section	.nv.constant4,"a",@progbits
	.align	8
	.align		8
.nv.constant4:
        /*0000*/ 	.dword	__cudart_i2opi_d
	.align		8
        /*0008*/ 	.dword	__cudart_sin_cos_coeffs


//--------------------- .text._Z16multibrot_kerneljPhiidiiddhhhdldddhhhddddhhhhhhdddddd --------------------------
	.section	.text._Z16multibrot_kerneljPhiidiiddhhhdldddhhhddddhhhhhhdddddd,"ax",@progbits
	.align	128
        .global         _Z16multibrot_kerneljPhiidiiddhhhdldddhhhddddhhhhhhdddddd
        .type           _Z16multibrot_kerneljPhiidiiddhhhdldddhhhddddhhhhhhdddddd,@function
        .size           _Z16multibrot_kerneljPhiidiiddhhhdldddhhhddddhhhhhhdddddd,(.L_x_281 - _Z16multibrot_kerneljPhiidiiddhhhdldddhhhddddhhhhhhdddddd)
        .other          _Z16multibrot_kerneljPhiidiiddhhhdldddhhhddddhhhhhhdddddd,@"STO_CUDA_ENTRY STV_DEFAULT"
_Z16multibrot_kerneljPhiidiiddhhhdldddhhhddddhhhhhhdddddd:
.text._Z16multibrot_kerneljPhiidiiddhhhdldddhhhddddhhhhhhdddddd:
[----:B------:R-:W0:Y:S01]  /*0000*/  LDC R1, c[0x0][0x37c] ;  /* 0x0000df00ff017b82 */ /* 0x000e220000000800 */
[----:B------:R-:W1:Y:S01]  /*0010*/  LDCU UR4, c[0x0][0x380] ;  /* 0x00007000ff0477ac */ /* 0x000e620008000800 */
[----:B0-----:R-:W-:Y:S01]  /*0020*/  VIADD R1, R1, 0xffffffd8 ;  /* 0xffffffd801017836 */ /* 0x001fe20000000000 */
[----:B-1----:R-:W-:-:S13]  /*0030*/  ISETP.NE.AND P0, PT, RZ, UR4, PT ;  /* 0x00000004ff007c0c */ /* 0x002fda000bf05270 */
[----:B------:R-:W-:Y:S05]  /*0040*/  @!P0 EXIT ;  /* 0x000000000000894d */ /* 0x000fea0003800000 */
[----:B------:R-:W0:Y:S01]  /*0050*/  MUFU.RCP64H R3, 360 ;  /* 0x4076800000037908 */ /* 0x000e220000001800 */
[----:B------:R-:W-:Y:S01]  /*0060*/  IMAD.MOV.U32 R8, RZ, RZ, 0x0 ;  /* 0x00000000ff087424 */ /* 0x000fe200078e00ff */
[----:B------:R-:W1:Y:S01]  /*0070*/  LDC.64 R6, c[0x0][0x3d8] ;  /* 0x0000f600ff067b82 */ /* 0x000e620000000a00 */
[----:B------:R-:W-:Y:S01]  /*0080*/  IMAD.MOV.U32 R9, RZ, RZ, 0x40768000 ;  /* 0x40768000ff097424 */ /* 0x000fe200078e00ff */
[----:B------:R-:W-:Y:S01]  /*0090*/  UMOV UR4, 0x54442d18 ;  /* 0x54442d1800047882 */ /* 0x000fe20000000000 */
[----:B------:R-:W-:Y:S01]  /*00a0*/  IMAD.MOV.U32 R2, RZ, RZ, 0x1 ;  /* 0x00000001ff027424 */ /* 0x000fe200078e00ff */
[----:B------:R-:W-:Y:S01]  /*00b0*/  UMOV UR5, 0x400921fb ;  /* 0x400921fb00057882 */ /* 0x000fe20000000000 */
[----:B------:R-:W2:Y:S01]  /*00c0*/  S2R R0, SR_TID.X ;  /* 0x0000000000007919 */ /* 0x000ea20000002100 */
[----:B------:R-:W3:Y:S01]  /*00d0*/  LDCU.U8 UR8, c[0x0][0x415] ;  /* 0x000082a0ff0877ac */ /* 0x000ee20008000000 */
[----:B------:R-:W4:Y:S01]  /*00e0*/  LDCU.U8 UR7, c[0x0][0x414] ;  /* 0x00008280ff0777ac */ /* 0x000f220008000000 */
[----:B------:R-:W1:Y:S01]  /*00f0*/  LDCU.U8 UR6, c[0x0][0x413] ;  /* 0x00008260ff0677ac */ /* 0x000e620008000000 */
[----:B0-----:R-:W-:Y:S01]  /*0100*/  DFMA R4, R2, -R8, 1 ;  /* 0x3ff000000204742b */ /* 0x001fe20000000808 */
[----:B------:R-:W0:Y:S01]  /*0110*/  LDCU.U8 UR9, c[0x0][0x412] ;  /* 0x00008240ff0977ac */ /* 0x000e220008000000 */
[----:B------:R-:W0:Y:S06]  /*0120*/  LDCU.U8 UR10, c[0x0][0x411] ;  /* 0x00008220ff0a77ac */ /* 0x000e2c0008000000 */
[----:B------:R-:W-:Y:S01]  /*0130*/  DFMA R4, R4, R4, R4 ;  /* 0x000000040404722b */ /* 0x000fe20000000004 */
[----:B------:R-:W0:Y:S07]  /*0140*/  LDCU.U8 UR11, c[0x0][0x410] ;  /* 0x00008200ff0b77ac */ /* 0x000e2e0008000000 */
[----:B------:R-:W-:-:S02]  /*0150*/  DFMA R4, R2, R4, R2 ;  /* 0x000000040204722b */ /* 0x000fc40000000002 */
[----:B-1----:R-:W-:-:S06]  /*0160*/  DADD R2, R6, R6 ;  /* 0x0000000006027229 */ /* 0x002fcc0000000006 */
[----:B------:R-:W-:Y:S02]  /*0170*/  DFMA R6, R4, -R8, 1 ;  /* 0x3ff000000406742b */ /* 0x000fe40000000808 */
[----:B------:R-:W-:Y:S01]  /*0180*/  DMUL R32, R2, UR4 ;  /* 0x0000000402207c28 */ /* 0x000fe20008000000 */
[----:B------:R-:W2:Y:S01]  /*0190*/  S2R R9, SR_CTAID.X ;  /* 0x0000000000097919 */ /* 0x000ea20000002500 */
[----:B------:R-:W2:Y:S04]  /*01a0*/  LDCU UR4, c[0x0][0x360] ;  /* 0x00006c00ff0477ac */ /* 0x000ea80008000800 */
[----:B------:R-:W-:Y:S01]  /*01b0*/  DFMA R6, R4, R6, R4 ;  /* 0x000000060406722b */ /* 0x000fe20000000004 */
[----:B------:R-:W1:Y:S03]  /*01c0*/  LDC.64 R4, c[0x0][0x3a8] ;  /* 0x0000ea00ff047b82 */ /* 0x000e660000000a00 */
[----:B------:R-:W-:-:S04]  /*01d0*/  FSETP.GEU.AND P1, PT, |R33|, 6.5827683646048100446e-37, PT ;  /* 0x036000002100780b */ /* 0x000fc80003f2e200 */
[----:B------:R-:W-:-:S08]  /*01e0*/  DMUL R48, R32, R6 ;  /* 0x0000000620307228 */ /* 0x000fd00000000000 */
[----:B------:R-:W-:-:S08]  /*01f0*/  DFMA R2, R48, -360, R32 ;  /* 0xc07680003002782b */ /* 0x000fd00000000020 */
[----:B------:R-:W-:Y:S02]  /*0200*/  DFMA R48, R6, R2, R48 ;  /* 0x000000020630722b */ /* 0x000fe40000000030 */
[----:B-1----:R-:W-:Y:S01]  /*0210*/  DMUL R4, R4, R4 ;  /* 0x0000000404047228 */ /* 0x002fe20000000000 */
[----:B--2---:R-:W-:-:S07]  /*0220*/  IMAD R0, R9, UR4, R0 ;  /* 0x0000000409007c24 */ /* 0x004fce000f8e0200 */
[----:B------:R-:W-:Y:S02]  /*0230*/  FFMA R2, RZ, 3.8515625, R49 ;  /* 0x40768000ff027823 */ /* 0x000fe40000000031 */
[----:B------:R-:W-:Y:S02]  /*0240*/  R2UR UR12, R4 ;  /* 0x00000000040c72ca */ /* 0x000fe400000e0000 */
[----:B------:R-:W-:Y:S02]  /*0250*/  R2UR UR13, R5 ;  /* 0x00000000050d72ca */ /* 0x000fe400000e0000 */
[----:B------:R-:W-:-:S13]  /*0260*/  FSETP.GT.AND P0, PT, |R2|, 1.469367938527859385e-39, PT ;  /* 0x001000000200780b */ /* 0x000fda0003f04200 */
[----:B0--34-:R-:W-:Y:S05]  /*0270*/  @P0 BRA P1, `(.L_x_0) ;  /* 0x00000000001c0947 */ /* 0x019fea0000800000 */
[----:B------:R-:W-:Y:S01]  /*0280*/  IMAD.MOV.U32 R36, RZ, RZ, R32 ;  /* 0x000000ffff247224 */ /* 0x000fe200078e0020 */
[----:B------:R-:W-:Y:S01]  /*0290*/  MOV R35, 0x40768000 ;  /* 0x4076800000237802 */ /* 0x000fe20000000f00 */
[----:B------:R-:W-:Y:S01]  /*02a0*/  IMAD.MOV.U32 R34, RZ, RZ, RZ ;  /* 0x000000ffff227224 */ /* 0x000fe200078e00ff */
[----:B------:R-:W-:-:S07]  /*02b0*/  MOV R32, 0x2d0 ;  /* 0x000002d000207802 */ /* 0x000fce0000000f00 */
[----:B------:R-:W-:Y:S05]  /*02c0*/  CALL.REL.NOINC `($__internal_0_$__cuda_sm20_div_rn_f64_full) ;  /* 0x000000fc00587944 */ /* 0x000fea0003c00000 */
[----:B------:R-:W-:Y:S02]  /*02d0*/  IMAD.MOV.U32 R48, RZ, RZ, R34 ;  /* 0x000000ffff307224 */ /* 0x000fe400078e0022 */
[----:B------:R-:W-:-:S07]  /*02e0*/  IMAD.MOV.U32 R49, RZ, RZ, R33 ;  /* 0x000000ffff317224 */ /* 0x000fce00078e0021 */
.L_x_0:
[----:B------:R-:W0:Y:S01]  /*02f0*/  LDCU.64 UR14, c[0x0][0x390] ;  /* 0x00007200ff0e77ac */ /* 0x000e220008000a00 */
[----:B------:R-:W-:Y:S01]  /*0300*/  IMAD.U32 R2, RZ, RZ, UR12 ;  /* 0x0000000cff027e24 */ /* 0x000fe2000f8e00ff */
[----:B------:R-:W1:Y:S01]  /*0310*/  LDC.64 R46, c[0x0][0x3d0] ;  /* 0x0000f400ff2e7b82 */ /* 0x000e620000000a00 */
[----:B------:R-:W-:Y:S01]  /*0320*/  IMAD.U32 R3, RZ, RZ, UR13 ;  /* 0x0000000dff037e24 */ /* 0x000fe2000f8e00ff */
[----:B------:R-:W-:Y:S01]  /*0330*/  UMOV UR4, 0x6dc9c883 ;  /* 0x6dc9c88300047882 */ /* 0x000fe20000000000 */
[----:B------:R-:W-:Y:S01]  /*0340*/  UMOV UR5, 0x3fe45f30 ;  /* 0x3fe45f3000057882 */ /* 0x000fe20000000000 */
[----:B------:R-:W-:Y:S01]  /*0350*/  UISETP.GE.AND UP0, UPT, UR13, 0x100000, UPT ;  /* 0x001000000d00788c */ /* 0x000fe2000bf06270 */
[----:B------:R-:W-:Y:S01]  /*0360*/  DMUL R4, R48, UR4 ;  /* 0x0000000430047c28 */ /* 0x000fe20008000000 */
[----:B------:R-:W-:Y:S01]  /*0370*/  UIADD3 UR6, UPT, UPT, UR6, -UR11, URZ ;  /* 0x8000000b06067290 */ /* 0x000fe2000fffe0ff */
[----:B------:R-:W-:Y:S01]  /*0380*/  DMUL R2, R2, 1.80143985094819840000e+16 ;  /* 0x4350000002027828 */ /* 0x000fe20000000000 */
[----:B------:R-:W2:Y:S01]  /*0390*/  LDCU.64 UR4, c[0x0][0x430] ;  /* 0x00008600ff0477ac */ /* 0x000ea20008000a00 */
[----:B------:R-:W3:Y:S01]  /*03a0*/  LDC.64 R22, c[0x0][0x428] ;  /* 0x00010a00ff167b82 */ /* 0x000ee20000000a00 */
[----:B------:R-:W-:Y:S01]  /*03b0*/  PLOP3.LUT P1, PT, PT, PT, UP0, 0x80, 0x8 ;  /* 0x000000000008781c */ /* 0x000fe20003f2f008 */
[----:B------:R-:W-:Y:S01]  /*03c0*/  DSETP.GE.AND P6, PT, |R48|, 2.14748364800000000000e+09, PT ;  /* 0x41e000003000742a */ /* 0x000fe20003fc6200 */
[----:B------:R-:W-:Y:S01]  /*03d0*/  UIADD3 UR7, UPT, UPT, UR7, -UR10, URZ ;  /* 0x8000000a07077290 */ /* 0x000fe2000fffe0ff */
[----:B------:R-:W-:-:S02]  /*03e0*/  UMOV UR18, 0x54442d18 ;  /* 0x54442d1800127882 */ /* 0x000fc40000000000 */
[----:B------:R-:W-:Y:S01]  /*03f0*/  F2I.F64 R4, R4 ;  /* 0x0000000400047311 */ /* 0x000fe20000301100 */
[----:B------:R-:W-:Y:S01]  /*0400*/  UMOV UR19, 0x3ff921fb ;  /* 0x3ff921fb00137882 */ /* 0x000fe20000000000 */
[----:B------:R-:W4:Y:S01]  /*0410*/  LDC.64 R20, c[0x0][0x3b0] ;  /* 0x0000ec00ff147b82 */ /* 0x000f220000000a00 */
[----:B------:R-:W-:Y:S01]  /*0420*/  UMOV UR20, 0x33145c00 ;  /* 0x33145c0000147882 */ /* 0x000fe20000000000 */
[----:B------:R-:W-:Y:S01]  /*0430*/  UMOV UR21, 0x3c91a626 ;  /* 0x3c91a62600157882 */ /* 0x000fe20000000000 */
[----:B------:R-:W-:Y:S01]  /*0440*/  DSETP.EQ.OR P6, PT, |R48|, +INF , !P6 ;  /* 0x7ff000003000742a */ /* 0x000fe200077c2600 */
[----:B------:R-:W1:Y:S02]  /*0450*/  LDCU.64 UR10, c[0x0][0x358] ;  /* 0x00006b00ff0a77ac */ /* 0x000e640008000a00 */
[----:B0-----:R-:W2:Y:S01]  /*0460*/  I2F.F64 R10, UR15 ;  /* 0x0000000f000a7d12 */ /* 0x001ea20008201c00 */
[----:B-1----:R-:W-:-:S07]  /*0470*/  DADD R46, -R46, 1 ;  /* 0x3ff000002e2e7429 */ /* 0x002fce0000000100 */
[----:B------:R-:W0:Y:S01]  /*0480*/  I2F.F64 R6, UR14 ;  /* 0x0000000e00067d12 */ /* 0x000e220008201c00 */
[----:B------:R-:W-:Y:S02]  /*0490*/  DADD R46, R46, 1 ;  /* 0x3ff000002e2e7429 */ /* 0x000fe40000000000 */
[----:B---3--:R-:W-:Y:S02]  /*04a0*/  DADD R22, -R22, 1 ;  /* 0x3ff0000016167429 */ /* 0x008fe40000000100 */
[----:B--2---:R-:W-:-:S03]  /*04b0*/  DMUL R8, R10, UR4 ;  /* 0x000000040a087c28 */ /* 0x004fc60008000000 */
[----:B------:R-:W1:Y:S01]  /*04c0*/  I2F.F64 R16, R4 ;  /* 0x0000000400107312 */ /* 0x000e620000201c00 */
[----:B------:R-:W-:Y:S01]  /*04d0*/  R2UR UR4, R2 ;  /* 0x00000000020472ca */ /* 0x000fe200000e0000 */
[----:B----4-:R-:W-:Y:S01]  /*04e0*/  DMUL R20, R20, R20 ;  /* 0x0000001414147228 */ /* 0x010fe20000000000 */
[----:B------:R-:W-:Y:S01]  /*04f0*/  R2UR UR5, R3 ;  /* 0x00000000030572ca */ /* 0x000fe200000e0000 */
[----:B------:R-:W-:Y:S01]  /*0500*/  DADD R22, R22, 1 ;  /* 0x3ff0000016167429 */ /* 0x000fe20000000000 */
[----:B0-----:R-:W-:-:S03]  /*0510*/  R2UR UR14, R6 ;  /* 0x00000000060e72ca */ /* 0x001fc600000e0000 */
[----:B------:R-:W0:Y:S01]  /*0520*/  I2F.F64 R12, UR6 ;  /* 0x00000006000c7d12 */ /* 0x000e220008201c00 */
[----:B------:R-:W-:Y:S01]  /*0530*/  R2UR UR15, R7 ;  /* 0x00000000070f72ca */ /* 0x000fe200000e0000 */
[----:B------:R-:W-:Y:S01]  /*0540*/  UIADD3 UR6, UPT, UPT, UR8, -UR9, URZ ;  /* 0x8000000908067290 */ /* 0x000fe2000fffe0ff */
[----:B------:R-:W-:Y:S02]  /*0550*/  R2UR UR16, R8 ;  /* 0x00000000081072ca */ /* 0x000fe400000e0000 */
[----:B------:R-:W-:Y:S01]  /*0560*/  R2UR UR17, R9 ;  /* 0x00000000091172ca */ /* 0x000fe200000e0000 */
[----:B------:R-:W-:Y:S01]  /*0570*/  IMAD.U32 R6, RZ, RZ, UR4 ;  /* 0x00000004ff067e24 */ /* 0x000fe2000f8e00ff */
[C---:B-1----:R-:W-:Y:S01]  /*0580*/  DFMA R2, R16.reuse, -UR18, R48 ;  /* 0x8000001210027c2b */ /* 0x042fe20008000030 */
[----:B------:R-:W-:Y:S01]  /*0590*/  IMAD.U32 R7, RZ, RZ, UR5 ;  /* 0x00000005ff077e24 */ /* 0x000fe2000f8e00ff */
[----:B------:R-:W-:Y:S01]  /*05a0*/  MOV R8, 0x0 ;  /* 0x0000000000087802 */ /* 0x000fe20000000f00 */
[----:B------:R-:W-:Y:S01]  /*05b0*/  IMAD.MOV.U32 R9, RZ, RZ, 0x7ff00000 ;  /* 0x7ff00000ff097424 */ /* 0x000fe200078e00ff */
[----:B------:R-:W-:Y:S01]  /*05c0*/  FSEL R6, R6, UR12, !P1 ;  /* 0x0000000c06067c08 */ /* 0x000fe2000c800000 */
[----:B------:R-:W1:Y:S01]  /*05d0*/  I2F.F64 R14, UR7 ;  /* 0x00000007000e7d12 */ /* 0x000e620008201c00 */
[----:B------:R-:W-:Y:S01]  /*05e0*/  FSEL R7, R7, UR13, !P1 ;  /* 0x0000000d07077c08 */ /* 0x000fe2000c800000 */
[----:B------:R-:W-:Y:S01]  /*05f0*/  USEL UR7, UR5, UR13, !UP0 ;  /* 0x0000000d05077287 */ /* 0x000fe2000c000000 */
[----:B------:R-:W-:Y:S01]  /*0600*/  DFMA R2, R16, -UR20, R2 ;  /* 0x8000001410027c2b */ /* 0x000fe20008000002 */
[----:B------:R-:W-:Y:S01]  /*0610*/  USEL UR5, UR4, UR12, !UP0 ;  /* 0x0000000c04057287 */ /* 0x000fe2000c000000 */
[----:B------:R-:W-:Y:S01]  /*0620*/  LOP3.LUT P0, RZ, R7, 0x7fffffff, RZ, 0xc0, !PT ;  /* 0x7fffffff07ff7812 */ /* 0x000fe2000780c0ff */
[----:B------:R-:W-:Y:S01]  /*0630*/  USHF.R.U32.HI UR4, URZ, 0x14, UR7 ;  /* 0x00000014ff047899 */ /* 0x000fe20008011607 */
[----:B------:R-:W-:Y:S01]  /*0640*/  DFMA R6, R6, R8, +INF ;  /* 0x7ff000000606742b */ /* 0x000fe20000000008 */
[----:B------:R-:W-:Y:S01]  /*0650*/  UMOV UR18, 0x252049c0 ;  /* 0x252049c000127882 */ /* 0x000fe20000000000 */
[----:B------:R-:W-:Y:S01]  /*0660*/  UMOV UR19, 0x397b839a ;  /* 0x397b839a00137882 */ /* 0x000fe20000000000 */
[----:B------:R-:W-:Y:S01]  /*0670*/  ULEA.HI UR8, UR7, 0xfffffbcb, URZ, 0xc ;  /* 0xfffffbcb07087891 */ /* 0x000fe2000f8f60ff */
[----:B------:R-:W2:Y:S01]  /*0680*/  I2F.F64 R18, UR6 ;  /* 0x0000000600127d12 */ /* 0x000ea20008201c00 */
[----:B------:R-:W-:Y:S01]  /*0690*/  DFMA R16, R16, -UR18, R2 ;  /* 0x8000001210107c2b */ /* 0x000fe20008000002 */
[----:B------:R-:W-:Y:S01]  /*06a0*/  ULOP3.LUT UR6, UR7, 0xfffff, URZ, 0xc0, !UPT ;  /* 0x000fffff07067892 */ /* 0x000fe2000f8ec0ff */
[----:B------:R-:W-:Y:S01]  /*06b0*/  IMAD.U32 R2, RZ, RZ, UR4 ;  /* 0x00000004ff027e24 */ /* 0x000fe2000f8e00ff */
[----:B------:R-:W-:Y:S01]  /*06c0*/  UIADD3 UR7, UPT, UPT, UR7, -0x1, URZ ;  /* 0xffffffff07077890 */ /* 0x000fe2000fffe0ff */
[----:B------:R-:W-:Y:S01]  /*06d0*/  IMAD.U32 R5, RZ, RZ, UR8 ;  /* 0x00000008ff057e24 */ /* 0x000fe2000f8e00ff */
[----:B------:R-:W-:Y:S01]  /*06e0*/  ULOP3.LUT UR6, UR6, 0x3ff00000, URZ, 0xfc, !UPT ;  /* 0x3ff0000006067892 */ /* 0x000fe2000f8efcff */
[----:B------:R-:W-:Y:S01]  /*06f0*/  @P1 VIADD R5, R2, 0xfffffc01 ;  /* 0xfffffc0102051836 */ /* 0x000fe20000000000 */
[----:B------:R-:W-:Y:S01]  /*0700*/  FSEL R6, R6, RZ, P0 ;  /* 0x000000ff06067208 */ /* 0x000fe20000000000 */
[----:B------:R-:W-:Y:S01]  /*0710*/  UMOV UR4, URZ ;  /* 0x000000ff00047c82 */ /* 0x000fe20008000000 */
[----:B------:R-:W-:Y:S01]  /*0720*/  FSEL R7, R7, -QNAN , P0 ;  /* 0xfff0000007077808 */ /* 0x000fe20000000000 */
[----:B01----:R-:W-:-:S12]  /*0730*/  UIADD3 UR9, UPT, UPT, UR6, -0x100000, URZ ;  /* 0xfff0000006097890 */ /* 0x003fd8000fffe0ff */
.L_x_261:
[----:B0-----:R-:W0:Y:S01]  /*0740*/  LDCU.64 UR20, c[0x0][0x390] ;  /* 0x00007200ff1477ac */ /* 0x001e220008000a00 */
[----:B---3--:R-:W-:Y:S01]  /*0750*/  IMAD.U32 R3, RZ, RZ, UR4 ;  /* 0x00000004ff037e24 */ /* 0x008fe2000f8e00ff */
[----:B-1----:R-:W1:Y:S01]  /*0760*/  LDCU UR18, c[0x0][0x380] ;  /* 0x00007000ff1277ac */ /* 0x002e620008000800 */
[----:B------:R-:W-:Y:S02]  /*0770*/  UIADD3 UR4, UPT, UPT, UR4, 0x1, URZ ;  /* 0x0000000104047890 */ /* 0x000fe4000fffe0ff */
[----:B0-----:R-:W-:Y:S01]  /*0780*/  UIMAD UR8, UR20, UR21, URZ ;  /* 0x00000015140872a4 */ /* 0x001fe2000f8e02ff */
[----:B-1----:R-:W-:Y:S01]  /*0790*/  IMAD R8, R0, UR18, R3 ;  /* 0x0000001200087c24 */ /* 0x002fe2000f8e0203 */
[----:B------:R-:W-:-:S04]  /*07a0*/  UISETP.NE.AND UP0, UPT, UR4, UR18, UPT ;  /* 0x000000120400728c */ /* 0x000fc8000bf05270 */
[----:B------:R-:W-:-:S13]  /*07b0*/  ISETP.GE.U32.AND P0, PT, R8, UR8, PT ;  /* 0x0000000808007c0c */ /* 0x000fda000bf06070 */
[----:B------:R-:W-:Y:S05]  /*07c0*/  @P0 EXIT ;  /* 0x000000000000094d */ /* 0x000fea0003800000 */
[----:B------:R-:W0:Y:S01]  /*07d0*/  I2F.U32.RP R9, UR20 ;  /* 0x0000001400097d06 */ /* 0x000e220008209000 */
[----:B------:R-:W1:Y:S01]  /*07e0*/  LDCU.64 UR18, c[0x0][0x430] ;  /* 0x00008600ff1277ac */ /* 0x000e620008000a00 */
[----:B------:R-:W-:Y:S01]  /*07f0*/  ISETP.NE.U32.AND P1, PT, RZ, UR20, PT ;  /* 0x00000014ff007c0c */ /* 0x000fe2000bf25070 */
[----:B------:R-:W-:Y:S01]  /*0800*/  IMAD.U32 R36, RZ, RZ, UR14 ;  /* 0x0000000eff247e24 */ /* 0x000fe2000f8e00ff */
[----:B------:R-:W-:Y:S01]  /*0810*/  BSSY.RECONVERGENT B0, `(.L_x_1) ;  /* 0x000002b000007945 */ /* 0x000fe20003800200 */
[----:B------:R-:W-:Y:S01]  /*0820*/  IMAD.U32 R37, RZ, RZ, UR15 ;  /* 0x0000000fff257e24 */ /* 0x000fe2000f8e00ff */
[----:B------:R-:W3:Y:S02]  /*0830*/  LDCU UR8, c[0x0][0x3a4] ;  /* 0x00007480ff0877ac */ /* 0x000ee40008000800 */
[----:B0-----:R-:W0:Y:S01]  /*0840*/  MUFU.RCP R9, R9 ;  /* 0x0000000900097308 */ /* 0x001e220000001000 */
[----:B-1----:R-:W-:Y:S02]  /*0850*/  IMAD.U32 R34, RZ, RZ, UR18 ;  /* 0x00000012ff227e24 */ /* 0x002fe4000f8e00ff */
[----:B------:R-:W-:Y:S01]  /*0860*/  IMAD.U32 R35, RZ, RZ, UR19 ;  /* 0x00000013ff237e24 */ /* 0x000fe2000f8e00ff */
[----:B---3--:R-:W-:-:S05]  /*0870*/  UISETP.GE.AND UP1, UPT, UR8, 0x1, UPT ;  /* 0x000000010800788c */ /* 0x008fca000bf26270 */
[----:B------:R-:W-:Y:S01]  /*0880*/  DMUL R34, R34, UR14 ;  /* 0x0000000e22227c28 */ /* 0x000fe20008000000 */
[----:B0-----:R-:W-:-:S04]  /*0890*/  VIADD R2, R9, 0xffffffe ;  /* 0x0ffffffe09027836 */ /* 0x001fc80000000000 */
[----:B------:R0:W1:Y:S02]  /*08a0*/  F2I.FTZ.U32.TRUNC.NTZ R3, R2 ;  /* 0x0000000200037305 */ /* 0x000064000021f000 */
[----:B0-----:R-:W-:Y:S01]  /*08b0*/  IMAD.MOV.U32 R2, RZ, RZ, RZ ;  /* 0x000000ffff027224 */ /* 0x001fe200078e00ff */
[----:B-1----:R-:W-:-:S05]  /*08c0*/  IADD3 R25, PT, PT, RZ, -R3, RZ ;  /* 0x80000003ff197210 */ /* 0x002fca0007ffe0ff */
[----:B------:R-:W-:-:S04]  /*08d0*/  IMAD R25, R25, UR20, RZ ;  /* 0x0000001419197c24 */ /* 0x000fc8000f8e02ff */
[----:B------:R-:W-:Y:S01]  /*08e0*/  IMAD.HI.U32 R3, R3, R25, R2 ;  /* 0x0000001903037227 */ /* 0x000fe200078e0002 */
[----:B------:R-:W-:-:S05]  /*08f0*/  MOV R2, 0x1 ;  /* 0x0000000100027802 */ /* 0x000fca0000000f00 */
[----:B------:R-:W-:-:S04]  /*0900*/  IMAD.HI.U32 R3, R3, R8, RZ ;  /* 0x0000000803037227 */ /* 0x000fc800078e00ff */
[----:B------:R-:W-:-:S04]  /*0910*/  IMAD.MOV R3, RZ, RZ, -R3 ;  /* 0x000000ffff037224 */ /* 0x000fc800078e0a03 */
[----:B------:R-:W-:Y:S02]  /*0920*/  IMAD R9, R3, UR20, R8 ;  /* 0x0000001403097c24 */ /* 0x000fe4000f8e0208 */
[----:B------:R-:W0:Y:S03]  /*0930*/  MUFU.RCP64H R3, R35 ;  /* 0x0000002300037308 */ /* 0x000e260000001800 */
[----:B------:R-:W-:-:S13]  /*0940*/  ISETP.GE.U32.AND P0, PT, R9, UR20, PT ;  /* 0x0000001409007c0c */ /* 0x000fda000bf06070 */
[----:B------:R-:W-:Y:S01]  /*0950*/  @P0 VIADD R9, R9, -UR20 ;  /* 0x8000001409090c36 */ /* 0x000fe20008000000 */
[----:B0-----:R-:W-:-:S04]  /*0960*/  DFMA R24, -R34, R2, 1 ;  /* 0x3ff000002218742b */ /* 0x001fc80000000102 */
[----:B------:R-:W-:-:S04]  /*0970*/  ISETP.GE.U32.AND P0, PT, R9, UR20, PT ;  /* 0x0000001409007c0c */ /* 0x000fc8000bf06070 */
[----:B------:R-:W-:-:S08]  /*0980*/  DFMA R24, R24, R24, R24 ;  /* 0x000000181818722b */ /* 0x000fd00000000018 */
[----:B------:R-:W-:Y:S01]  /*0990*/  DFMA R24, R2, R24, R2 ;  /* 0x000000180218722b */ /* 0x000fe20000000002 */
[----:B------:R-:W-:Y:S01]  /*09a0*/  @P0 VIADD R9, R9, -UR20 ;  /* 0x8000001409090c36 */ /* 0x000fe20008000000 */
[----:B------:R-:W-:-:S05]  /*09b0*/  @!P1 LOP3.LUT R9, RZ, UR20, RZ, 0x33, !PT ;  /* 0x00000014ff099c12 */ /* 0x000fca000f8e33ff */
[----:B------:R-:W-:Y:S01]  /*09c0*/  VIADD R9, R9, 0xffffffff ;  /* 0xffffffff09097836 */ /* 0x000fe20000000000 */
[----:B------:R-:W-:-:S03]  /*09d0*/  DFMA R26, -R34, R24, 1 ;  /* 0x3ff00000221a742b */ /* 0x000fc60000000118 */
[----:B------:R-:W0:Y:S05]  /*09e0*/  I2F.F64.U32 R2, R9 ;  /* 0x0000000900027312 */ /* 0x000e2a0000201800 */
[----:B------:R-:W-:Y:S02]  /*09f0*/  DFMA R26, R24, R26, R24 ;  /* 0x0000001a181a722b */ /* 0x000fe40000000018 */
[----:B0-----:R-:W-:-:S08]  /*0a00*/  DFMA R36, R36, -0.5, R2 ;  /* 0xbfe000002424782b */ /* 0x001fd00000000002 */
[----:B------:R-:W-:Y:S02]  /*0a10*/  DMUL R32, R36, R26 ;  /* 0x0000001a24207228 */ /* 0x000fe40000000000 */
[----:B------:R-:W-:-:S06]  /*0a20*/  FSETP.GEU.AND P1, PT, |R37|, 6.5827683646048100446e-37, PT ;  /* 0x036000002500780b */ /* 0x000fcc0003f2e200 */
[----:B------:R-:W-:-:S08]  /*0a30*/  DFMA R2, -R34, R32, R36 ;  /* 0x000000202202722b */ /* 0x000fd00000000124 */
[----:B------:R-:W-:-:S10]  /*0a40*/  DFMA R32, R26, R2, R32 ;  /* 0x000000021a20722b */ /* 0x000fd40000000020 */
[----:B------:R-:W-:-:S05]  /*0a50*/  FFMA R2, RZ, R35, R33 ;  /* 0x00000023ff027223 */ /* 0x000fca0000000021 */
[----:B------:R-:W-:-:S13]  /*0a60*/  FSETP.GT.AND P0, PT, |R2|, 1.469367938527859385e-39, PT ;  /* 0x001000000200780b */ /* 0x000fda0003f04200 */
[----:B------:R-:W-:Y:S05]  /*0a70*/  @P0 BRA P1, `(.L_x_2) ;  /* 0x0000000000100947 */ /* 0x000fea0000800000 */
[----:B------:R-:W-:Y:S01]  /*0a80*/  IMAD.MOV.U32 R33, RZ, RZ, R37 ;  /* 0x000000ffff217224 */ /* 0x000fe200078e0025 */
[----:B------:R-:W-:-:S07]  /*0a90*/  MOV R32, 0xab0 ;  /* 0x00000ab000207802 */ /* 0x000fce0000000f00 */
[----:B--2---:R-:W-:Y:S05]  /*0aa0*/  CALL.REL.NOINC `($__internal_0_$__cuda_sm20_div_rn_f64_full) ;  /* 0x000000f400607944 */ /* 0x004fea0003c00000 */
[----:B------:R-:W-:-:S07]  /*0ab0*/  MOV R32, R34 ;  /* 0x0000002200207202 */ /* 0x000fce0000000f00 */
.L_x_2:
[----:B------:R-:W-:Y:S05]  /*0ac0*/  BSYNC.RECONVERGENT B0 ;  /* 0x0000000000007941 */ /* 0x000fea0003800200 */
.L_x_1:
[----:B------:R-:W0:Y:S01]  /*0ad0*/  MUFU.RCP64H R3, UR15 ;  /* 0x0000000f00037d08 */ /* 0x000e220008001800 */
[----:B------:R-:W-:Y:S01]  /*0ae0*/  IMAD.U32 R24, RZ, RZ, UR14 ;  /* 0x0000000eff187e24 */ /* 0x000fe2000f8e00ff */
[----:B------:R-:W1:Y:S01]  /*0af0*/  LDC.64 R44, c[0x0][0x438] ;  /* 0x00010e00ff2c7b82 */ /* 0x000e620000000a00 */
[----:B------:R-:W-:Y:S01]  /*0b00*/  IMAD.U32 R25, RZ, RZ, UR15 ;  /* 0x0000000fff197e24 */ /* 0x000fe2000f8e00ff */
[----:B------:R-:W1:Y:S01]  /*0b10*/  LDCU.64 UR18, c[0x0][0x398] ;  /* 0x00007300ff1277ac */ /* 0x000e620008000a00 */
[----:B------:R-:W-:Y:S01]  /*0b20*/  IMAD.MOV.U32 R2, RZ, RZ, 0x1 ;  /* 0x00000001ff027424 */ /* 0x000fe200078e00ff */
[----:B------:R-:W-:Y:S02]  /*0b30*/  BSSY.RECONVERGENT B0, `(.L_x_3) ;  /* 0x000001a000007945 */ /* 0x000fe40003800200 */
[----:B------:R-:W3:Y:S03]  /*0b40*/  I2F.F64.U32 R36, R8 ;  /* 0x0000000800247312 */ /* 0x000ee60000201800 */
[----:B0-----:R-:W-:Y:S01]  /*0b50*/  DFMA R24, R2, -R24, 1 ;  /* 0x3ff000000218742b */ /* 0x001fe20000000818 */
[----:B---3--:R-:W-:-:S07]  /*0b60*/  FSETP.GEU.AND P1, PT, |R37|, 6.5827683646048100446e-37, PT ;  /* 0x036000002500780b */ /* 0x008fce0003f2e200 */
[----:B------:R-:W-:Y:S02]  /*0b70*/  DFMA R24, R24, R24, R24 ;  /* 0x000000181818722b */ /* 0x000fe40000000018 */
[----:B-1----:R-:W-:-:S06]  /*0b80*/  DFMA R44, R32, UR18, R44 ;  /* 0x00000012202c7c2b */ /* 0x002fcc000800002c */
[----:B------:R-:W-:Y:S01]  /*0b90*/  DFMA R24, R2, R24, R2 ;  /* 0x000000180218722b */ /* 0x000fe20000000002 */
[----:B------:R-:W-:Y:S02]  /*0ba0*/  IMAD.U32 R2, RZ, RZ, UR14 ;  /* 0x0000000eff027e24 */ /* 0x000fe4000f8e00ff */
[----:B------:R-:W-:-:S06]  /*0bb0*/  IMAD.U32 R3, RZ, RZ, UR15 ;  /* 0x0000000fff037e24 */ /* 0x000fcc000f8e00ff */
[----:B------:R-:W-:-:S08]  /*0bc0*/  DFMA R2, R24, -R2, 1 ;  /* 0x3ff000001802742b */ /* 0x000fd00000000802 */
[----:B------:R-:W-:-:S08]  /*0bd0*/  DFMA R2, R24, R2, R24 ;  /* 0x000000021802722b */ /* 0x000fd00000000018 */
[----:B------:R-:W-:-:S08]  /*0be0*/  DMUL R34, R36, R2 ;  /* 0x0000000224227228 */ /* 0x000fd00000000000 */
[----:B------:R-:W-:-:S08]  /*0bf0*/  DFMA R24, R34, -UR14, R36 ;  /* 0x8000000e22187c2b */ /* 0x000fd00008000024 */
[----:B------:R-:W-:-:S10]  /*0c00*/  DFMA R34, R2, R24, R34 ;  /* 0x000000180222722b */ /* 0x000fd40000000022 */
[----:B------:R-:W-:-:S05]  /*0c10*/  FFMA R2, RZ, UR15, R35 ;  /* 0x0000000fff027c23 */ /* 0x000fca0008000023 */
[----:B------:R-:W-:-:S13]  /*0c20*/  FSETP.GT.AND P0, PT, |R2|, 1.469367938527859385e-39, PT ;  /* 0x001000000200780b */ /* 0x000fda0003f04200 */
[----:B------:R-:W-:Y:S05]  /*0c30*/  @P0 BRA P1, `(.L_x_4) ;  /* 0x0000000000240947 */ /* 0x000fea0000800000 */
[----:B------:R-:W-:Y:S01]  /*0c40*/  IMAD.U32 R3, RZ, RZ, UR15 ;  /* 0x0000000fff037e24 */ /* 0x000fe2000f8e00ff */
[----:B------:R-:W-:Y:S01]  /*0c50*/  MOV R34, UR14 ;  /* 0x0000000e00227c02 */ /* 0x000fe20008000f00 */
[----:B------:R-:W-:Y:S01]  /*0c60*/  IMAD.U32 R35, RZ, RZ, UR15 ;  /* 0x0000000fff237e24 */ /* 0x000fe2000f8e00ff */
[----:B------:R-:W-:Y:S01]  /*0c70*/  MOV R32, 0xcc0 ;  /* 0x00000cc000207802 */ /* 0x000fe20000000f00 */
[----:B------:R-:W-:Y:S02]  /*0c80*/  IMAD.U32 R2, RZ, RZ, UR14 ;  /* 0x0000000eff027e24 */ /* 0x000fe4000f8e00ff */
[----:B------:R-:W-:Y:S02]  /*0c90*/  IMAD.MOV.U32 R33, RZ, RZ, R37 ;  /* 0x000000ffff217224 */ /* 0x000fe400078e0025 */
[----:B------:R-:W-:-:S07]  /*0ca0*/  IMAD.MOV.U32 R35, RZ, RZ, R3 ;  /* 0x000000ffff237224 */ /* 0x000fce00078e0003 */
[----:B--2---:R-:W-:Y:S05]  /*0cb0*/  CALL.REL.NOINC `($__internal_0_$__cuda_sm20_div_rn_f64_full) ;  /* 0x000000f000dc7944 */ /* 0x004fea0003c00000 */
[----:B------:R-:W-:-:S07]  /*0cc0*/  MOV R35, R33 ;  /* 0x0000002100237202 */ /* 0x000fce0000000f00 */
.L_x_4:
[----:B------:R-:W-:Y:S05]  /*0cd0*/  BSYNC.RECONVERGENT B0 ;  /* 0x0000000000007941 */ /* 0x000fea0003800200 */
.L_x_3:
[----:B------:R-:W0:Y:S01]  /*0ce0*/  MUFU.RCP64H R3, UR17 ;  /* 0x0000001100037d08 */ /* 0x000e220008001800 */
[----:B------:R-:W-:Y:S01]  /*0cf0*/  IMAD.U32 R24, RZ, RZ, UR16 ;  /* 0x00000010ff187e24 */ /* 0x000fe2000f8e00ff */
[----:B------:R-:W-:Y:S01]  /*0d00*/  DFMA R36, R10, -0.5, R34 ;  /* 0xbfe000000a24782b */ /* 0x000fe20000000022 */
[----:B------:R-:W-:Y:S01]  /*0d10*/  IMAD.U32 R25, RZ, RZ, UR17 ;  /* 0x00000011ff197e24 */ /* 0x000fe2000f8e00ff */
[----:B------:R-:W-:Y:S01]  /*0d20*/  BSSY.RECONVERGENT B0, `(.L_x_5) ;  /* 0x0000019000007945 */ /* 0x000fe20003800200 */
[----:B------:R-:W-:-:S07]  /*0d30*/  IMAD.MOV.U32 R2, RZ, RZ, 0x1 ;  /* 0x00000001ff027424 */ /* 0x000fce00078e00ff */
[----:B------:R-:W-:Y:S01]  /*0d40*/  FSETP.GEU.AND P1, PT, |R37|, 6.5827683646048100446e-37, PT ;  /* 0x036000002500780b */ /* 0x000fe20003f2e200 */
[----:B0-----:R-:W-:-:S08]  /*0d50*/  DFMA R24, R2, -R24, 1 ;  /* 0x3ff000000218742b */ /* 0x001fd00000000818 */
[----:B------:R-:W-:-:S08]  /*0d60*/  DFMA R24, R24, R24, R24 ;  /* 0x000000181818722b */ /* 0x000fd00000000018 */
        /* <DEDUP_REMOVED lines=20> */
.L_x_6:
[----:B------:R-:W-:Y:S05]  /*0eb0*/  BSYNC.RECONVERGENT B0 ;  /* 0x0000000000007941 */ /* 0x000fea0003800200 */
.L_x_5:
[----:B------:R-:W0:Y:S01]  /*0ec0*/  LDCU.64 UR18, c[0x0][0x440] ;  /* 0x00008800ff1277ac */ /* 0x000e220008000a00 */
[----:B------:R-:W-:Y:S01]  /*0ed0*/  BSSY.RECONVERGENT B0, `(.L_x_7) ;  /* 0x0000f13000007945 */ /* 0x000fe20003800200 */
[----:B------:R-:W-:Y:S01]  /*0ee0*/  CS2R R2, SRZ ;  /* 0x0000000000027805 */ /* 0x000fe2000001ff00 */
[----:B------:R-:W-:Y:S01]  /*0ef0*/  IMAD.MOV.U32 R82, RZ, RZ, 0x0 ;  /* 0x00000000ff527424 */ /* 0x000fe200078e00ff */
[----:B------:R-:W-:Y:S01]  /*0f00*/  CS2R R58, SRZ ;  /* 0x00000000003a7805 */ /* 0x000fe2000001ff00 */
[----:B------:R-:W-:Y:S01]  /*0f10*/  IMAD.MOV.U32 R83, RZ, RZ, 0x3ff00000 ;  /* 0x3ff00000ff537424 */ /* 0x000fe200078e00ff */
[----:B------:R-:W-:Y:S01]  /*0f20*/  CS2R R70, SRZ ;  /* 0x0000000000467805 */ /* 0x000fe2000001ff00 */
[----:B------:R-:W-:Y:S01]  /*0f30*/  IMAD.MOV.U32 R64, RZ, RZ, 0x0 ;  /* 0x00000000ff407424 */ /* 0x000fe200078e00ff */
[----:B------:R-:W-:Y:S01]  /*0f40*/  CS2R R42, SRZ ;  /* 0x00000000002a7805 */ /* 0x000fe2000001ff00 */
[----:B------:R-:W-:Y:S01]  /*0f50*/  IMAD.MOV.U32 R65, RZ, RZ, 0x3ff00000 ;  /* 0x3ff00000ff417424 */ /* 0x000fe200078e00ff */
[----:B------:R-:W-:-:S02]  /*0f60*/  CS2R R72, SRZ ;  /* 0x0000000000487805 */ /* 0x000fc4000001ff00 */
[----:B------:R-:W-:Y:S01]  /*0f70*/  CS2R R56, SRZ ;  /* 0x0000000000387805 */ /* 0x000fe2000001ff00 */
[----:B0-----:R-:W-:Y:S01]  /*0f80*/  DADD R62, R32, UR18 ;  /* 0x00000012203e7e29 */ /* 0x001fe20008000000 */
[----:B------:R-:W-:Y:S10]  /*0f90*/  BRA.U !UP1, `(.L_x_8) ;  /* 0x0000002109807547 */ /* 0x000ff4000b800000 */
[----:B------:R-:W-:Y:S01]  /*0fa0*/  DMUL R50, R62, R62 ;  /* 0x0000003e3e327228 */ /* 0x000fe20000000000 */
[----:B------:R-:W-:Y:S01]  /*0fb0*/  IMAD.MOV.U32 R78, RZ, RZ, RZ ;  /* 0x000000ffff4e7224 */ /* 0x000fe200078e00ff */
[----:B------:R-:W-:Y:S01]  /*0fc0*/  MOV R81, RZ ;  /* 0x000000ff00517202 */ /* 0x000fe20000000f00 */
[----:B------:R-:W-:Y:S01]  /*0fd0*/  IMAD.MOV.U32 R60, RZ, RZ, 0x0 ;  /* 0x00000000ff3c7424 */ /* 0x000fe200078e00ff */
[----:B------:R-:W-:Y:S01]  /*0fe0*/  CS2R R24, SRZ ;  /* 0x0000000000187805 */ /* 0x000fe2000001ff00 */
[----:B------:R-:W-:Y:S01]  /*0ff0*/  IMAD.MOV.U32 R61, RZ, RZ, 0x3ff00000 ;  /* 0x3ff00000ff3d7424 */ /* 0x000fe200078e00ff */
[----:B------:R-:W-:Y:S02]  /*1000*/  CS2R R56, SRZ ;  /* 0x0000000000387805 */ /* 0x000fe4000001ff00 */
[----:B------:R-:W-:Y:S01]  /*1010*/  CS2R R72, SRZ ;  /* 0x0000000000487805 */ /* 0x000fe2000001ff00 */
[----:B------:R-:W-:Y:S01]  /*1020*/  DFMA R50, R44, R44, R50 ;  /* 0x0000002c2c32722b */ /* 0x000fe20000000032 */
[----:B------:R-:W-:-:S02]  /*1030*/  CS2R R68, SRZ ;  /* 0x0000000000447805 */ /* 0x000fc4000001ff00 */
[----:B------:R-:W-:Y:S02]  /*1040*/  CS2R R66, SRZ ;  /* 0x0000000000427805 */ /* 0x000fe4000001ff00 */
[----:B------:R-:W-:Y:S02]  /*1050*/  CS2R R42, SRZ ;  /* 0x00000000002a7805 */ /* 0x000fe4000001ff00 */
[----:B------:R-:W-:Y:S02]  /*1060*/  CS2R R74, SRZ ;  /* 0x00000000004a7805 */ /* 0x000fe4000001ff00 */
[----:B------:R-:W-:Y:S01]  /*1070*/  CS2R R58, SRZ ;  /* 0x00000000003a7805 */ /* 0x000fe2000001ff00 */
[----:B------:R-:W-:Y:S01]  /*1080*/  IMAD.MOV.U32 R64, RZ, RZ, 0x0 ;  /* 0x00000000ff407424 */ /* 0x000fe200078e00ff */
[----:B------:R-:W-:Y:S01]  /*1090*/  CS2R R2, SRZ ;  /* 0x0000000000027805 */ /* 0x000fe2000001ff00 */
[----:B------:R-:W-:Y:S01]  /*10a0*/  DSETP.GT.AND P0, PT, R50, UR12, PT ;  /* 0x0000000c32007e2a */ /* 0x000fe2000bf04000 */
[----:B------:R-:W-:Y:S01]  /*10b0*/  IMAD.MOV.U32 R65, RZ, RZ, 0x3ff00000 ;  /* 0x3ff00000ff417424 */ /* 0x000fe200078e00ff */
[----:B------:R-:W-:Y:S01]  /*10c0*/  MOV R83, 0x3ff00000 ;  /* 0x3ff0000000537802 */ /* 0x000fe20000000f00 */
[----:B------:R-:W-:Y:S01]  /*10d0*/  IMAD.MOV.U32 R82, RZ, RZ, 0x0 ;  /* 0x00000000ff527424 */ /* 0x000fe200078e00ff */
[----:B------:R-:W-:-:S02]  /*10e0*/  CS2R R26, SRZ ;  /* 0x00000000001a7805 */ /* 0x000fc4000001ff00 */
[----:B------:R-:W-:Y:S01]  /*10f0*/  CS2R R28, SRZ ;  /* 0x00000000001c7805 */ /* 0x000fe2000001ff00 */
[----:B------:R-:W-:Y:S02]  /*1100*/  IMAD.MOV.U32 R54, RZ, RZ, R44 ;  /* 0x000000ffff367224 */ /* 0x000fe400078e002c */
[----:B------:R-:W-:Y:S02]  /*1110*/  IMAD.MOV.U32 R55, RZ, RZ, R45 ;  /* 0x000000ffff377224 */ /* 0x000fe400078e002d */
[----:B------:R-:W-:Y:S02]  /*1120*/  IMAD.MOV.U32 R52, RZ, RZ, R62 ;  /* 0x000000ffff347224 */ /* 0x000fe400078e003e */
[----:B------:R-:W-:Y:S01]  /*1130*/  IMAD.MOV.U32 R53, RZ, RZ, R63 ;  /* 0x000000ffff357224 */ /* 0x000fe200078e003f */
[----:B------:R-:W-:Y:S06]  /*1140*/  @P0 BRA `(.L_x_9) ;  /* 0x0000001800400947 */ /* 0x000fec0003800000 */
.L_x_25:
[----:B------:R-:W0:Y:S02]  /*1150*/  LDCU.64 UR18, c[0x0][0x3b0] ;  /* 0x00007600ff1277ac */ /* 0x000e240008000a00 */
[----:B0-----:R-:W-:-:S14]  /*1160*/  DSETP.LT.AND P0, PT, RZ, UR18, PT ;  /* 0x00000012ff007e2a */ /* 0x001fdc000bf01000 */
[----:B------:R-:W-:Y:S05]  /*1170*/  @!P0 BRA `(.L_x_10) ;  /* 0x0000000000188947 */ /* 0x000fea0003800000 */
[----:B------:R-:W-:Y:S01]  /*1180*/  DMUL R30, R2, R2 ;  /* 0x00000002021e7228 */ /* 0x000fe20000000000 */
[----:B------:R-:W-:Y:S01]  /*1190*/  IMAD.MOV.U32 R70, RZ, RZ, R74 ;  /* 0x000000ffff467224 */ /* 0x000fe200078e004a */
[----:B------:R-:W-:-:S06]  /*11a0*/  MOV R71, R75 ;  /* 0x0000004b00477202 */ /* 0x000fcc0000000f00 */
[----:B------:R-:W-:-:S08]  /*11b0*/  DFMA R30, R82, R82, R30 ;  /* 0x00000052521e722b */ /* 0x000fd0000000001e */
[----:B------:R-:W-:-:S14]  /*11c0*/  DSETP.GEU.AND P0, PT, R30, R20, PT ;  /* 0x000000141e00722a */ /* 0x000fdc0003f0e000 */
[----:B------:R-:W-:Y:S05]  /*11d0*/  @!P0 BRA `(.L_x_8) ;  /* 0x0000001c00f08947 */ /* 0x000fea0003800000 */
.L_x_10:
[-C--:B------:R-:W-:Y:S01]  /*11e0*/  DMUL R36, R52, R68.reuse ;  /* 0x0000004434247228 */ /* 0x080fe20000000000 */
[----:B------:R-:W0:Y:S01]  /*11f0*/  LDCU.64 UR18, c[0x0][0x3c8] ;  /* 0x00007900ff1277ac */ /* 0x000e220008000a00 */
[----:B------:R-:W-:Y:S01]  /*1200*/  DMUL R38, R54, R68 ;  /* 0x0000004436267228 */ /* 0x000fe20000000000 */
[----:B------:R-:W-:Y:S01]  /*1210*/  BSSY.RECONVERGENT B3, `(.L_x_11) ;  /* 0x00000e9000037945 */ /* 0x000fe20003800200 */
[C---:B------:R-:W-:Y:S02]  /*1220*/  DMUL R34, R42.reuse, R52 ;  /* 0x000000342a227228 */ /* 0x040fe40000000000 */
[-C--:B------:R-:W-:Y:S02]  /*1230*/  DMUL R30, R42, R54.reuse ;  /* 0x000000362a1e7228 */ /* 0x080fe40000000000 */
[C---:B------:R-:W-:Y:S02]  /*1240*/  DMUL R32, R56.reuse, R54 ;  /* 0x0000003638207228 */ /* 0x040fe40000000000 */
[----:B------:R-:W-:-:S02]  /*1250*/  DMUL R56, R56, R52 ;  /* 0x0000003438387228 */ /* 0x000fc40000000000 */
[-C--:B------:R-:W-:Y:S02]  /*1260*/  DFMA R68, R54, R66.reuse, -R36 ;  /* 0x000000423644722b */ /* 0x080fe40000000824 */
[----:B------:R-:W-:Y:S02]  /*1270*/  DFMA R66, R52, R66, R38 ;  /* 0x000000423442722b */ /* 0x000fe40000000026 */
[C---:B------:R-:W-:Y:S02]  /*1280*/  DMUL R36, R58.reuse, R82 ;  /* 0x000000523a247228 */ /* 0x040fe40000000000 */
[----:B------:R-:W-:Y:S01]  /*1290*/  DMUL R38, R58, R64 ;  /* 0x000000403a267228 */ /* 0x000fe20000000000 */
[----:B0-----:R-:W-:Y:S01]  /*12a0*/  ISETP.GE.U32.AND P0, PT, R78, UR18, PT ;  /* 0x000000124e007c0c */ /* 0x001fe2000bf06070 */
[C---:B------:R-:W-:Y:S02]  /*12b0*/  DMUL R42, R2.reuse, R82 ;  /* 0x00000052022a7228 */ /* 0x040fe40000000000 */
[C---:B------:R-:W-:Y:S01]  /*12c0*/  DMUL R76, R2.reuse, R2 ;  /* 0x00000002024c7228 */ /* 0x040fe20000000000 */
[----:B------:R-:W-:Y:S01]  /*12d0*/  ISETP.GE.AND.EX P0, PT, R81, UR19, PT, P0 ;  /* 0x0000001351007c0c */ /* 0x000fe2000bf06300 */
[----:B------:R-:W-:-:S02]  /*12e0*/  DMUL R40, R2, R58 ;  /* 0x0000003a02287228 */ /* 0x000fc40000000000 */
[-C--:B------:R-:W-:Y:S02]  /*12f0*/  DFMA R34, R54, R74.reuse, -R34 ;  /* 0x0000004a3622722b */ /* 0x080fe40000000822 */
[----:B------:R-:W-:Y:S02]  /*1300*/  DFMA R74, R52, R74, R30 ;  /* 0x0000004a344a722b */ /* 0x000fe4000000001e */
[-C--:B------:R-:W-:Y:S02]  /*1310*/  DFMA R30, R54, R72.reuse, -R56 ;  /* 0x00000048361e722b */ /* 0x080fe40000000838 */
[----:B------:R-:W-:Y:S02]  /*1320*/  DFMA R72, R52, R72, R32 ;  /* 0x000000483448722b */ /* 0x000fe40000000020 */
[C---:B------:R-:W-:Y:S02]  /*1330*/  DFMA R32, R2.reuse, R64, R36 ;  /* 0x000000400220722b */ /* 0x040fe40000000024 */
[----:B------:R-:W-:-:S02]  /*1340*/  DMUL R56, R2, R54 ;  /* 0x0000003602387228 */ /* 0x000fc40000000000 */
[----:B------:R-:W-:Y:S02]  /*1350*/  DMUL R36, R2, R52 ;  /* 0x0000003402247228 */ /* 0x000fe40000000000 */
[C---:B------:R-:W-:Y:S02]  /*1360*/  DMUL R84, R58.reuse, R58 ;  /* 0x0000003a3a547228 */ /* 0x040fe40000000000 */
[C---:B------:R-:W-:Y:S02]  /*1370*/  DMUL R70, R58.reuse, R54 ;  /* 0x000000363a467228 */ /* 0x040fe40000000000 */
[C---:B------:R-:W-:Y:S02]  /*1380*/  DFMA R38, R58.reuse, R64, R38 ;  /* 0x000000403a26722b */ /* 0x040fe40000000026 */
[----:B------:R-:W-:Y:S02]  /*1390*/  DMUL R58, R58, R52 ;  /* 0x000000343a3a7228 */ /* 0x000fe40000000000 */
[----:B------:R-:W-:-:S02]  /*13a0*/  DFMA R42, R2, R82, R42 ;  /* 0x00000052022a722b */ /* 0x000fc4000000002a */
[C---:B------:R-:W-:Y:S02]  /*13b0*/  DFMA R76, R82.reuse, R82, -R76 ;  /* 0x00000052524c722b */ /* 0x040fe4000000084c */
[----:B------:R-:W-:Y:S02]  /*13c0*/  DFMA R40, R82, R64, -R40 ;  /* 0x000000405228722b */ /* 0x000fe40000000828 */
[-C--:B------:R-:W-:Y:S02]  /*13d0*/  DFMA R36, R54, R82.reuse, -R36 ;  /* 0x000000523624722b */ /* 0x080fe40000000824 */
[----:B------:R-:W-:Y:S02]  /*13e0*/  DFMA R2, R52, R82, R56 ;  /* 0x000000523402722b */ /* 0x000fe40000000038 */
[-C--:B------:R-:W-:Y:S02]  /*13f0*/  DFMA R82, R64, R64.reuse, -R84 ;  /* 0x000000404052722b */ /* 0x080fe40000000854 */
[----:B------:R-:W-:-:S02]  /*1400*/  DFMA R56, R54, R64, -R58 ;  /* 0x000000403638722b */ /* 0x000fc4000000083a */
[----:B------:R-:W-:Y:S02]  /*1410*/  DFMA R58, R52, R64, R70 ;  /* 0x00000040343a722b */ /* 0x000fe40000000046 */
[----:B------:R-:W-:Y:S01]  /*1420*/  DADD R34, R34, R76 ;  /* 0x0000000022227229 */ /* 0x000fe2000000004c */
[----:B------:R-:W-:Y:S01]  /*1430*/  IMAD.MOV.U32 R64, RZ, RZ, 0x0 ;  /* 0x00000000ff407424 */ /* 0x000fe200078e00ff */
[----:B------:R-:W-:Y:S01]  /*1440*/  DADD R42, R74, R42 ;  /* 0x000000004a2a7229 */ /* 0x000fe2000000002a */
[----:B------:R-:W-:Y:S01]  /*1450*/  IMAD.MOV.U32 R65, RZ, RZ, 0x3ff00000 ;  /* 0x3ff00000ff417424 */ /* 0x000fe200078e00ff */
[----:B------:R-:W-:Y:S02]  /*1460*/  DADD R30, R30, R40 ;  /* 0x000000001e1e7229 */ /* 0x000fe40000000028 */
[----:B------:R-:W-:Y:S02]  /*1470*/  DADD R32, R72, R32 ;  /* 0x0000000048207229 */ /* 0x000fe40000000020 */
[----:B------:R-:W-:-:S02]  /*1480*/  DADD R68, R68, R82 ;  /* 0x0000000044447229 */ /* 0x000fc40000000052 */
[----:B------:R-:W-:Y:S02]  /*1490*/  DFMA R64, R56, 2, R64 ;  /* 0x400000003840782b */ /* 0x000fe40000000040 */
[----:B------:R-:W-:Y:S02]  /*14a0*/  DADD R66, R66, R38 ;  /* 0x0000000042427229 */ /* 0x000fe40000000026 */
[----:B------:R-:W-:Y:S02]  /*14b0*/  DADD R82, R36, R36 ;  /* 0x0000000024527229 */ /* 0x000fe40000000024 */
[----:B------:R-:W-:Y:S02]  /*14c0*/  DADD R2, R2, R2 ;  /* 0x0000000002027229 */ /* 0x000fe40000000002 */
[----:B------:R-:W-:Y:S02]  /*14d0*/  DADD R58, R58, R58 ;  /* 0x000000003a3a7229 */ /* 0x000fe4000000003a */
[----:B------:R-:W-:-:S02]  /*14e0*/  DADD R70, R34, R34 ;  /* 0x0000000022467229 */ /* 0x000fc40000000022 */
[----:B------:R-:W-:Y:S02]  /*14f0*/  DADD R42, R42, R42 ;  /* 0x000000002a2a7229 */ /* 0x000fe4000000002a */
[----:B------:R-:W-:Y:S02]  /*1500*/  DADD R72, R30, R30 ;  /* 0x000000001e487229 */ /* 0x000fe4000000001e */
[----:B------:R-:W-:Y:S01]  /*1510*/  DADD R56, R32, R32 ;  /* 0x0000000020387229 */ /* 0x000fe20000000020 */
[----:B------:R-:W-:Y:S10]  /*1520*/  @!P0 BRA `(.L_x_12) ;  /* 0x0000000800dc8947 */ /* 0x000ff40003800000 */
[----:B------:R-:W-:Y:S01]  /*1530*/  DADD R36, -RZ, |R26| ;  /* 0x00000000ff247229 */ /* 0x000fe2000000051a */
[----:B------:R-:W-:Y:S01]  /*1540*/  IMAD.MOV.U32 R32, RZ, RZ, 0x1 ;  /* 0x00000001ff207424 */ /* 0x000fe200078e00ff */
[--C-:B------:R-:W-:Y:S01]  /*1550*/  DADD R38, -RZ, |R28|.reuse ;  /* 0x00000000ff267229 */ /* 0x100fe2000000051c */
[----:B------:R-:W-:Y:S01]  /*1560*/  BSSY.RECONVERGENT B2, `(.L_x_13) ;  /* 0x000001a000027945 */ /* 0x000fe20003800200 */
[----:B------:R-:W-:-:S08]  /*1570*/  DSETP.GT.AND P4, PT, |R26|, |R28|, PT ;  /* 0x4000001c1a00722a */ /* 0x000fd00003f84200 */
[----:B------:R-:W-:Y:S02]  /*1580*/  FSEL R31, R37, R39, P4 ;  /* 0x00000027251f7208 */ /* 0x000fe40002000000 */
[----:B------:R-:W-:Y:S02]  /*1590*/  FSEL R30, R36, R38, P4 ;  /* 0x00000026241e7208 */ /* 0x000fe40002000000 */
[----:B------:R-:W0:Y:S01]  /*15a0*/  MUFU.RCP64H R33, R31 ;  /* 0x0000001f00217308 */ /* 0x000e220000001800 */
[----:B------:R-:W-:Y:S02]  /*15b0*/  FSEL R38, R38, R36, P4 ;  /* 0x0000002426267208 */ /* 0x000fe40002000000 */
[----:B------:R-:W-:-:S04]  /*15c0*/  FSEL R39, R39, R37, P4 ;  /* 0x0000002527277208 */ /* 0x000fc80002000000 */
[----:B------:R-:W-:Y:S01]  /*15d0*/  FSETP.GEU.AND P1, PT, |R39|, 6.5827683646048100446e-37, PT ;  /* 0x036000002700780b */ /* 0x000fe20003f2e200 */
[----:B0-----:R-:W-:-:S08]  /*15e0*/  DFMA R34, -R30, R32, 1 ;  /* 0x3ff000001e22742b */ /* 0x001fd00000000120 */
[----:B------:R-:W-:-:S08]  /*15f0*/  DFMA R34, R34, R34, R34 ;  /* 0x000000222222722b */ /* 0x000fd00000000022 */
[----:B------:R-:W-:-:S08]  /*1600*/  DFMA R34, R32, R34, R32 ;  /* 0x000000222022722b */ /* 0x000fd00000000020 */
[----:B------:R-:W-:-:S08]  /*1610*/  DFMA R32, -R30, R34, 1 ;  /* 0x3ff000001e20742b */ /* 0x000fd00000000122 */
[----:B------:R-:W-:-:S08]  /*1620*/  DFMA R32, R34, R32, R34 ;  /* 0x000000202220722b */ /* 0x000fd00000000022 */
[----:B------:R-:W-:-:S08]  /*1630*/  DMUL R34, R32, R38 ;  /* 0x0000002620227228 */ /* 0x000fd00000000000 */
[----:B------:R-:W-:-:S08]  /*1640*/  DFMA R36, -R30, R34, R38 ;  /* 0x000000221e24722b */ /* 0x000fd00000000126 */
[----:B------:R-:W-:-:S10]  /*1650*/  DFMA R32, R32, R36, R34 ;  /* 0x000000242020722b */ /* 0x000fd40000000022 */
[----:B------:R-:W-:-:S05]  /*1660*/  FFMA R9, RZ, R31, R33 ;  /* 0x0000001fff097223 */ /* 0x000fca0000000021 */
[----:B------:R-:W-:-:S13]  /*1670*/  FSETP.GT.AND P0, PT, |R9|, 1.469367938527859385e-39, PT ;  /* 0x001000000900780b */ /* 0x000fda0003f04200 */
[----:B------:R-:W-:Y:S05]  /*1680*/  @P0 BRA P1, `(.L_x_14) ;  /* 0x00000000001c0947 */ /* 0x000fea0000800000 */
[----:B------:R-:W-:Y:S01]  /*1690*/  IMAD.MOV.U32 R36, RZ, RZ, R38 ;  /* 0x000000ffff247224 */ /* 0x000fe200078e0026 */
[----:B------:R-:W-:Y:S01]  /*16a0*/  MOV R34, R30 ;  /* 0x0000001e00227202 */ /* 0x000fe20000000f00 */
[----:B------:R-:W-:Y:S01]  /*16b0*/  IMAD.MOV.U32 R33, RZ, RZ, R39 ;  /* 0x000000ffff217224 */ /* 0x000fe200078e0027 */
[----:B------:R-:W-:Y:S01]  /*16c0*/  MOV R32, 0x16f0 ;  /* 0x000016f000207802 */ /* 0x000fe20000000f00 */
[----:B------:R-:W-:-:S07]  /*16d0*/  IMAD.MOV.U32 R35, RZ, RZ, R31 ;  /* 0x000000ffff237224 */ /* 0x000fce00078e001f */
[----:B--2---:R-:W-:Y:S05]  /*16e0*/  CALL.REL.NOINC `($__internal_0_$__cuda_sm20_div_rn_f64_full) ;  /* 0x000000e800507944 */ /* 0x004fea0003c00000 */
[----:B------:R-:W-:-:S07]  /*16f0*/  IMAD.MOV.U32 R32, RZ, RZ, R34 ;  /* 0x000000ffff207224 */ /* 0x000fce00078e0022 */
.L_x_14:
[----:B------:R-:W-:Y:S05]  /*1700*/  BSYNC.RECONVERGENT B2 ;  /* 0x0000000000027941 */ /* 0x000fea0003800200 */
.L_x_13:
[----:B------:R-:W-:Y:S01]  /*1710*/  DMUL R34, R32, R32 ;  /* 0x0000002020227228 */ /* 0x000fe20000000000 */
[----:B------:R-:W-:Y:S01]  /*1720*/  IMAD.MOV.U32 R36, RZ, RZ, -0x2449a4b7 ;  /* 0xdbb65b49ff247424 */ /* 0x000fe200078e00ff */
[----:B------:R-:W-:Y:S01]  /*1730*/  UMOV UR18, 0x2a25ff7e ;  /* 0x2a25ff7e00127882 */ /* 0x000fe20000000000 */
[----:B------:R-:W-:Y:S01]  /*1740*/  IMAD.MOV.U32 R37, RZ, RZ, 0x3f2d3b63 ;  /* 0x3f2d3b63ff257424 */ /* 0x000fe200078e00ff */
[----:B------:R-:W-:Y:S01]  /*1750*/  UMOV UR19, 0x3ef53e1d ;  /* 0x3ef53e1d00137882 */ /* 0x000fe20000000000 */
[----:B------:R-:W-:Y:S01]  /*1760*/  ISETP.GE.AND P1, PT, R29, RZ, PT ;  /* 0x000000ff1d00720c */ /* 0x000fe20003f26270 */
[----:B------:R-:W-:Y:S01]  /*1770*/  DSETP.NEU.AND P2, PT, R30, RZ, PT ;  /* 0x000000ff1e00722a */ /* 0x000fe20003f4d000 */
[----:B------:R-:W-:Y:S01]  /*1780*/  @!P4 IMAD.MOV.U32 R38, RZ, RZ, 0x54442d18 ;  /* 0x54442d18ff26c424 */ /* 0x000fe200078e00ff */
[----:B------:R-:W-:Y:S01]  /*1790*/  @!P4 MOV R39, 0x400921fb ;  /* 0x400921fb0027c802 */ /* 0x000fe20000000f00 */
[C---:B------:R-:W-:Y:S01]  /*17a0*/  DFMA R36, R34.reuse, -UR18, R36 ;  /* 0x8000001222247c2b */ /* 0x040fe20008000024 */
[----:B------:R-:W-:Y:S01]  /*17b0*/  UMOV UR18, 0x8dde082e ;  /* 0x8dde082e00127882 */ /* 0x000fe20000000000 */
[----:B------:R-:W-:Y:S01]  /*17c0*/  UMOV UR19, 0x3f531278 ;  /* 0x3f53127800137882 */ /* 0x000fe20000000000 */
[----:B------:R-:W-:Y:S01]  /*17d0*/  @P4 PLOP3.LUT P0, PT, P1, PT, PT, 0x80, 0x8 ;  /* 0x000000000008481c */ /* 0x000fe20000f0f070 */
[----:B------:R-:W-:Y:S04]  /*17e0*/  BSSY.RECONVERGENT B4, `(.L_x_15) ;  /* 0x000006a000047945 */ /* 0x000fe80003800200 */
[----:B------:R-:W-:Y:S01]  /*17f0*/  DFMA R36, R34, R36, -UR18 ;  /* 0x8000001222247e2b */ /* 0x000fe20008000024 */
[----:B------:R-:W-:Y:S01]  /*1800*/  UMOV UR18, 0xc8249315 ;  /* 0xc824931500127882 */ /* 0x000fe20000000000 */
[----:B------:R-:W-:Y:S01]  /*1810*/  UMOV UR19, 0x3f6f9690 ;  /* 0x3f6f969000137882 */ /* 0x000fe20000000000 */
[----:B------:R-:W-:-:S05]  /*1820*/  @P2 IMAD.MOV.U32 R9, RZ, RZ, 0x7f3321d2 ;  /* 0x7f3321d2ff092424 */ /* 0x000fca00078e00ff */
[----:B------:R-:W-:Y:S01]  /*1830*/  DFMA R36, R34, R36, UR18 ;  /* 0x0000001222247e2b */ /* 0x000fe20008000024 */
[----:B------:R-:W-:Y:S01]  /*1840*/  UMOV UR18, 0xabc7cf0d ;  /* 0xabc7cf0d00127882 */ /* 0x000fe20000000000 */
[----:B------:R-:W-:-:S06]  /*1850*/  UMOV UR19, 0x3f82cf5a ;  /* 0x3f82cf5a00137882 */ /* 0x000fcc0000000000 */
[----:B------:R-:W-:Y:S01]  /*1860*/  DFMA R36, R34, R36, -UR18 ;  /* 0x8000001222247e2b */ /* 0x000fe20008000024 */
[----:B------:R-:W-:Y:S01]  /*1870*/  UMOV UR18, 0xb2a3bfde ;  /* 0xb2a3bfde00127882 */ /* 0x000fe20000000000 */
[----:B------:R-:W-:-:S06]  /*1880*/  UMOV UR19, 0x3f9162b0 ;  /* 0x3f9162b000137882 */ /* 0x000fcc0000000000 */
        /* <DEDUP_REMOVED lines=39> */
[C---:B------:R-:W-:Y:S01]  /*1b00*/  DFMA R36, R34.reuse, R36, -UR18 ;  /* 0x8000001222247e2b */ /* 0x040fe20008000024 */
[----:B------:R-:W0:Y:S07]  /*1b10*/  LDCU.64 UR18, c[0x0][0x420] ;  /* 0x00008400ff1277ac */ /* 0x000e2e0008000a00 */
[----:B------:R-:W-:Y:S01]  /*1b20*/  DMUL R36, R34, R36 ;  /* 0x0000002422247228 */ /* 0x000fe20000000000 */
[----:B------:R-:W-:Y:S02]  /*1b30*/  @P4 IMAD.MOV.U32 R34, RZ, RZ, 0x54442d18 ;  /* 0x54442d18ff224424 */ /* 0x000fe400078e00ff */
[----:B------:R-:W-:-:S05]  /*1b40*/  @P4 IMAD.MOV.U32 R35, RZ, RZ, 0x3ff921fb ;  /* 0x3ff921fbff234424 */ /* 0x000fca00078e00ff */
[----:B------:R-:W-:-:S08]  /*1b50*/  DFMA R36, R36, R32, R32 ;  /* 0x000000202424722b */ /* 0x000fd00000000020 */
[----:B------:R-:W-:-:S10]  /*1b60*/  @P4 DADD R32, -RZ, -R36 ;  /* 0x00000000ff204229 */ /* 0x000fd40000000924 */
[----:B------:R-:W-:Y:S02]  /*1b70*/  @P4 FSEL R30, R36, R32, !P0 ;  /* 0x00000020241e4208 */ /* 0x000fe40004000000 */
[----:B------:R-:W-:Y:S01]  /*1b80*/  @P4 FSEL R31, R37, R33, !P0 ;  /* 0x00000021251f4208 */ /* 0x000fe20004000000 */
[----:B------:R-:W-:Y:S01]  /*1b90*/  @!P4 DADD R32, -R36, R38 ;  /* 0x000000002420c229 */ /* 0x000fe20000000126 */
[----:B------:R-:W-:Y:S01]  /*1ba0*/  @!P4 PLOP3.LUT P0, PT, P1, PT, PT, 0x80, 0x8 ;  /* 0x000000000008c81c */ /* 0x000fe20000f0f070 */
[----:B------:R-:W-:-:S03]  /*1bb0*/  @P2 DSETP.NEU.AND P1, PT, |R28|, |R26|, PT ;  /* 0x4000001a1c00222a */ /* 0x000fc60003f2d200 */
[----:B------:R-:W-:Y:S01]  /*1bc0*/  @P4 DADD R30, R30, R34 ;  /* 0x000000001e1e4229 */ /* 0x000fe20000000022 */
[----:B------:R-:W-:Y:S01]  /*1bd0*/  @P2 FSEL R9, R9, 3.37028055040000000000e+12, !P0 ;  /* 0x54442d1809092808 */ /* 0x000fe20004000000 */
[----:B------:R-:W-:-:S04]  /*1be0*/  @P2 IMAD.MOV.U32 R35, RZ, RZ, 0x4002d97c ;  /* 0x4002d97cff232424 */ /* 0x000fc800078e00ff */
[----:B------:R-:W-:Y:S02]  /*1bf0*/  @!P4 FSEL R30, R32, R36, !P0 ;  /* 0x00000024201ec208 */ /* 0x000fe40004000000 */
[----:B------:R-:W-:Y:S01]  /*1c00*/  @!P4 FSEL R31, R33, R37, !P0 ;  /* 0x00000025211fc208 */ /* 0x000fe20004000000 */
[----:B------:R-:W-:Y:S01]  /*1c10*/  DADD R32, |R28|, |R26| ;  /* 0x000000001c207229 */ /* 0x000fe2000000061a */
[----:B------:R-:W-:Y:S02]  /*1c20*/  @P2 FSEL R35, R35, 1.8213495016098022461, !P0 ;  /* 0x3fe921fb23232808 */ /* 0x000fe40004000000 */
[----:B------:R-:W-:Y:S02]  /*1c30*/  @P2 FSEL R9, R9, R30, !P1 ;  /* 0x0000001e09092208 */ /* 0x000fe40004800000 */
[----:B------:R-:W-:Y:S02]  /*1c40*/  @P2 FSEL R30, R35, R31, !P1 ;  /* 0x0000001f231e2208 */ /* 0x000fe40004800000 */
[----:B------:R-:W-:-:S02]  /*1c50*/  @!P2 FSEL R29, RZ, 2.1426990032196044922, P0 ;  /* 0x400921fbff1da808 */ /* 0x000fc40000000000 */
[----:B------:R-:W-:Y:S02]  /*1c60*/  @P2 MOV R29, R30 ;  /* 0x0000001e001d2202 */ /* 0x000fe40000000f00 */
[----:B------:R-:W-:Y:S01]  /*1c70*/  @!P2 FSEL R28, RZ, 3.37028055040000000000e+12, P0 ;  /* 0x54442d18ff1ca808 */ /* 0x000fe20000000000 */
[----:B------:R-:W-:Y:S01]  /*1c80*/  DSETP.NAN.AND P0, PT, R32, R32, PT ;  /* 0x000000202000722a */ /* 0x000fe20003f08000 */
[----:B------:R-:W-:Y:S01]  /*1c90*/  @P2 IMAD.MOV.U32 R28, RZ, RZ, R9 ;  /* 0x000000ffff1c2224 */ /* 0x000fe200078e0009 */
[----:B------:R-:W-:-:S04]  /*1ca0*/  LOP3.LUT R9, R29, 0x80000000, R27, 0xb8, !PT ;  /* 0x800000001d097812 */ /* 0x000fc800078eb81b */
[----:B------:R-:W-:Y:S02]  /*1cb0*/  FSEL R28, R32, R28, P0 ;  /* 0x0000001c201c7208 */ /* 0x000fe40000000000 */
[----:B------:R-:W-:-:S06]  /*1cc0*/  FSEL R29, R33, R9, P0 ;  /* 0x00000009211d7208 */ /* 0x000fcc0000000000 */
[----:B0-----:R-:W-:-:S08]  /*1cd0*/  DMUL R36, R28, UR18 ;  /* 0x000000121c247c28 */ /* 0x001fd00008000000 */
[----:B------:R-:W-:-:S14]  /*1ce0*/  DSETP.NEU.AND P0, PT, |R36|, +INF , PT ;  /* 0x7ff000002400742a */ /* 0x000fdc0003f0d200 */
[----:B------:R-:W-:Y:S01]  /*1cf0*/  @!P0 DMUL R26, RZ, R36 ;  /* 0x00000024ff1a8228 */ /* 0x000fe20000000000 */
[----:B------:R-:W-:Y:S01]  /*1d00*/  @!P0 IMAD.MOV.U32 R9, RZ, RZ, RZ ;  /* 0x000000ffff098224 */ /* 0x000fe200078e00ff */
[----:B------:R-:W-:Y:S09]  /*1d10*/  @!P0 BRA `(.L_x_16) ;  /* 0x0000000000588947 */ /* 0x000ff20003800000 */
[----:B------:R-:W-:Y:S01]  /*1d20*/  UMOV UR18, 0x6dc9c883 ;  /* 0x6dc9c88300127882 */ /* 0x000fe20000000000 */
[----:B------:R-:W-:Y:S01]  /*1d30*/  UMOV UR19, 0x3fe45f30 ;  /* 0x3fe45f3000137882 */ /* 0x000fe20000000000 */
[C---:B------:R-:W-:Y:S02]  /*1d40*/  DSETP.GE.AND P0, PT, |R36|.reuse, 2.14748364800000000000e+09, PT ;  /* 0x41e000002400742a */ /* 0x040fe40003f06200 */
[----:B------:R-:W-:Y:S01]  /*1d50*/  DMUL R28, R36, UR18 ;  /* 0x00000012241c7c28 */ /* 0x000fe20008000000 */
[----:B------:R-:W-:Y:S01]  /*1d60*/  UMOV UR18, 0x54442d18 ;  /* 0x54442d1800127882 */ /* 0x000fe20000000000 */
[----:B------:R-:W-:-:S04]  /*1d70*/  UMOV UR19, 0x3ff921fb ;  /* 0x3ff921fb00137882 */ /* 0x000fc80000000000 */
[----:B------:R-:W0:Y:S08]  /*1d80*/  F2I.F64 R9, R28 ;  /* 0x0000001c00097311 */ /* 0x000e300000301100 */
[----:B0-----:R-:W0:Y:S02]  /*1d90*/  I2F.F64 R26, R9 ;  /* 0x00000009001a7312 */ /* 0x001e240000201c00 */
[----:B0-----:R-:W-:Y:S01]  /*1da0*/  DFMA R30, R26, -UR18, R36 ;  /* 0x800000121a1e7c2b */ /* 0x001fe20008000024 */
[----:B------:R-:W-:Y:S01]  /*1db0*/  UMOV UR18, 0x33145c00 ;  /* 0x33145c0000127882 */ /* 0x000fe20000000000 */
[----:B------:R-:W-:-:S06]  /*1dc0*/  UMOV UR19, 0x3c91a626 ;  /* 0x3c91a62600137882 */ /* 0x000fcc0000000000 */
[----:B------:R-:W-:Y:S01]  /*1dd0*/  DFMA R30, R26, -UR18, R30 ;  /* 0x800000121a1e7c2b */ /* 0x000fe2000800001e */
[----:B------:R-:W-:Y:S01]  /*1de0*/  UMOV UR18, 0x252049c0 ;  /* 0x252049c000127882 */ /* 0x000fe20000000000 */
[----:B------:R-:W-:-:S06]  /*1df0*/  UMOV UR19, 0x397b839a ;  /* 0x397b839a00137882 */ /* 0x000fcc0000000000 */
[----:B------:R-:W-:Y:S01]  /*1e00*/  DFMA R26, R26, -UR18, R30 ;  /* 0x800000121a1a7c2b */ /* 0x000fe2000800001e */
[----:B------:R-:W-:Y:S10]  /*1e10*/  @!P0 BRA `(.L_x_16) ;  /* 0x0000000000188947 */ /* 0x000ff40003800000 */
[----:B------:R-:W-:Y:S01]  /*1e20*/  IMAD.MOV.U32 R77, RZ, RZ, R37 ;  /* 0x000000ffff4d7224 */ /* 0x000fe200078e0025 */
[----:B------:R-:W-:-:S07]  /*1e30*/  MOV R76, 0x1e50 ;  /* 0x00001e50004c7802 */ /* 0x000fce0000000f00 */
[----:B--2---:R-:W-:Y:S05]  /*1e40*/  CALL.REL.NOINC `($_Z16multibrot_kerneljPhiidiiddhhhdldddhhhddddhhhhhhdddddd$__internal_trig_reduction_slowpathd) ;  /* 0x000000e800b47944 */ /* 0x004fea0003c00000 */
[----:B------:R-:W-:Y:S02]  /*1e50*/  IMAD.MOV.U32 R9, RZ, RZ, R34 ;  /* 0x000000ffff097224 */ /* 0x000fe400078e0022 */
[----:B------:R-:W-:Y:S02]  /*1e60*/  IMAD.MOV.U32 R26, RZ, RZ, R36 ;  /* 0x000000ffff1a7224 */ /* 0x000fe400078e0024 */
[----:B------:R-:W-:-:S07]  /*1e70*/  IMAD.MOV.U32 R27, RZ, RZ, R37 ;  /* 0x000000ffff1b7224 */ /* 0x000fce00078e0025 */
.L_x_16:
[----:B------:R-:W-:Y:S05]  /*1e80*/  BSYNC.RECONVERGENT B4 ;  /* 0x0000000000047941 */ /* 0x000fea0003800200 */
.L_x_15:
[----:B------:R-:W0:Y:S01]  /*1e90*/  LDCU.64 UR18, c[0x4][0x8] ;  /* 0x01000100ff1277ac */ /* 0x000e220008000a00 */
[----:B------:R-:W-:-:S04]  /*1ea0*/  SHF.L.U32 R28, R9, 0x6, RZ ;  /* 0x00000006091c7819 */ /* 0x000fc800000006ff */
[----:B------:R-:W-:-:S04]  /*1eb0*/  LOP3.LUT R28, R28, 0x40, RZ, 0xc0, !PT ;  /* 0x000000401c1c7812 */ /* 0x000fc800078ec0ff */
[----:B0-----:R-:W-:-:S05]  /*1ec0*/  IADD3 R74, P0, PT, R28, UR18, RZ ;  /* 0x000000121c4a7c10 */ /* 0x001fca000ff1e0ff */
[----:B------:R-:W-:-:S05]  /*1ed0*/  IMAD.X R75, RZ, RZ, UR19, P0 ;  /* 0x00000013ff4b7e24 */ /* 0x000fca00080e06ff */
[----:B------:R-:W3:Y:S04]  /*1ee0*/  LDG.E.128.CONSTANT R28, desc[UR10][R74.64] ;  /* 0x0000000a4a1c7981 */ /* 0x000ee8000c1e9d00 */
[----:B------:R-:W4:Y:S04]  /*1ef0*/  LDG.E.128.CONSTANT R32, desc[UR10][R74.64+0x10] ;  /* 0x0000100a4a207981 */ /* 0x000f28000c1e9d00 */
[----:B------:R-:W5:Y:S01]  /*1f00*/  LDG.E.128.CONSTANT R36, desc[UR10][R74.64+0x20] ;  /* 0x0000200a4a247981 */ /* 0x000f62000c1e9d00 */
[----:B------:R-:W-:Y:S01]  /*1f10*/  LOP3.LUT R40, R9, 0x1, RZ, 0xc0, !PT ;  /* 0x0000000109287812 */ /* 0x000fe200078ec0ff */
[----:B------:R-:W-:-:S02]  /*1f20*/  IMAD.MOV.U32 R76, RZ, RZ, 0x20fd8164 ;  /* 0x20fd8164ff4c7424 */ /* 0x000fc400078e00ff */
[----:B------:R-:W-:Y:S01]  /*1f30*/  IMAD.MOV.U32 R77, RZ, RZ, 0x3da8ff83 ;  /* 0x3da8ff83ff4d7424 */ /* 0x000fe200078e00ff */
[----:B------:R-:W-:Y:S01]  /*1f40*/  ISETP.NE.U32.AND P0, PT, R40, 0x1, PT ;  /* 0x000000012800780c */ /* 0x000fe20003f05070 */
[----:B------:R-:W-:-:S03]  /*1f50*/  DMUL R40, R26, R26 ;  /* 0x0000001a1a287228 */ /* 0x000fc60000000000 */
[----:B------:R-:W-:Y:S02]  /*1f60*/  FSEL R76, R76, -8.06006814911005101289e+34, !P0 ;  /* 0xf9785eba4c4c7808 */ /* 0x000fe40004000000 */
[----:B------:R-:W-:-:S06]  /*1f70*/  FSEL R77, -R77, 0.11223486810922622681, !P0 ;  /* 0x3de5db654d4d7808 */ /* 0x000fcc0004000100 */
[----:B---3--:R-:W-:-:S08]  /*1f80*/  DFMA R28, R40, R76, R28 ;  /* 0x0000004c281c722b */ /* 0x008fd0000000001c */
[----:B------:R-:W-:Y:S01]  /*1f90*/  DFMA R28, R40, R28, R30 ;  /* 0x0000001c281c722b */ /* 0x000fe2000000001e */
[----:B------:R-:W-:Y:S02]  /*1fa0*/  IMAD.MOV.U32 R30, RZ, RZ, 0x0 ;  /* 0x00000000ff1e7424 */ /* 0x000fe400078e00ff */
[----:B------:R-:W-:-:S05]  /*1fb0*/  IMAD.MOV.U32 R31, RZ, RZ, 0x3fe00000 ;  /* 0x3fe00000ff1f7424 */ /* 0x000fca00078e00ff */
[----:B----4-:R-:W-:-:S08]  /*1fc0*/  DFMA R28, R40, R28, R32 ;  /* 0x0000001c281c722b */ /* 0x010fd00000000020 */
[----:B------:R-:W-:-:S08]  /*1fd0*/  DFMA R28, R40, R28, R34 ;  /* 0x0000001c281c722b */ /* 0x000fd00000000022 */
[----:B-----5:R-:W-:-:S08]  /*1fe0*/  DFMA R28, R40, R28, R36 ;  /* 0x0000001c281c722b */ /* 0x020fd00000000024 */
[----:B------:R-:W-:-:S08]  /*1ff0*/  DFMA R28, R40, R28, R38 ;  /* 0x0000001c281c722b */ /* 0x000fd00000000026 */
[----:B------:R-:W-:Y:S02]  /*2000*/  DFMA R26, R28, R26, R26 ;  /* 0x0000001a1c1a722b */ /* 0x000fe4000000001a */
[----:B------:R-:W-:-:S10]  /*2010*/  DFMA R28, R40, R28, 1 ;  /* 0x3ff00000281c742b */ /* 0x000fd4000000001c */
[----:B------:R-:W-:Y:S02]  /*2020*/  FSEL R28, R28, R26, !P0 ;  /* 0x0000001a1c1c7208 */ /* 0x000fe40004000000 */
[----:B------:R-:W-:Y:S02]  /*2030*/  FSEL R29, R29, R27, !P0 ;  /* 0x0000001b1d1d7208 */ /* 0x000fe40004000000 */
[----:B------:R-:W-:-:S04]  /*2040*/  LOP3.LUT P0, RZ, R9, 0x2, RZ, 0xc0, !PT ;  /* 0x0000000209ff7812 */ /* 0x000fc8000780c0ff */
[----:B------:R-:W-:-:S10]  /*2050*/  DADD R26, RZ, -R28 ;  /* 0x00000000ff1a7229 */ /* 0x000fd4000000081c */
[----:B------:R-:W-:Y:S02]  /*2060*/  FSEL R26, R28, R26, !P0 ;  /* 0x0000001a1c1a7208 */ /* 0x000fe40004000000 */
[----:B------:R-:W-:-:S06]  /*2070*/  FSEL R27, R29, R27, !P0 ;  /* 0x0000001b1d1b7208 */ /* 0x000fcc0004000000 */
[----:B------:R-:W-:-:S08]  /*2080*/  DFMA R26, R26, R30, 0.5 ;  /* 0x3fe000001a1a742b */ /* 0x000fd0000000001e */
[----:B------:R-:W-:-:S11]  /*2090*/  DADD R24, R24, R26 ;  /* 0x0000000018187229 */ /* 0x000fd6000000001a */
.L_x_12:
[----:B------:R-:W-:Y:S05]  /*20a0*/  BSYNC.RECONVERGENT B3 ;  /* 0x0000000000037941 */ /* 0x000fea0003800200 */
.L_x_11:
[----:B------:R-:W0:Y:S01]  /*20b0*/  LDCU UR8, c[0x0][0x3a0] ;  /* 0x00007400ff0877ac */ /* 0x000e220008000800 */
[----:B------:R-:W-:Y:S02]  /*20c0*/  CS2R R32, SRZ ;  /* 0x0000000000207805 */ /* 0x000fe4000001ff00 */
[----:B------:R-:W-:Y:S01]  /*20d0*/  MOV R30, 0x0 ;  /* 0x00000000001e7802 */ /* 0x000fe20000000f00 */
[----:B------:R-:W-:Y:S01]  /*20e0*/  IMAD.MOV.U32 R31, RZ, RZ, 0x3ff00000 ;  /* 0x3ff00000ff1f7424 */ /* 0x000fe200078e00ff */
[----:B0-----:R-:W-:-:S09]  /*20f0*/  UISETP.NE.AND UP1, UPT, UR8, URZ, UPT ;  /* 0x000000ff0800728c */ /* 0x001fd2000bf25270 */
[----:B------:R-:W-:Y:S05]  /*2100*/  BRA.U !UP1, `(.L_x_17) ;  /* 0x0000000509e07547 */ /* 0x000fea000b800000 */
[----:B------:R-:W0:Y:S01]  /*2110*/  LDCU UR18, c[0x0][0x3a0] ;  /* 0x00007400ff1277ac */ /* 0x000e220008000800 */
[----:B------:R-:W-:Y:S02]  /*2120*/  IMAD.MOV.U32 R26, RZ, RZ, R54 ;  /* 0x000000ffff1a7224 */ /* 0x000fe400078e0036 */
[----:B------:R-:W-:Y:S01]  /*2130*/  IMAD.MOV.U32 R27, RZ, RZ, R55 ;  /* 0x000000ffff1b7224 */ /* 0x000fe200078e0037 */
[----:B------:R-:W-:Y:S01]  /*2140*/  UISETP.GT.AND UP1, UPT, UR8, -0x1, UPT ;  /* 0xffffffff0800788c */ /* 0x000fe2000bf24270 */
[----:B------:R-:W-:Y:S02]  /*2150*/  IMAD.MOV.U32 R32, RZ, RZ, R52 ;  /* 0x000000ffff207224 */ /* 0x000fe400078e0034 */
[----:B------:R-:W-:Y:S01]  /*2160*/  IMAD.MOV.U32 R33, RZ, RZ, R53 ;  /* 0x000000ffff217224 */ /* 0x000fe200078e0035 */
[----:B0-----:R-:W-:-:S05]  /*2170*/  MOV R9, UR18 ;  /* 0x0000001200097c02 */ /* 0x001fca0008000f00 */
[----:B------:R-:W-:Y:S05]  /*2180*/  BRA.U UP1, `(.L_x_18) ;  /* 0x0000000101c47547 */ /* 0x000fea000b800000 */
[----:B------:R-:W0:Y:S01]  /*2190*/  MUFU.RCP64H R27, R51 ;  /* 0x00000033001b7308 */ /* 0x000e220000001800 */
[----:B------:R-:W-:Y:S01]  /*21a0*/  IMAD.MOV.U32 R26, RZ, RZ, 0x1 ;  /* 0x00000001ff1a7424 */ /* 0x000fe200078e00ff */
[----:B------:R-:W-:Y:S01]  /*21b0*/  FSETP.GEU.AND P1, PT, |R55|, 6.5827683646048100446e-37, PT ;  /* 0x036000003700780b */ /* 0x000fe20003f2e200 */
[----:B------:R-:W-:Y:S01]  /*21c0*/  UIADD3 UR8, UPT, UPT, -UR8, URZ, URZ ;  /* 0x000000ff08087290 */ /* 0x000fe2000fffe1ff */
[----:B------:R-:W-:Y:S03]  /*21d0*/  BSSY.RECONVERGENT B2, `(.L_x_19) ;  /* 0x0000015000027945 */ /* 0x000fe60003800200 */
[----:B0-----:R-:W-:-:S08]  /*21e0*/  DFMA R28, R26, -R50, 1 ;  /* 0x3ff000001a1c742b */ /* 0x001fd00000000832 */
[----:B------:R-:W-:-:S08]  /*21f0*/  DFMA R28, R28, R28, R28 ;  /* 0x0000001c1c1c722b */ /* 0x000fd0000000001c */
[----:B------:R-:W-:-:S08]  /*2200*/  DFMA R28, R26, R28, R26 ;  /* 0x0000001c1a1c722b */ /* 0x000fd0000000001a */
[----:B------:R-:W-:-:S08]  /*2210*/  DFMA R26, R28, -R50, 1 ;  /* 0x3ff000001c1a742b */ /* 0x000fd00000000832 */
[----:B------:R-:W-:-:S08]  /*2220*/  DFMA R26, R28, R26, R28 ;  /* 0x0000001a1c1a722b */ /* 0x000fd0000000001c */
[----:B------:R-:W-:-:S08]  /*2230*/  DMUL R28, R26, R54 ;  /* 0x000000361a1c7228 */ /* 0x000fd00000000000 */
[----:B------:R-:W-:-:S08]  /*2240*/  DFMA R30, R28, -R50, R54 ;  /* 0x800000321c1e722b */ /* 0x000fd00000000036 */
[----:B------:R-:W-:-:S10]  /*2250*/  DFMA R26, R26, R30, R28 ;  /* 0x0000001e1a1a722b */ /* 0x000fd4000000001c */
[----:B------:R-:W-:-:S05]  /*2260*/  FFMA R9, RZ, R51, R27 ;  /* 0x00000033ff097223 */ /* 0x000fca000000001b */
[----:B------:R-:W-:Y:S01]  /*2270*/  FSETP.GT.AND P0, PT, |R9|, 1.469367938527859385e-39, PT ;  /* 0x001000000900780b */ /* 0x000fe20003f04200 */
[----:B------:R-:W-:-:S12]  /*2280*/  IMAD.U32 R9, RZ, RZ, UR8 ;  /* 0x00000008ff097e24 */ /* 0x000fd8000f8e00ff */
[----:B------:R-:W-:Y:S05]  /*2290*/  @P0 BRA P1, `(.L_x_20) ;  /* 0x0000000000200947 */ /* 0x000fea0000800000 */
[----:B------:R-:W-:Y:S01]  /*22a0*/  IMAD.MOV.U32 R36, RZ, RZ, R54 ;  /* 0x000000ffff247224 */ /* 0x000fe200078e0036 */
[----:B------:R-:W-:Y:S01]  /*22b0*/  MOV R35, R51 ;  /* 0x0000003300237202 */ /* 0x000fe20000000f00 */
[----:B------:R-:W-:Y:S01]  /*22c0*/  IMAD.MOV.U32 R33, RZ, RZ, R55 ;  /* 0x000000ffff217224 */ /* 0x000fe200078e0037 */
[----:B------:R-:W-:Y:S01]  /*22d0*/  MOV R32, 0x2300 ;  /* 0x0000230000207802 */ /* 0x000fe20000000f00 */
[----:B------:R-:W-:-:S07]  /*22e0*/  IMAD.MOV.U32 R34, RZ, RZ, R50 ;  /* 0x000000ffff227224 */ /* 0x000fce00078e0032 */
[----:B--2---:R-:W-:Y:S05]  /*22f0*/  CALL.REL.NOINC `($__internal_0_$__cuda_sm20_div_rn_f64_full) ;  /* 0x000000dc004c7944 */ /* 0x004fea0003c00000 */
[----:B------:R-:W-:Y:S02]  /*2300*/  IMAD.MOV.U32 R26, RZ, RZ, R34 ;  /* 0x000000ffff1a7224 */ /* 0x000fe400078e0022 */
[----:B------:R-:W-:-:S07]  /*2310*/  IMAD.MOV.U32 R27, RZ, RZ, R33 ;  /* 0x000000ffff1b7224 */ /* 0x000fce00078e0021 */
.L_x_20:
[----:B------:R-:W-:Y:S05]  /*2320*/  BSYNC.RECONVERGENT B2 ;  /* 0x0000000000027941 */ /* 0x000fea0003800200 */
.L_x_19:
[----:B------:R-:W0:Y:S01]  /*2330*/  MUFU.RCP64H R29, R51 ;  /* 0x00000033001d7308 */ /* 0x000e220000001800 */
[----:B------:R-:W-:Y:S01]  /*2340*/  IMAD.MOV.U32 R28, RZ, RZ, 0x1 ;  /* 0x00000001ff1c7424 */ /* 0x000fe200078e00ff */
[----:B------:R-:W-:Y:S01]  /*2350*/  DADD R36, -RZ, -R52 ;  /* 0x00000000ff247229 */ /* 0x000fe20000000934 */
[----:B------:R-:W-:Y:S09]  /*2360*/  BSSY.RECONVERGENT B2, `(.L_x_18) ;  /* 0x0000013000027945 */ /* 0x000ff20003800200 */
[----:B------:R-:W-:Y:S01]  /*2370*/  FSETP.GEU.AND P1, PT, |R37|, 6.5827683646048100446e-37, PT ;  /* 0x036000002500780b */ /* 0x000fe20003f2e200 */
[----:B0-----:R-:W-:-:S08]  /*2380*/  DFMA R30, R28, -R50, 1 ;  /* 0x3ff000001c1e742b */ /* 0x001fd00000000832 */
[----:B------:R-:W-:-:S08]  /*2390*/  DFMA R30, R30, R30, R30 ;  /* 0x0000001e1e1e722b */ /* 0x000fd0000000001e */
[----:B------:R-:W-:-:S08]  /*23a0*/  DFMA R30, R28, R30, R28 ;  /* 0x0000001e1c1e722b */ /* 0x000fd0000000001c */
[----:B------:R-:W-:-:S08]  /*23b0*/  DFMA R28, R30, -R50, 1 ;  /* 0x3ff000001e1c742b */ /* 0x000fd00000000832 */
[----:B------:R-:W-:-:S08]  /*23c0*/  DFMA R30, R30, R28, R30 ;  /* 0x0000001c1e1e722b */ /* 0x000fd0000000001e */
[----:B------:R-:W-:-:S08]  /*23d0*/  DMUL R32, R30, -R52 ;  /* 0x800000341e207228 */ /* 0x000fd00000000000 */
[----:B------:R-:W-:-:S08]  /*23e0*/  DFMA R28, R32, -R50, -R52 ;  /* 0x80000032201c722b */ /* 0x000fd00000000834 */
[----:B------:R-:W-:-:S10]  /*23f0*/  DFMA R32, R30, R28, R32 ;  /* 0x0000001c1e20722b */ /* 0x000fd40000000020 */
[----:B------:R-:W-:-:S05]  /*2400*/  FFMA R28, RZ, R51, R33 ;  /* 0x00000033ff1c7223 */ /* 0x000fca0000000021 */
[----:B------:R-:W-:-:S13]  /*2410*/  FSETP.GT.AND P0, PT, |R28|, 1.469367938527859385e-39, PT ;  /* 0x001000001c00780b */ /* 0x000fda0003f04200 */
[----:B------:R-:W-:Y:S05]  /*2420*/  @P0 BRA P1, `(.L_x_21) ;  /* 0x0000000000180947 */ /* 0x000fea0000800000 */
[----:B------:R-:W-:Y:S01]  /*2430*/  IMAD.MOV.U32 R33, RZ, RZ, R37 ;  /* 0x000000ffff217224 */ /* 0x000fe200078e0025 */
[----:B------:R-:W-:Y:S01]  /*2440*/  MOV R35, R51 ;  /* 0x0000003300237202 */ /* 0x000fe20000000f00 */
[----:B------:R-:W-:Y:S01]  /*2450*/  IMAD.MOV.U32 R34, RZ, RZ, R50 ;  /* 0x000000ffff227224 */ /* 0x000fe200078e0032 */
[----:B------:R-:W-:-:S07]  /*2460*/  MOV R32, 0x2480 ;  /* 0x0000248000207802 */ /* 0x000fce0000000f00 */
[----:B--2---:R-:W-:Y:S05]  /*2470*/  CALL.REL.NOINC `($__internal_0_$__cuda_sm20_div_rn_f64_full) ;  /* 0x000000d800ec7944 */ /* 0x004fea0003c00000 */
[----:B------:R-:W-:-:S07]  /*2480*/  IMAD.MOV.U32 R32, RZ, RZ, R34 ;  /* 0x000000ffff207224 */ /* 0x000fce00078e0022 */
.L_x_21:
[----:B------:R-:W-:Y:S05]  /*2490*/  BSYNC.RECONVERGENT B2 ;  /* 0x0000000000027941 */ /* 0x000fea0003800200 */
.L_x_18:
[----:B------:R-:W-:Y:S01]  /*24a0*/  ISETP.GE.AND P0, PT, R9, 0x2, PT ;  /* 0x000000020900780c */ /* 0x000fe20003f06270 */
[----:B------:R-:W-:Y:S02]  /*24b0*/  IMAD.MOV.U32 R28, RZ, RZ, R26 ;  /* 0x000000ffff1c7224 */ /* 0x000fe400078e001a */
[----:B------:R-:W-:Y:S02]  /*24c0*/  IMAD.MOV.U32 R29, RZ, RZ, R27 ;  /* 0x000000ffff1d7224 */ /* 0x000fe400078e001b */
[----:B------:R-:W-:Y:S02]  /*24d0*/  IMAD.MOV.U32 R34, RZ, RZ, R32 ;  /* 0x000000ffff227224 */ /* 0x000fe400078e0020 */
[----:B------:R-:W-:-:S06]  /*24e0*/  IMAD.MOV.U32 R35, RZ, RZ, R33 ;  /* 0x000000ffff237224 */ /* 0x000fcc00078e0021 */
[----:B------:R-:W-:Y:S05]  /*24f0*/  @!P0 BRA `(.L_x_22) ;  /* 0x0000000000dc8947 */ /* 0x000fea0003800000 */
[C---:B------:R-:W-:Y:S01]  /*2500*/  IADD3 R30, PT, PT, R9.reuse, -0x1, RZ ;  /* 0xffffffff091e7810 */ /* 0x040fe20007ffe0ff */
[----:B------:R-:W-:Y:S02]  /*2510*/  VIADD R9, R9, 0xfffffffe ;  /* 0xfffffffe09097836 */ /* 0x000fe40000000000 */
[----:B------:R-:W-:Y:S01]  /*2520*/  IMAD.MOV.U32 R34, RZ, RZ, R32 ;  /* 0x000000ffff227224 */ /* 0x000fe200078e0020 */
[----:B------:R-:W-:Y:S01]  /*2530*/  LOP3.LUT R38, R30, 0x3, RZ, 0xc0, !PT ;  /* 0x000000031e267812 */ /* 0x000fe200078ec0ff */
[----:B------:R-:W-:Y:S01]  /*2540*/  IMAD.MOV.U32 R35, RZ, RZ, R33 ;  /* 0x000000ffff237224 */ /* 0x000fe200078e0021 */
[----:B------:R-:W-:Y:S01]  /*2550*/  ISETP.GE.U32.AND P0, PT, R9, 0x3, PT ;  /* 0x000000030900780c */ /* 0x000fe20003f06070 */
[----:B------:R-:W-:Y:S01]  /*2560*/  IMAD.MOV.U32 R28, RZ, RZ, R26 ;  /* 0x000000ffff1c7224 */ /* 0x000fe200078e001a */
[----:B------:R-:W-:Y:S01]  /*2570*/  ISETP.NE.AND P1, PT, R38, RZ, PT ;  /* 0x000000ff2600720c */ /* 0x000fe20003f25270 */
[----:B------:R-:W-:-:S10]  /*2580*/  IMAD.MOV.U32 R29, RZ, RZ, R27 ;  /* 0x000000ffff1d7224 */ /* 0x000fd400078e001b */
[----:B------:R-:W-:Y:S05]  /*2590*/  @!P0 BRA `(.L_x_23) ;  /* 0x0000000000648947 */ /* 0x000fea0003800000 */
[----:B------:R-:W-:Y:S01]  /*25a0*/  LOP3.LUT R9, R30, 0xfffffffc, RZ, 0xc0, !PT ;  /* 0xfffffffc1e097812 */ /* 0x000fe200078ec0ff */
[----:B------:R-:W-:Y:S01]  /*25b0*/  IMAD.MOV.U32 R35, RZ, RZ, R33 ;  /* 0x000000ffff237224 */ /* 0x000fe200078e0021 */
[----:B------:R-:W-:Y:S01]  /*25c0*/  MOV R34, R32 ;  /* 0x0000002000227202 */ /* 0x000fe20000000f00 */
[----:B------:R-:W-:Y:S02]  /*25d0*/  IMAD.MOV.U32 R28, RZ, RZ, R26 ;  /* 0x000000ffff1c7224 */ /* 0x000fe400078e001a */
[----:B------:R-:W-:Y:S02]  /*25e0*/  IMAD.MOV.U32 R29, RZ, RZ, R27 ;  /* 0x000000ffff1d7224 */ /* 0x000fe400078e001b */
[----:B------:R-:W-:-:S07]  /*25f0*/  IMAD.MOV R9, RZ, RZ, -R9 ;  /* 0x000000ffff097224 */ /* 0x000fce00078e0a09 */
.L_x_24:
[C---:B------:R-:W-:Y:S01]  /*2600*/  DMUL R36, R34.reuse, R26 ;  /* 0x0000001a22247228 */ /* 0x040fe20000000000 */
[----:B------:R-:W-:Y:S01]  /*2610*/  VIADD R9, R9, 0x4 ;  /* 0x0000000409097836 */ /* 0x000fe20000000000 */
[----:B------:R-:W-:-:S04]  /*2620*/  DMUL R30, R34, R32 ;  /* 0x00000020221e7228 */ /* 0x000fc80000000000 */
[----:B------:R-:W-:Y:S02]  /*2630*/  ISETP.NE.AND P0, PT, R9, RZ, PT ;  /* 0x000000ff0900720c */ /* 0x000fe40003f05270 */
[C---:B------:R-:W-:Y:S02]  /*2640*/  DFMA R36, R28.reuse, R32, R36 ;  /* 0x000000201c24722b */ /* 0x040fe40000000024 */
[----:B------:R-:W-:-:S06]  /*2650*/  DFMA R30, R28, R26, -R30 ;  /* 0x0000001a1c1e722b */ /* 0x000fcc000000081e */
[C---:B------:R-:W-:Y:S02]  /*2660*/  DMUL R28, R36.reuse, R26 ;  /* 0x0000001a241c7228 */ /* 0x040fe40000000000 */
[----:B------:R-:W-:-:S06]  /*2670*/  DMUL R36, R36, R32 ;  /* 0x0000002024247228 */ /* 0x000fcc0000000000 */
        /* <DEDUP_REMOVED lines=8> */
[C---:B------:R-:W-:Y:S02]  /*2700*/  DFMA R28, R34.reuse, R26, -R28 ;  /* 0x0000001a221c722b */ /* 0x040fe4000000081c */
[----:B------:R-:W-:Y:S01]  /*2710*/  DFMA R34, R34, R32, R30 ;  /* 0x000000202222722b */ /* 0x000fe2000000001e */
[----:B------:R-:W-:Y:S10]  /*2720*/  @P0 BRA `(.L_x_24) ;  /* 0xfffffffc00b40947 */ /* 0x000ff4000383ffff */
.L_x_23:
[----:B------:R-:W-:Y:S05]  /*2730*/  @!P1 BRA `(.L_x_22) ;  /* 0x00000000004c9947 */ /* 0x000fea0003800000 */
[C---:B------:R-:W-:Y:S01]  /*2740*/  DMUL R30, R34.reuse, R32 ;  /* 0x00000020221e7228 */ /* 0x040fe20000000000 */
[----:B------:R-:W-:Y:S01]  /*2750*/  ISETP.NE.AND P0, PT, R38, 0x1, PT ;  /* 0x000000012600780c */ /* 0x000fe20003f05270 */
[----:B------:R-:W-:-:S06]  /*2760*/  DMUL R34, R34, R26 ;  /* 0x0000001a22227228 */ /* 0x000fcc0000000000 */
[C---:B------:R-:W-:Y:S02]  /*2770*/  DFMA R30, R28.reuse, R26, -R30 ;  /* 0x0000001a1c1e722b */ /* 0x040fe4000000081e */
[----:B------:R-:W-:-:S08]  /*2780*/  DFMA R34, R28, R32, R34 ;  /* 0x000000201c22722b */ /* 0x000fd00000000022 */
[----:B------:R-:W-:Y:S01]  /*2790*/  MOV R28, R30 ;  /* 0x0000001e001c7202 */ /* 0x000fe20000000f00 */
[----:B------:R-:W-:Y:S01]  /*27a0*/  IMAD.MOV.U32 R29, RZ, RZ, R31 ;  /* 0x000000ffff1d7224 */ /* 0x000fe200078e001f */
[----:B------:R-:W-:Y:S06]  /*27b0*/  @!P0 BRA `(.L_x_22) ;  /* 0x00000000002c8947 */ /* 0x000fec0003800000 */
[C---:B------:R-:W-:Y:S01]  /*27c0*/  DMUL R36, R34.reuse, R26 ;  /* 0x0000001a22247228 */ /* 0x040fe20000000000 */
[----:B------:R-:W-:Y:S01]  /*27d0*/  ISETP.NE.AND P0, PT, R38, 0x2, PT ;  /* 0x000000022600780c */ /* 0x000fe20003f05270 */
[----:B------:R-:W-:-:S06]  /*27e0*/  DMUL R28, R34, R32 ;  /* 0x00000020221c7228 */ /* 0x000fcc0000000000 */
[C---:B------:R-:W-:Y:S02]  /*27f0*/  DFMA R34, R30.reuse, R32, R36 ;  /* 0x000000201e22722b */ /* 0x040fe40000000024 */
[----:B------:R-:W-:-:S06]  /*2800*/  DFMA R28, R30, R26, -R28 ;  /* 0x0000001a1e1c722b */ /* 0x000fcc000000081c */
[C---:B------:R-:W-:Y:S02]  /*2810*/  @P0 DMUL R30, R34.reuse, R32 ;  /* 0x00000020221e0228 */ /* 0x040fe40000000000 */
[----:B------:R-:W-:-:S06]  /*2820*/  @P0 DMUL R36, R34, R26 ;  /* 0x0000001a22240228 */ /* 0x000fcc0000000000 */
[C---:B------:R-:W-:Y:S02]  /*2830*/  @P0 DFMA R30, R28.reuse, R26, -R30 ;  /* 0x0000001a1c1e022b */ /* 0x040fe4000000081e */
[----:B------:R-:W-:-:S08]  /*2840*/  @P0 DFMA R34, R28, R32, R36 ;  /* 0x000000201c22022b */ /* 0x000fd00000000024 */
[----:B------:R-:W-:Y:S02]  /*2850*/  @P0 IMAD.MOV.U32 R28, RZ, RZ, R30 ;  /* 0x000000ffff1c0224 */ /* 0x000fe400078e001e */
[----:B------:R-:W-:-:S07]  /*2860*/  @P0 IMAD.MOV.U32 R29, RZ, RZ, R31 ;  /* 0x000000ffff1d0224 */ /* 0x000fce00078e001f */
.L_x_22:
[----:B------:R-:W-:Y:S02]  /*2870*/  DADD R30, R44, R28 ;  /* 0x000000002c1e7229 */ /* 0x000fe4000000001c */
[----:B------:R-:W-:-:S11]  /*2880*/  DADD R32, R62, R34 ;  /* 0x000000003e207229 */ /* 0x000fd60000000022 */
.L_x_17:
[----:B------:R-:W0:Y:S01]  /*2890*/  LDCU UR18, c[0x0][0x3a4] ;  /* 0x00007480ff1277ac */ /* 0x000e220008000800 */
[----:B------:R-:W-:Y:S01]  /*28a0*/  IADD3 R78, P0, PT, R78, 0x1, RZ ;  /* 0x000000014e4e7810 */ /* 0x000fe20007f1e0ff */
[----:B------:R-:W-:Y:S02]  /*28b0*/  DADD R60, R60, R60 ;  /* 0x000000003c3c7229 */ /* 0x000fe4000000003c */
[----:B------:R-:W-:Y:S02]  /*28c0*/  DADD R66, R66, R66 ;  /* 0x0000000042427229 */ /* 0x000fe40000000042 */
[----:B------:R-:W-:Y:S01]  /*28d0*/  IMAD.X R81, RZ, RZ, R81, P0 ;  /* 0x000000ffff517224 */ /* 0x000fe200000e0651 */
[----:B------:R-:W-:Y:S01]  /*28e0*/  DADD R26, R68, R68 ;  /* 0x00000000441a7229 */ /* 0x000fe20000000044 */
[----:B0-----:R-:W-:Y:S02]  /*28f0*/  USHF.R.S32.HI UR8, URZ, 0x1f, UR18 ;  /* 0x0000001fff087899 */ /* 0x001fe40008011412 */
[----:B------:R-:W-:-:S04]  /*2900*/  ISETP.NE.U32.AND P0, PT, R78, UR18, PT ;  /* 0x000000124e007c0c */ /* 0x000fc8000bf05070 */
[----:B------:R-:W-:-:S13]  /*2910*/  ISETP.NE.AND.EX P0, PT, R81, UR8, PT, P0 ;  /* 0x0000000851007c0c */ /* 0x000fda000bf05300 */
[----:B------:R-:W-:Y:S05]  /*2920*/  @!P0 BRA `(.L_x_8) ;  /* 0x00000008001c8947 */ /* 0x000fea0003800000 */
[----:B------:R-:W-:Y:S01]  /*2930*/  DMUL R50, R32, R32 ;  /* 0x0000002020327228 */ /* 0x000fe20000000000 */
[----:B------:R-:W-:Y:S01]  /*2940*/  IMAD.MOV.U32 R68, RZ, RZ, R66 ;  /* 0x000000ffff447224 */ /* 0x000fe200078e0042 */
[----:B------:R-:W-:Y:S01]  /*2950*/  MOV R69, R67 ;  /* 0x0000004300457202 */ /* 0x000fe20000000f00 */
[----:B------:R-:W-:Y:S02]  /*2960*/  IMAD.MOV.U32 R66, RZ, RZ, R26 ;  /* 0x000000ffff427224 */ /* 0x000fe400078e001a */
[----:B------:R-:W-:Y:S01]  /*2970*/  IMAD.MOV.U32 R67, RZ, RZ, R27 ;  /* 0x000000ffff437224 */ /* 0x000fe200078e001b */
[----:B------:R-:W-:Y:S01]  /*2980*/  MOV R27, R53 ;  /* 0x00000035001b7202 */ /* 0x000fe20000000f00 */
[----:B------:R-:W-:Y:S01]  /*2990*/  IMAD.MOV.U32 R26, RZ, RZ, R52 ;  /* 0x000000ffff1a7224 */ /* 0x000fe200078e0034 */
[----:B------:R-:W-:Y:S01]  /*29a0*/  DFMA R50, R30, R30, R50 ;  /* 0x0000001e1e32722b */ /* 0x000fe20000000032 */
[----:B------:R-:W-:Y:S01]  /*29b0*/  IMAD.MOV.U32 R28, RZ, RZ, R54 ;  /* 0x000000ffff1c7224 */ /* 0x000fe200078e0036 */
[----:B------:R-:W-:Y:S01]  /*29c0*/  MOV R53, R33 ;  /* 0x0000002100357202 */ /* 0x000fe20000000f00 */
[----:B------:R-:W-:-:S02]  /*29d0*/  IMAD.MOV.U32 R29, RZ, RZ, R55 ;  /* 0x000000ffff1d7224 */ /* 0x000fc400078e0037 */
[----:B------:R-:W-:Y:S02]  /*29e0*/  IMAD.MOV.U32 R74, RZ, RZ, R70 ;  /* 0x000000ffff4a7224 */ /* 0x000fe400078e0046 */
[----:B------:R-:W-:Y:S01]  /*29f0*/  IMAD.MOV.U32 R75, RZ, RZ, R71 ;  /* 0x000000ffff4b7224 */ /* 0x000fe200078e0047 */
[----:B------:R-:W-:Y:S01]  /*2a00*/  DSETP.GT.AND P0, PT, R50, UR12, PT ;  /* 0x0000000c32007e2a */ /* 0x000fe2000bf04000 */
[----:B------:R-:W-:Y:S02]  /*2a10*/  IMAD.MOV.U32 R54, RZ, RZ, R30 ;  /* 0x000000ffff367224 */ /* 0x000fe400078e001e */
[----:B------:R-:W-:Y:S02]  /*2a20*/  IMAD.MOV.U32 R55, RZ, RZ, R31 ;  /* 0x000000ffff377224 */ /* 0x000fe400078e001f */
[----:B------:R-:W-:-:S09]  /*2a30*/  IMAD.MOV.U32 R52, RZ, RZ, R32 ;  /* 0x000000ffff347224 */ /* 0x000fd200078e0020 */
[----:B------:R-:W-:Y:S05]  /*2a40*/  @!P0 BRA `(.L_x_25) ;  /* 0xffffffe400c08947 */ /* 0x000fea000383ffff */
.L_x_9:
[----:B------:R-:W-:Y:S01]  /*2a50*/  ISETP.GT.AND P4, PT, R51, 0xfffff, PT ;  /* 0x000fffff3300780c */ /* 0x000fe20003f84270 */
[--C-:B------:R-:W-:Y:S01]  /*2a60*/  IMAD.MOV.U32 R32, RZ, RZ, R50.reuse ;  /* 0x000000ffff207224 */ /* 0x100fe200078e0032 */
[----:B------:R-:W-:Y:S01]  /*2a70*/  BSSY.RECONVERGENT B1, `(.L_x_26) ;  /* 0x0000057000017945 */ /* 0x000fe20003800200 */
[--C-:B------:R-:W-:Y:S01]  /*2a80*/  IMAD.MOV.U32 R33, RZ, RZ, R51.reuse ;  /* 0x000000ffff217224 */ /* 0x100fe200078e0033 */
[----:B------:R-:W-:Y:S01]  /*2a90*/  MOV R34, R50 ;  /* 0x0000003200227202 */ /* 0x000fe20000000f00 */
[----:B------:R-:W-:Y:S02]  /*2aa0*/  IMAD.MOV.U32 R40, RZ, RZ, R51 ;  /* 0x000000ffff287224 */ /* 0x000fe400078e0033 */
[----:B------:R-:W-:Y:S02]  /*2ab0*/  IMAD.MOV.U32 R44, RZ, RZ, R50 ;  /* 0x000000ffff2c7224 */ /* 0x000fe400078e0032 */
[----:B------:R-:W-:Y:S02]  /*2ac0*/  IMAD.MOV.U32 R30, RZ, RZ, R78 ;  /* 0x000000ffff1e7224 */ /* 0x000fe400078e004e */
[----:B------:R-:W-:-:S02]  /*2ad0*/  IMAD.MOV.U32 R31, RZ, RZ, R81 ;  /* 0x000000ffff1f7224 */ /* 0x000fc400078e0051 */
[----:B------:R-:W-:-:S10]  /*2ae0*/  @!P4 DMUL R32, R50, 1.80143985094819840000e+16 ;  /* 0x435000003220c828 */ /* 0x000fd40000000000 */
[----:B------:R-:W-:Y:S02]  /*2af0*/  @!P4 IMAD.MOV.U32 R40, RZ, RZ, R33 ;  /* 0x000000ffff28c224 */ /* 0x000fe400078e0021 */
[----:B------:R-:W-:Y:S02]  /*2b00*/  @!P4 IMAD.MOV.U32 R34, RZ, RZ, R32 ;  /* 0x000000ffff22c224 */ /* 0x000fe400078e0020 */
[----:B------:R-:W-:-:S05]  /*2b10*/  VIADD R9, R40, 0xffffffff ;  /* 0xffffffff28097836 */ /* 0x000fca0000000000 */
[----:B------:R-:W-:Y:S01]  /*2b20*/  ISETP.GT.U32.AND P0, PT, R9, 0x7feffffe, PT ;  /* 0x7feffffe0900780c */ /* 0x000fe20003f04070 */
[----:B------:R-:W-:-:S12]  /*2b30*/  IMAD.MOV.U32 R9, RZ, RZ, R51 ;  /* 0x000000ffff097224 */ /* 0x000fd800078e0033 */
[----:B------:R-:W-:Y:S05]  /*2b40*/  @P0 BRA `(.L_x_27) ;  /* 0x00000004000c0947 */ /* 0x000fea0003800000 */
[----:B------:R-:W-:Y:S01]  /*2b50*/  LOP3.LUT R32, R40, 0xfffff, RZ, 0xc0, !PT ;  /* 0x000fffff28207812 */ /* 0x000fe200078ec0ff */
[----:B------:R-:W-:Y:S01]  /*2b60*/  IMAD.MOV.U32 R70, RZ, RZ, -0x748574fc ;  /* 0x8b7a8b04ff467424 */ /* 0x000fe200078e00ff */
[----:B------:R-:W-:Y:S01]  /*2b70*/  UMOV UR18, 0x3ae80f1e ;  /* 0x3ae80f1e00127882 */ /* 0x000fe20000000000 */
[----:B------:R-:W-:Y:S01]  /*2b80*/  IMAD.MOV.U32 R71, RZ, RZ, 0x3ed0ee25 ;  /* 0x3ed0ee25ff477424 */ /* 0x000fe200078e00ff */
[----:B------:R-:W-:Y:S01]  /*2b90*/  LOP3.LUT R33, R32, 0x3ff00000, RZ, 0xfc, !PT ;  /* 0x3ff0000020217812 */ /* 0x000fe200078efcff */
[----:B------:R-:W-:Y:S01]  /*2ba0*/  UMOV UR19, 0x3eb1380b ;  /* 0x3eb1380b00137882 */ /* 0x000fe20000000000 */
[----:B------:R-:W-:Y:S01]  /*2bb0*/  MOV R32, R34 ;  /* 0x0000002200207202 */ /* 0x000fe20000000f00 */
[----:B------:R-:W-:Y:S01]  /*2bc0*/  IMAD.MOV.U32 R34, RZ, RZ, RZ ;  /* 0x000000ffff227224 */ /* 0x000fe200078e00ff */
[----:B------:R-:W-:Y:S01]  /*2bd0*/  ISETP.GE.U32.AND P0, PT, R33, 0x3ff6a09f, PT ;  /* 0x3ff6a09f2100780c */ /* 0x000fe20003f06070 */
[----:B------:R-:W-:Y:S01]  /*2be0*/  IMAD.MOV.U32 R77, RZ, RZ, 0x43300000 ;  /* 0x43300000ff4d7424 */ /* 0x000fe200078e00ff */
[----:B------:R-:W-:Y:S01]  /*2bf0*/  MOV R41, 0xfffffc01 ;  /* 0xfffffc0100297802 */ /* 0x000fe20000000f00 */
[----:B------:R-:W-:Y:S01]  /*2c00*/  @!P4 IMAD.MOV.U32 R41, RZ, RZ, -0x435 ;  /* 0xfffffbcbff29c424 */ /* 0x000fe200078e00ff */
[----:B------:R-:W-:Y:S01]  /*2c10*/  UMOV UR20, 0x80000000 ;  /* 0x8000000000147882 */ /* 0x000fe20000000000 */
[----:B------:R-:W-:-:S03]  /*2c20*/  UMOV UR21, 0x43300000 ;  /* 0x4330000000157882 */ /* 0x000fc60000000000 */
[----:B------:R-:W-:-:S05]  /*2c30*/  LEA.HI R76, R40, R41, RZ, 0xc ;  /* 0x00000029284c7211 */ /* 0x000fca00078f60ff */
[----:B------:R-:W-:Y:S02]  /*2c40*/  @P0 VIADD R35, R33, 0xfff00000 ;  /* 0xfff0000021230836 */ /* 0x000fe40000000000 */
[----:B------:R-:W-:Y:S02]  /*2c50*/  @P0 VIADD R76, R76, 0x1 ;  /* 0x000000014c4c0836 */ /* 0x000fe40000000000 */
[----:B------:R-:W-:-:S03]  /*2c60*/  @P0 IMAD.MOV.U32 R33, RZ, RZ, R35 ;  /* 0x000000ffff210224 */ /* 0x000fc600078e0023 */
[----:B------:R-:W-:-:S03]  /*2c70*/  LOP3.LUT R76, R76, 0x80000000, RZ, 0x3c, !PT ;  /* 0x800000004c4c7812 */ /* 0x000fc600078e3cff */
[C---:B------:R-:W-:Y:S02]  /*2c80*/  DADD R62, R32.reuse, 1 ;  /* 0x3ff00000203e7429 */ /* 0x040fe40000000000 */
[----:B------:R-:W-:-:S04]  /*2c90*/  DADD R32, R32, -1 ;  /* 0xbff0000020207429 */ /* 0x000fc80000000000 */
[----:B------:R-:W0:Y:S02]  /*2ca0*/  MUFU.RCP64H R35, R63 ;  /* 0x0000003f00237308 */ /* 0x000e240000001800 */
[----:B0-----:R-:W-:-:S08]  /*2cb0*/  DFMA R36, -R62, R34, 1 ;  /* 0x3ff000003e24742b */ /* 0x001fd00000000122 */
[----:B------:R-:W-:-:S08]  /*2cc0*/  DFMA R36, R36, R36, R36 ;  /* 0x000000242424722b */ /* 0x000fd00000000024 */
[----:B------:R-:W-:-:S08]  /*2cd0*/  DFMA R34, R34, R36, R34 ;  /* 0x000000242222722b */ /* 0x000fd00000000022 */
[----:B------:R-:W-:-:S08]  /*2ce0*/  DMUL R36, R32, R34 ;  /* 0x0000002220247228 */ /* 0x000fd00000000000 */
[----:B------:R-:W-:-:S08]  /*2cf0*/  DFMA R36, R32, R34, R36 ;  /* 0x000000222024722b */ /* 0x000fd00000000024 */
[----:B------:R-:W-:Y:S02]  /*2d00*/  DMUL R38, R36, R36 ;  /* 0x0000002424267228 */ /* 0x000fe40000000000 */
[----:B------:R-:W-:-:S06]  /*2d10*/  DADD R40, R32, -R36 ;  /* 0x0000000020287229 */ /* 0x000fcc0000000824 */
[----:B------:R-:W-:Y:S01]  /*2d20*/  DFMA R62, R38, UR18, R70 ;  /* 0x00000012263e7c2b */ /* 0x000fe20008000046 */
[----:B------:R-:W-:Y:S01]  /*2d30*/  UMOV UR18, 0x9f02676f ;  /* 0x9f02676f00127882 */ /* 0x000fe20000000000 */
[----:B------:R-:W-:Y:S01]  /*2d40*/  UMOV UR19, 0x3ef3b266 ;  /* 0x3ef3b26600137882 */ /* 0x000fe20000000000 */
[----:B------:R-:W-:Y:S02]  /*2d50*/  DADD R70, R40, R40 ;  /* 0x0000000028467229 */ /* 0x000fe40000000028 */
[----:B------:R-:W-:Y:S01]  /*2d60*/  DADD R40, R76, -UR20 ;  /* 0x800000144c287e29 */ /* 0x000fe20008000000 */
[----:B------:R-:W-:Y:S01]  /*2d70*/  UMOV UR20, 0xfefa39ef ;  /* 0xfefa39ef00147882 */ /* 0x000fe20000000000 */
[----:B------:R-:W-:Y:S01]  /*2d80*/  UMOV UR21, 0x3fe62e42 ;  /* 0x3fe62e4200157882 */ /* 0x000fe20000000000 */
[----:B------:R-:W-:Y:S01]  /*2d90*/  DFMA R62, R38, R62, UR18 ;  /* 0x00000012263e7e2b */ /* 0x000fe2000800003e */
[----:B------:R-:W-:Y:S01]  /*2da0*/  UMOV UR18, 0xa9ab0956 ;  /* 0xa9ab095600127882 */ /* 0x000fe20000000000 */
[----:B------:R-:W-:Y:S01]  /*2db0*/  UMOV UR19, 0x3f1745cb ;  /* 0x3f1745cb00137882 */ /* 0x000fe20000000000 */
[----:B------:R-:W-:-:S02]  /*2dc0*/  DFMA R70, R32, -R36, R70 ;  /* 0x800000242046722b */ /* 0x000fc40000000046 */
[----:B------:R-:W-:-:S03]  /*2dd0*/  DFMA R32, R40, UR20, R36 ;  /* 0x0000001428207c2b */ /* 0x000fc60008000024 */
[----:B------:R-:W-:Y:S01]  /*2de0*/  DFMA R62, R38, R62, UR18 ;  /* 0x00000012263e7e2b */ /* 0x000fe2000800003e */
[----:B------:R-:W-:Y:S01]  /*2df0*/  UMOV UR18, 0x2d1b5154 ;  /* 0x2d1b515400127882 */ /* 0x000fe20000000000 */
[----:B------:R-:W-:Y:S01]  /*2e00*/  UMOV UR19, 0x3f3c71c7 ;  /* 0x3f3c71c700137882 */ /* 0x000fe20000000000 */
[----:B------:R-:W-:-:S05]  /*2e10*/  DMUL R70, R34, R70 ;  /* 0x0000004622467228 */ /* 0x000fca0000000000 */
[----:B------:R-:W-:Y:S01]  /*2e20*/  DFMA R62, R38, R62, UR18 ;  /* 0x00000012263e7e2b */ /* 0x000fe2000800003e */
[----:B------:R-:W-:Y:S01]  /*2e30*/  UMOV UR18, 0x923be72d ;  /* 0x923be72d00127882 */ /* 0x000fe20000000000 */
[----:B------:R-:W-:-:S06]  /*2e40*/  UMOV UR19, 0x3f624924 ;  /* 0x3f62492400137882 */ /* 0x000fcc0000000000 */
        /* <DEDUP_REMOVED lines=8> */
[----:B------:R-:W-:Y:S02]  /*2ed0*/  UMOV UR19, 0x3fe62e42 ;  /* 0x3fe62e4200137882 */ /* 0x000fe40000000000 */
[----:B------:R-:W-:Y:S01]  /*2ee0*/  DFMA R76, R40, -UR18, R32 ;  /* 0x80000012284c7c2b */ /* 0x000fe20008000020 */
[----:B------:R-:W-:Y:S01]  /*2ef0*/  UMOV UR18, 0x3b39803f ;  /* 0x3b39803f00127882 */ /* 0x000fe20000000000 */
[----:B------:R-:W-:Y:S02]  /*2f00*/  UMOV UR19, 0x3c7abc9e ;  /* 0x3c7abc9e00137882 */ /* 0x000fe40000000000 */
[----:B------:R-:W-:-:S04]  /*2f10*/  DMUL R62, R38, R62 ;  /* 0x0000003e263e7228 */ /* 0x000fc80000000000 */
[----:B------:R-:W-:-:S04]  /*2f20*/  DADD R76, -R36, R76 ;  /* 0x00000000244c7229 */ /* 0x000fc8000000014c */
[----:B------:R-:W-:-:S08]  /*2f30*/  DFMA R62, R36, R62, R70 ;  /* 0x0000003e243e722b */ /* 0x000fd00000000046 */
[----:B------:R-:W-:-:S08]  /*2f40*/  DADD R62, R62, -R76 ;  /* 0x000000003e3e7229 */ /* 0x000fd0000000084c */
[----:B------:R-:W-:-:S08]  /*2f50*/  DFMA R62, R40, UR18, R62 ;  /* 0x00000012283e7c2b */ /* 0x000fd0000800003e */
[----:B------:R-:W-:Y:S01]  /*2f60*/  DADD R32, R32, R62 ;  /* 0x0000000020207229 */ /* 0x000fe2000000003e */
[----:B------:R-:W-:Y:S10]  /*2f70*/  BRA `(.L_x_28) ;  /* 0x0000000000187947 */ /* 0x000ff40003800000 */
.L_x_27:
[----:B------:R-:W-:Y:S01]  /*2f80*/  IMAD.MOV.U32 R34, RZ, RZ, 0x0 ;  /* 0x00000000ff227424 */ /* 0x000fe200078e00ff */
[----:B------:R-:W-:Y:S01]  /*2f90*/  LOP3.LUT P0, RZ, R33, 0x7fffffff, RZ, 0xc0, !PT ;  /* 0x7fffffff21ff7812 */ /* 0x000fe2000780c0ff */
[----:B------:R-:W-:-:S06]  /*2fa0*/  IMAD.MOV.U32 R35, RZ, RZ, 0x7ff00000 ;  /* 0x7ff00000ff237424 */ /* 0x000fcc00078e00ff */
[----:B------:R-:W-:-:S10]  /*2fb0*/  DFMA R34, R32, R34, +INF ;  /* 0x7ff000002022742b */ /* 0x000fd40000000022 */
[----:B------:R-:W-:Y:S02]  /*2fc0*/  FSEL R32, R34, RZ, P0 ;  /* 0x000000ff22207208 */ /* 0x000fe40000000000 */
[----:B------:R-:W-:-:S07]  /*2fd0*/  FSEL R33, R35, -QNAN , P0 ;  /* 0xfff0000023217808 */ /* 0x000fce0000000000 */
.L_x_28:
[----:B------:R-:W-:Y:S05]  /*2fe0*/  BSYNC.RECONVERGENT B1 ;  /* 0x0000000000017941 */ /* 0x000fea0003800200 */
.L_x_26:
[----:B------:R-:W0:Y:S01]  /*2ff0*/  MUFU.RCP64H R35, R61 ;  /* 0x0000003d00237308 */ /* 0x000e220000001800 */
[----:B------:R-:W-:Y:S01]  /*3000*/  MOV R34, 0x1 ;  /* 0x0000000100227802 */ /* 0x000fe20000000f00 */
[----:B------:R-:W-:Y:S01]  /*3010*/  BSSY.RECONVERGENT B2, `(.L_x_29) ;  /* 0x0000014000027945 */ /* 0x000fe20003800200 */
[----:B------:R-:W-:-:S04]  /*3020*/  FSETP.GEU.AND P1, PT, |R33|, 6.5827683646048100446e-37, PT ;  /* 0x036000002100780b */ /* 0x000fc80003f2e200 */
        /* <DEDUP_REMOVED lines=9> */
[----:B------:R-:W-:-:S13]  /*30c0*/  FSETP.GT.AND P0, PT, |R34|, 1.469367938527859385e-39, PT ;  /* 0x001000002200780b */ /* 0x000fda0003f04200 */
[----:B------:R-:W-:Y:S05]  /*30d0*/  @P0 BRA P1, `(.L_x_30) ;  /* 0x00000000001c0947 */ /* 0x000fea0000800000 */
[----:B------:R-:W-:Y:S01]  /*30e0*/  IMAD.MOV.U32 R36, RZ, RZ, R32 ;  /* 0x000000ffff247224 */ /* 0x000fe200078e0020 */
[----:B------:R-:W-:Y:S01]  /*30f0*/  MOV R32, 0x3130 ;  /* 0x0000313000207802 */ /* 0x000fe20000000f00 */
[----:B------:R-:W-:Y:S02]  /*3100*/  IMAD.MOV.U32 R34, RZ, RZ, R60 ;  /* 0x000000ffff227224 */ /* 0x000fe400078e003c */
[----:B------:R-:W-:-:S07]  /*3110*/  IMAD.MOV.U32 R35, RZ, RZ, R61 ;  /* 0x000000ffff237224 */ /* 0x000fce00078e003d */
[----:B--2---:R-:W-:Y:S05]  /*3120*/  CALL.REL.NOINC `($__internal_0_$__cuda_sm20_div_rn_f64_full) ;  /* 0x000000cc00c07944 */ /* 0x004fea0003c00000 */
[----:B------:R-:W-:Y:S02]  /*3130*/  IMAD.MOV.U32 R70, RZ, RZ, R34 ;  /* 0x000000ffff467224 */ /* 0x000fe400078e0022 */
[----:B------:R-:W-:-:S07]  /*3140*/  IMAD.MOV.U32 R71, RZ, RZ, R33 ;  /* 0x000000ffff477224 */ /* 0x000fce00078e0021 */
.L_x_30:
[----:B------:R-:W-:Y:S05]  /*3150*/  BSYNC.RECONVERGENT B2 ;  /* 0x0000000000027941 */ /* 0x000fea0003800200 */
.L_x_29:
[----:B------:R-:W-:-:S14]  /*3160*/  DSETP.NEU.AND P0, PT, R70, RZ, PT ;  /* 0x000000ff4600722a */ /* 0x000fdc0003f0d000 */
[----:B------:R-:W-:Y:S05]  /*3170*/  @P0 BRA `(.L_x_31) ;  /* 0x0000001000a00947 */ /* 0x000fea0003800000 */
[----:B------:R-:W-:Y:S01]  /*3180*/  MOV R70, R74 ;  /* 0x0000004a00467202 */ /* 0x000fe20000000f00 */
[----:B------:R-:W-:-:S07]  /*3190*/  IMAD.MOV.U32 R71, RZ, RZ, R75 ;  /* 0x000000ffff477224 */ /* 0x000fce00078e004b */
.L_x_8:
[----:B------:R-:W-:Y:S01]  /*31a0*/  DADD R28, -R82, 1 ;  /* 0x3ff00000521c7429 */ /* 0x000fe20000000100 */
[----:B------:R-:W-:Y:S01]  /*31b0*/  IMAD.MOV.U32 R32, RZ, RZ, 0x1 ;  /* 0x00000001ff207424 */ /* 0x000fe200078e00ff */
[----:B------:R-:W-:Y:S01]  /*31c0*/  DMUL R26, R2, R2 ;  /* 0x00000002021a7228 */ /* 0x000fe20000000000 */
[----:B------:R-:W0:Y:S01]  /*31d0*/  LDCU.64 UR18, c[0x0][0x418] ;  /* 0x00008300ff1277ac */ /* 0x000e220008000a00 */
[C---:B------:R-:W-:Y:S01]  /*31e0*/  DMUL R30, R42.reuse, R64 ;  /* 0x000000402a1e7228 */ /* 0x040fe20000000000 */
[----:B------:R-:W-:Y:S01]  /*31f0*/  BSSY.RECONVERGENT B2, `(.L_x_32) ;  /* 0x000001c000027945 */ /* 0x000fe20003800200 */
[----:B------:R-:W-:-:S04]  /*3200*/  DMUL R42, R42, R58 ;  /* 0x0000003a2a2a7228 */ /* 0x000fc80000000000 */
[----:B------:R-:W-:Y:S02]  /*3210*/  DFMA R24, R28, R28, R26 ;  /* 0x0000001c1c18722b */ /* 0x000fe4000000001a */
[C---:B------:R-:W-:Y:S02]  /*3220*/  DFMA R58, R70.reuse, R58, R30 ;  /* 0x0000003a463a722b */ /* 0x040fe4000000001e */
[----:B------:R-:W-:Y:S02]  /*3230*/  DFMA R64, R70, R64, -R42 ;  /* 0x000000404640722b */ /* 0x000fe4000000082a */
[----:B------:R-:W1:Y:S04]  /*3240*/  MUFU.RCP64H R33, R25 ;  /* 0x0000001900217308 */ /* 0x000e680000001800 */
[----:B------:R-:W-:-:S02]  /*3250*/  DMUL R30, R58, R2 ;  /* 0x000000023a1e7228 */ /* 0x000fc40000000000 */
[----:B0-----:R-:W-:-:S06]  /*3260*/  DSETP.LT.AND P4, PT, RZ, UR18, PT ;  /* 0x00000012ff007e2a */ /* 0x001fcc000bf81000 */
[----:B------:R-:W-:Y:S02]  /*3270*/  DFMA R36, R64, R28, -R30 ;  /* 0x0000001c4024722b */ /* 0x000fe4000000081e */
[----:B-1----:R-:W-:-:S08]  /*3280*/  DFMA R34, -R24, R32, 1 ;  /* 0x3ff000001822742b */ /* 0x002fd00000000120 */
[----:B------:R-:W-:Y:S01]  /*3290*/  FSETP.GEU.AND P1, PT, |R37|, 6.5827683646048100446e-37, PT ;  /* 0x036000002500780b */ /* 0x000fe20003f2e200 */
        /* <DEDUP_REMOVED lines=15> */
[----:B------:R-:W-:Y:S01]  /*3390*/  MOV R30, R34 ;  /* 0x00000022001e7202 */ /* 0x000fe20000000f00 */
[----:B------:R-:W-:-:S07]  /*33a0*/  IMAD.MOV.U32 R31, RZ, RZ, R33 ;  /* 0x000000ffff1f7224 */ /* 0x000fce00078e0021 */
.L_x_33:
[----:B------:R-:W-:Y:S05]  /*33b0*/  BSYNC.RECONVERGENT B2 ;  /* 0x0000000000027941 */ /* 0x000fea0003800200 */
.L_x_32:
[----:B------:R-:W0:Y:S01]  /*33c0*/  MUFU.RCP64H R33, R25 ;  /* 0x0000001900217308 */ /* 0x000e220000001800 */
[----:B------:R-:W-:Y:S01]  /*33d0*/  IMAD.MOV.U32 R32, RZ, RZ, 0x1 ;  /* 0x00000001ff207424 */ /* 0x000fe200078e00ff */
[----:B------:R-:W-:Y:S01]  /*33e0*/  DMUL R2, R64, R2 ;  /* 0x0000000240027228 */ /* 0x000fe20000000000 */
[----:B------:R-:W-:Y:S07]  /*33f0*/  BSSY.RECONVERGENT B2, `(.L_x_34) ;  /* 0x0000014000027945 */ /* 0x000fee0003800200 */
[----:B------:R-:W-:-:S02]  /*3400*/  DFMA R36, R58, R28, R2 ;  /* 0x0000001c3a24722b */ /* 0x000fc40000000002 */
[----:B0-----:R-:W-:-:S08]  /*3410*/  DFMA R34, -R24, R32, 1 ;  /* 0x3ff000001822742b */ /* 0x001fd00000000120 */
        /* <DEDUP_REMOVED lines=16> */
[----:B------:R-:W-:-:S07]  /*3520*/  MOV R32, R34 ;  /* 0x0000002200207202 */ /* 0x000fce0000000f00 */
.L_x_35:
[----:B------:R-:W-:Y:S05]  /*3530*/  BSYNC.RECONVERGENT B2 ;  /* 0x0000000000027941 */ /* 0x000fea0003800200 */
.L_x_34:
[----:B------:R-:W-:Y:S01]  /*3540*/  DADD R32, R32, R56 ;  /* 0x0000000020207229 */ /* 0x000fe20000000038 */
[----:B------:R-:W-:Y:S01]  /*3550*/  IMAD.MOV.U32 R28, RZ, RZ, 0x0 ;  /* 0x00000000ff1c7424 */ /* 0x000fe200078e00ff */
[----:B------:R-:W-:Y:S01]  /*3560*/  DADD R30, R30, R72 ;  /* 0x000000001e1e7229 */ /* 0x000fe20000000048 */
[----:B------:R-:W-:Y:S01]  /*3570*/  IMAD.MOV.U32 R29, RZ, RZ, 0x3fd80000 ;  /* 0x3fd80000ff1d7424 */ /* 0x000fe200078e00ff */
[----:B------:R-:W-:Y:S04]  /*3580*/  BSSY.RECONVERGENT B1, `(.L_x_36) ;  /* 0x0000019000017945 */ /* 0x000fe80003800200 */
[----:B------:R-:W-:-:S08]  /*3590*/  DMUL R32, R32, R32 ;  /* 0x0000002020207228 */ /* 0x000fd00000000000 */
[----:B------:R-:W-:-:S06]  /*35a0*/  DFMA R32, R30, R30, R32 ;  /* 0x0000001e1e20722b */ /* 0x000fcc0000000020 */
[----:B------:R-:W0:Y:S04]  /*35b0*/  MUFU.RSQ64H R25, R33 ;  /* 0x0000002100197308 */ /* 0x000e280000001c00 */
[----:B------:R-:W-:-:S05]  /*35c0*/  VIADD R24, R33, 0xfcb00000 ;  /* 0xfcb0000021187836 */ /* 0x000fca0000000000 */
[----:B------:R-:W-:Y:S01]  /*35d0*/  ISETP.GE.U32.AND P0, PT, R24, 0x7ca00000, PT ;  /* 0x7ca000001800780c */ /* 0x000fe20003f06070 */
[----:B0-----:R-:W-:-:S08]  /*35e0*/  DMUL R2, R24, R24 ;  /* 0x0000001818027228 */ /* 0x001fd00000000000 */
[----:B------:R-:W-:-:S08]  /*35f0*/  DFMA R2, R32, -R2, 1 ;  /* 0x3ff000002002742b */ /* 0x000fd00000000802 */
[----:B------:R-:W-:Y:S02]  /*3600*/  DFMA R28, R2, R28, 0.5 ;  /* 0x3fe00000021c742b */ /* 0x000fe4000000001c */
[----:B------:R-:W-:-:S08]  /*3610*/  DMUL R2, R24, R2 ;  /* 0x0000000218027228 */ /* 0x000fd00000000000 */
[----:B------:R-:W-:Y:S02]  /*3620*/  DFMA R38, R28, R2, R24 ;  /* 0x000000021c26722b */ /* 0x000fe40000000018 */
[----:B------:R-:W-:-:S06]  /*3630*/  DFMA R2, R82, R82, R26 ;  /* 0x000000525202722b */ /* 0x000fcc000000001a */
[----:B------:R-:W-:Y:S02]  /*3640*/  DMUL R72, R32, R38 ;  /* 0x0000002620487228 */ /* 0x000fe40000000000 */
[----:B------:R-:W-:Y:S01]  /*3650*/  VIADD R27, R39, 0xfff00000 ;  /* 0xfff00000271b7836 */ /* 0x000fe20000000000 */
[----:B------:R-:W-:Y:S01]  /*3660*/  DADD R2, -R2, 1 ;  /* 0x3ff0000002027429 */ /* 0x000fe20000000100 */
[----:B------:R-:W-:-:S04]  /*3670*/  IMAD.MOV.U32 R26, RZ, RZ, R38 ;  /* 0x000000ffff1a7224 */ /* 0x000fc800078e0026 */
[----:B------:R-:W-:-:S08]  /*3680*/  DFMA R36, R72, -R72, R32 ;  /* 0x800000484824722b */ /* 0x000fd00000000020 */
[----:B------:R-:W-:Y:S01]  /*3690*/  DFMA R34, R36, R26, R72 ;  /* 0x0000001a2422722b */ /* 0x000fe20000000048 */
[----:B------:R-:W-:Y:S10]  /*36a0*/  @!P0 BRA `(.L_x_37) ;  /* 0x0000000000188947 */ /* 0x000ff40003800000 */
[----:B------:R-:W-:Y:S01]  /*36b0*/  MOV R34, R32 ;  /* 0x0000002000227202 */ /* 0x000fe20000000f00 */
[----:B------:R-:W-:Y:S01]  /*36c0*/  IMAD.MOV.U32 R35, RZ, RZ, R33 ;  /* 0x000000ffff237224 */ /* 0x000fe200078e0021 */
[----:B------:R-:W-:Y:S01]  /*36d0*/  MOV R40, 0x3710 ;  /* 0x0000371000287802 */ /* 0x000fe20000000f00 */
[----:B------:R-:W-:Y:S02]  /*36e0*/  IMAD.MOV.U32 R74, RZ, RZ, R24 ;  /* 0x000000ffff4a7224 */ /* 0x000fe400078e0018 */
[----:B------:R-:W-:-:S07]  /*36f0*/  IMAD.MOV.U32 R39, RZ, RZ, R27 ;  /* 0x000000ffff277224 */ /* 0x000fce00078e001b */
[----:B--2---:R-:W-:Y:S05]  /*3700*/  CALL.REL.NOINC `($__internal_1_$__cuda_sm20_dsqrt_rn_f64_mediumpath_v1) ;  /* 0x000000cc00e07944 */ /* 0x004fea0003c00000 */
.L_x_37:
[----:B------:R-:W-:Y:S05]  /*3710*/  BSYNC.RECONVERGENT B1 ;  /* 0x0000000000017941 */ /* 0x000fea0003800200 */
.L_x_36:
[----:B------:R-:W0:Y:S01]  /*3720*/  MUFU.RCP64H R25, R35 ;  /* 0x0000002300197308 */ /* 0x000e220000001800 */
[----:B------:R-:W-:Y:S01]  /*3730*/  IMAD.MOV.U32 R24, RZ, RZ, 0x1 ;  /* 0x00000001ff187424 */ /* 0x000fe200078e00ff */
[----:B------:R-:W-:Y:S01]  /*3740*/  FSETP.GEU.AND P1, PT, |R3|, 6.5827683646048100446e-37, PT ;  /* 0x036000000300780b */ /* 0x000fe20003f2e200 */
[----:B------:R-:W-:Y:S04]  /*3750*/  BSSY.RECONVERGENT B2, `(.L_x_38) ;  /* 0x0000011000027945 */ /* 0x000fe80003800200 */
        /* <DEDUP_REMOVED lines=12> */
[----:B------:R-:W-:Y:S02]  /*3820*/  MOV R33, R3 ;  /* 0x0000000300217202 */ /* 0x000fe40000000f00 */
[----:B------:R-:W-:-:S07]  /*3830*/  MOV R32, 0x3850 ;  /* 0x0000385000207802 */ /* 0x000fce0000000f00 */
[----:B--2---:R-:W-:Y:S05]  /*3840*/  CALL.REL.NOINC `($__internal_0_$__cuda_sm20_div_rn_f64_full) ;  /* 0x000000c400f87944 */ /* 0x004fea0003c00000 */
[----:B------:R-:W-:-:S07]  /*3850*/  IMAD.MOV.U32 R32, RZ, RZ, R34 ;  /* 0x000000ffff207224 */ /* 0x000fce00078e0022 */
.L_x_39:
[----:B------:R-:W-:Y:S05]  /*3860*/  BSYNC.RECONVERGENT B2 ;  /* 0x0000000000027941 */ /* 0x000fea0003800200 */
.L_x_38:
[----:B------:R-:W-:Y:S05]  /*3870*/  @!P4 BRA `(.L_x_40) ;  /* 0x0000000800b8c947 */ /* 0x000fea0003800000 */
[----:B------:R-:W-:Y:S01]  /*3880*/  ISETP.GT.AND P0, PT, R33, 0xfffff, PT ;  /* 0x000fffff2100780c */ /* 0x000fe20003f04270 */
[----:B------:R-:W-:Y:S01]  /*3890*/  IMAD.MOV.U32 R9, RZ, RZ, R33 ;  /* 0x000000ffff097224 */ /* 0x000fe200078e0021 */
[----:B------:R-:W-:Y:S01]  /*38a0*/  BSSY.RECONVERGENT B1, `(.L_x_41) ;  /* 0x0000050000017945 */ /* 0x000fe20003800200 */
[----:B------:R-:W-:Y:S01]  /*38b0*/  IMAD.MOV.U32 R2, RZ, RZ, R32 ;  /* 0x000000ffff027224 */ /* 0x000fe200078e0020 */
[----:B------:R-:W-:-:S09]  /*38c0*/  MOV R34, 0xfffffc01 ;  /* 0xfffffc0100227802 */ /* 0x000fd20000000f00 */
[----:B------:R-:W-:Y:S01]  /*38d0*/  @!P0 DMUL R32, R32, 1.80143985094819840000e+16 ;  /* 0x4350000020208828 */ /* 0x000fe20000000000 */
[----:B------:R-:W-:-:S09]  /*38e0*/  @!P0 IMAD.MOV.U32 R34, RZ, RZ, -0x435 ;  /* 0xfffffbcbff228424 */ /* 0x000fd200078e00ff */
[----:B------:R-:W-:Y:S02]  /*38f0*/  @!P0 IMAD.MOV.U32 R9, RZ, RZ, R33 ;  /* 0x000000ffff098224 */ /* 0x000fe400078e0021 */
[----:B------:R-:W-:Y:S02]  /*3900*/  @!P0 IMAD.MOV.U32 R2, RZ, RZ, R32 ;  /* 0x000000ffff028224 */ /* 0x000fe400078e0020 */
[----:B------:R-:W-:-:S05]  /*3910*/  VIADD R3, R9, 0xffffffff ;  /* 0xffffffff09037836 */ /* 0x000fca0000000000 */
[----:B------:R-:W-:-:S13]  /*3920*/  ISETP.GT.U32.AND P1, PT, R3, 0x7feffffe, PT ;  /* 0x7feffffe0300780c */ /* 0x000fda0003f24070 */
[----:B------:R-:W-:Y:S05]  /*3930*/  @P1 BRA `(.L_x_42) ;  /* 0x0000000400001947 */ /* 0x000fea0003800000 */
[----:B------:R-:W-:Y:S01]  /*3940*/  LOP3.LUT R3, R9, 0xfffff, RZ, 0xc0, !PT ;  /* 0x000fffff09037812 */ /* 0x000fe200078ec0ff */
[----:B------:R-:W-:Y:S01]  /*3950*/  IMAD.MOV.U32 R26, RZ, RZ, RZ ;  /* 0x000000ffff1a7224 */ /* 0x000fe200078e00ff */
[----:B------:R-:W-:Y:S01]  /*3960*/  MOV R32, 0x8b7a8b04 ;  /* 0x8b7a8b0400207802 */ /* 0x000fe20000000f00 */
[----:B------:R-:W-:Y:S01]  /*3970*/  IMAD.MOV.U32 R33, RZ, RZ, 0x3ed0ee25 ;  /* 0x3ed0ee25ff217424 */ /* 0x000fe200078e00ff */
[----:B------:R-:W-:Y:S01]  /*3980*/  LOP3.LUT R3, R3, 0x3ff00000, RZ, 0xfc, !PT ;  /* 0x3ff0000003037812 */ /* 0x000fe200078efcff */
[----:B------:R-:W-:Y:S01]  /*3990*/  UMOV UR18, 0x3ae80f1e ;  /* 0x3ae80f1e00127882 */ /* 0x000fe20000000000 */
[----:B------:R-:W-:Y:S01]  /*39a0*/  UMOV UR19, 0x3eb1380b ;  /* 0x3eb1380b00137882 */ /* 0x000fe20000000000 */
[----:B------:R-:W-:Y:S01]  /*39b0*/  LEA.HI R34, R9, R34, RZ, 0xc ;  /* 0x0000002209227211 */ /* 0x000fe200078f60ff */
[----:B------:R-:W-:Y:S01]  /*39c0*/  IMAD.MOV.U32 R35, RZ, RZ, 0x43300000 ;  /* 0x43300000ff237424 */ /* 0x000fe200078e00ff */
[----:B------:R-:W-:Y:S01]  /*39d0*/  ISETP.GE.U32.AND P0, PT, R3, 0x3ff6a09f, PT ;  /* 0x3ff6a09f0300780c */ /* 0x000fe20003f06070 */
[----:B------:R-:W-:Y:S01]  /*39e0*/  UMOV UR20, 0x80000000 ;  /* 0x8000000000147882 */ /* 0x000fe20000000000 */
[----:B------:R-:W-:-:S11]  /*39f0*/  UMOV UR21, 0x43300000 ;  /* 0x4330000000157882 */ /* 0x000fd60000000000 */
[----:B------:R-:W-:Y:S02]  /*3a00*/  @P0 VIADD R25, R3, 0xfff00000 ;  /* 0xfff0000003190836 */ /* 0x000fe40000000000 */
[----:B------:R-:W-:Y:S02]  /*3a10*/  @P0 VIADD R34, R34, 0x1 ;  /* 0x0000000122220836 */ /* 0x000fe40000000000 */
[----:B------:R-:W-:-:S03]  /*3a20*/  @P0 IMAD.MOV.U32 R3, RZ, RZ, R25 ;  /* 0x000000ffff030224 */ /* 0x000fc600078e0019 */
[----:B------:R-:W-:-:S03]  /*3a30*/  LOP3.LUT R34, R34, 0x80000000, RZ, 0x3c, !PT ;  /* 0x8000000022227812 */ /* 0x000fc600078e3cff */
[C---:B------:R-:W-:Y:S02]  /*3a40*/  DADD R24, R2.reuse, 1 ;  /* 0x3ff0000002187429 */ /* 0x040fe40000000000 */
[----:B------:R-:W-:Y:S02]  /*3a50*/  DADD R2, R2, -1 ;  /* 0xbff0000002027429 */ /* 0x000fe40000000000 */
[----:B------:R-:W-:Y:S01]  /*3a60*/  DADD R34, R34, -UR20 ;  /* 0x8000001422227e29 */ /* 0x000fe20008000000 */
[----:B------:R-:W-:Y:S01]  /*3a70*/  UMOV UR20, 0xfefa39ef ;  /* 0xfefa39ef00147882 */ /* 0x000fe20000000000 */
[----:B------:R-:W0:Y:S01]  /*3a80*/  MUFU.RCP64H R27, R25 ;  /* 0x00000019001b7308 */ /* 0x000e220000001800 */
[----:B------:R-:W-:Y:S01]  /*3a90*/  UMOV UR21, 0x3fe62e42 ;  /* 0x3fe62e4200157882 */ /* 0x000fe20000000000 */
[----:B0-----:R-:W-:-:S08]  /*3aa0*/  DFMA R28, -R24, R26, 1 ;  /* 0x3ff00000181c742b */ /* 0x001fd0000000011a */
[----:B------:R-:W-:-:S08]  /*3ab0*/  DFMA R28, R28, R28, R28 ;  /* 0x0000001c1c1c722b */ /* 0x000fd0000000001c */
[----:B------:R-:W-:-:S08]  /*3ac0*/  DFMA R28, R26, R28, R26 ;  /* 0x0000001c1a1c722b */ /* 0x000fd0000000001a */
[----:B------:R-:W-:-:S08]  /*3ad0*/  DMUL R26, R2, R28 ;  /* 0x0000001c021a7228 */ /* 0x000fd00000000000 */
[----:B------:R-:W-:-:S08]  /*3ae0*/  DFMA R26, R2, R28, R26 ;  /* 0x0000001c021a722b */ /* 0x000fd0000000001a */
[----:B------:R-:W-:-:S08]  /*3af0*/  DMUL R30, R26, R26 ;  /* 0x0000001a1a1e7228 */ /* 0x000fd00000000000 */
[----:B------:R-:W-:Y:S01]  /*3b00*/  DFMA R24, R30, UR18, R32 ;  /* 0x000000121e187c2b */ /* 0x000fe20008000020 */
[----:B------:R-:W-:Y:S01]  /*3b10*/  UMOV UR18, 0x9f02676f ;  /* 0x9f02676f00127882 */ /* 0x000fe20000000000 */
[----:B------:R-:W-:Y:S01]  /*3b20*/  UMOV UR19, 0x3ef3b266 ;  /* 0x3ef3b26600137882 */ /* 0x000fe20000000000 */
[----:B------:R-:W-:-:S05]  /*3b30*/  DADD R32, R2, -R26 ;  /* 0x0000000002207229 */ /* 0x000fca000000081a */
[----:B------:R-:W-:Y:S01]  /*3b40*/  DFMA R24, R30, R24, UR18 ;  /* 0x000000121e187e2b */ /* 0x000fe20008000018 */
[----:B------:R-:W-:Y:S01]  /*3b50*/  UMOV UR18, 0xa9ab0956 ;  /* 0xa9ab095600127882 */ /* 0x000fe20000000000 */
[----:B------:R-:W-:Y:S01]  /*3b60*/  UMOV UR19, 0x3f1745cb ;  /* 0x3f1745cb00137882 */ /* 0x000fe20000000000 */
[----:B------:R-:W-:-:S05]  /*3b70*/  DADD R32, R32, R32 ;  /* 0x0000000020207229 */ /* 0x000fca0000000020 */
[----:B------:R-:W-:Y:S01]  /*3b80*/  DFMA R24, R30, R24, UR18 ;  /* 0x000000121e187e2b */ /* 0x000fe20008000018 */
[----:B------:R-:W-:Y:S01]  /*3b90*/  UMOV UR18, 0x2d1b5154 ;  /* 0x2d1b515400127882 */ /* 0x000fe20000000000 */
[----:B------:R-:W-:Y:S01]  /*3ba0*/  UMOV UR19, 0x3f3c71c7 ;  /* 0x3f3c71c700137882 */ /* 0x000fe20000000000 */
[----:B------:R-:W-:Y:S02]  /*3bb0*/  DFMA R32, R2, -R26, R32 ;  /* 0x8000001a0220722b */ /* 0x000fe40000000020 */
        /* <DEDUP_REMOVED lines=24> */
.L_x_42:
[----:B------:R-:W-:Y:S01]  /*3d40*/  IMAD.MOV.U32 R2, RZ, RZ, 0x0 ;  /* 0x00000000ff027424 */ /* 0x000fe200078e00ff */
[----:B------:R-:W-:Y:S01]  /*3d50*/  LOP3.LUT P0, RZ, R33, 0x7fffffff, RZ, 0xc0, !PT ;  /* 0x7fffffff21ff7812 */ /* 0x000fe2000780c0ff */
[----:B------:R-:W-:-:S06]  /*3d60*/  IMAD.MOV.U32 R3, RZ, RZ, 0x7ff00000 ;  /* 0x7ff00000ff037424 */ /* 0x000fcc00078e00ff */
[----:B------:R-:W-:-:S10]  /*3d70*/  DFMA R2, R32, R2, +INF ;  /* 0x7ff000002002742b */ /* 0x000fd40000000002 */
[----:B------:R-:W-:Y:S02]  /*3d80*/  FSEL R36, R2, RZ, P0 ;  /* 0x000000ff02247208 */ /* 0x000fe40000000000 */
[----:B------:R-:W-:-:S07]  /*3d90*/  FSEL R37, R3, -QNAN , P0 ;  /* 0xfff0000003257808 */ /* 0x000fce0000000000 */
.L_x_43:
[----:B------:R-:W-:Y:S05]  /*3da0*/  BSYNC.RECONVERGENT B1 ;  /* 0x0000000000017941 */ /* 0x000fea0003800200 */
.L_x_41:
[----:B------:R-:W0:Y:S01]  /*3db0*/  LDCU UR8, c[0x0][0x41c] ;  /* 0x00008380ff0877ac */ /* 0x000e220008000800 */
[----:B------:R-:W1:Y:S01]  /*3dc0*/  LDC.64 R26, c[0x0][0x418] ;  /* 0x00010600ff1a7b82 */ /* 0x000e620000000a00 */
[----:B------:R-:W-:Y:S01]  /*3dd0*/  MOV R2, 0x1 ;  /* 0x0000000100027802 */ /* 0x000fe20000000f00 */
[----:B------:R-:W-:Y:S01]  /*3de0*/  BSSY.RECONVERGENT B2, `(.L_x_44) ;  /* 0x0000015000027945 */ /* 0x000fe20003800200 */
[----:B------:R-:W-:Y:S01]  /*3df0*/  FSETP.GEU.AND P1, PT, |R37|, 6.5827683646048100446e-37, PT ;  /* 0x036000002500780b */ /* 0x000fe20003f2e200 */
[----:B0-----:R-:W1:Y:S03]  /*3e00*/  MUFU.RCP64H R3, UR8 ;  /* 0x0000000800037d08 */ /* 0x001e660008001800 */
[----:B-1----:R-:W-:-:S08]  /*3e10*/  DFMA R24, R2, -R26, 1 ;  /* 0x3ff000000218742b */ /* 0x002fd0000000081a */
[----:B------:R-:W-:-:S08]  /*3e20*/  DFMA R24, R24, R24, R24 ;  /* 0x000000181818722b */ /* 0x000fd00000000018 */
[----:B------:R-:W-:-:S08]  /*3e30*/  DFMA R24, R2, R24, R2 ;  /* 0x000000180218722b */ /* 0x000fd00000000002 */
[----:B------:R-:W-:-:S08]  /*3e40*/  DFMA R2, R24, -R26, 1 ;  /* 0x3ff000001802742b */ /* 0x000fd0000000081a */
[----:B------:R-:W-:-:S08]  /*3e50*/  DFMA R2, R24, R2, R24 ;  /* 0x000000021802722b */ /* 0x000fd00000000018 */
[----:B------:R-:W-:-:S08]  /*3e60*/  DMUL R32, R2, R36 ;  /* 0x0000002402207228 */ /* 0x000fd00000000000 */
[----:B------:R-:W-:-:S08]  /*3e70*/  DFMA R24, R32, -R26, R36 ;  /* 0x8000001a2018722b */ /* 0x000fd00000000024 */
[----:B------:R-:W-:-:S10]  /*3e80*/  DFMA R32, R2, R24, R32 ;  /* 0x000000180220722b */ /* 0x000fd40000000020 */
[----:B------:R-:W-:-:S05]  /*3e90*/  FFMA R2, RZ, UR8, R33 ;  /* 0x00000008ff027c23 */ /* 0x000fca0008000021 */
[----:B------:R-:W-:-:S13]  /*3ea0*/  FSETP.GT.AND P0, PT, |R2|, 1.469367938527859385e-39, PT ;  /* 0x001000000200780b */ /* 0x000fda0003f04200 */
[----:B------:R-:W-:Y:S05]  /*3eb0*/  @P0 BRA P1, `(.L_x_45) ;  /* 0x00000000001c0947 */ /* 0x000fea0000800000 */
[----:B------:R-:W0:Y:S01]  /*3ec0*/  LDCU.64 UR18, c[0x0][0x418] ;  /* 0x00008300ff1277ac */ /* 0x000e220008000a00 */
[----:B------:R-:W-:Y:S01]  /*3ed0*/  IMAD.MOV.U32 R33, RZ, RZ, R37 ;  /* 0x000000ffff217224 */ /* 0x000fe200078e0025 */
[----:B------:R-:W-:Y:S01]  /*3ee0*/  MOV R32, 0x3f20 ;  /* 0x00003f2000207802 */ /* 0x000fe20000000f00 */
[----:B0-----:R-:W-:Y:S02]  /*3ef0*/  IMAD.U32 R34, RZ, RZ, UR18 ;  /* 0x00000012ff227e24 */ /* 0x001fe4000f8e00ff */
[----:B------:R-:W-:-:S07]  /*3f00*/  IMAD.U32 R35, RZ, RZ, UR19 ;  /* 0x00000013ff237e24 */ /* 0x000fce000f8e00ff */
[----:B--2---:R-:W-:Y:S05]  /*3f10*/  CALL.REL.NOINC `($__internal_0_$__cuda_sm20_div_rn_f64_full) ;  /* 0x000000c000447944 */ /* 0x004fea0003c00000 */
[----:B------:R-:W-:-:S07]  /*3f20*/  IMAD.MOV.U32 R32, RZ, RZ, R34 ;  /* 0x000000ffff207224 */ /* 0x000fce00078e0022 */
.L_x_45:
[----:B------:R-:W-:Y:S05]  /*3f30*/  BSYNC.RECONVERGENT B2 ;  /* 0x0000000000027941 */ /* 0x000fea0003800200 */
.L_x_44:
[----:B------:R-:W-:-:S14]  /*3f40*/  DSETP.GEU.AND P0, PT, R32, 1, PT ;  /* 0x3ff000002000742a */ /* 0x000fdc0003f0e000 */
[----:B------:R-:W-:Y:S05]  /*3f50*/  @P0 BRA `(.L_x_40) ;  /* 0x0000000400000947 */ /* 0x000fea0003800000 */
[----:B------:R-:W0:Y:S01]  /*3f60*/  LDCU.U8 UR19, c[0x0][0x410] ;  /* 0x00008200ff1377ac */ /* 0x000e220008000000 */
[----:B------:R-:W-:Y:S01]  /*3f70*/  IMAD.MOV.U32 R30, RZ, RZ, 0x80000 ;  /* 0x00080000ff1e7424 */ /* 0x000fe200078e00ff */
[----:B------:R-:W-:Y:S01]  /*3f80*/  MOV R31, 0x80000 ;  /* 0x00080000001f7802 */ /* 0x000fe20000000f00 */
[----:B------:R-:W1:Y:S01]  /*3f90*/  LDCU.U8 UR18, c[0x0][0x411] ;  /* 0x00008220ff1277ac */ /* 0x000e620008000000 */
[----:B------:R-:W3:Y:S01]  /*3fa0*/  LDCU.U8 UR8, c[0x0][0x412] ;  /* 0x00008240ff0877ac */ /* 0x000ee20008000000 */
[----:B0-----:R-:W0:Y:S08]  /*3fb0*/  I2F.F64.U16 R2, UR19 ;  /* 0x0000001300027d12 */ /* 0x001e300008101800 */
[----:B-1----:R-:W1:Y:S01]  /*3fc0*/  I2F.F64.U16 R24, UR18 ;  /* 0x0000001200187d12 */ /* 0x002e620008101800 */
[----:B------:R-:W4:Y:S01]  /*3fd0*/  LDCU.64 UR18, c[0x0][0x388] ;  /* 0x00007100ff1277ac */ /* 0x000f220008000a00 */
[----:B0-----:R-:W-:-:S06]  /*3fe0*/  DFMA R2, R12, R32, R2 ;  /* 0x000000200c02722b */ /* 0x001fcc0000000002 */
[----:B---3--:R-:W2:Y:S01]  /*3ff0*/  I2F.F64.U16 R26, UR8 ;  /* 0x00000008001a7d12 */ /* 0x008ea20008101800 */
[-C--:B-1----:R-:W-:Y:S02]  /*4000*/  DFMA R24, R14, R32.reuse, R24 ;  /* 0x000000200e18722b */ /* 0x082fe40000000018 */
[----:B------:R-:W-:Y:S01]  /*4010*/  DSETP.MIN.AND P2, P3, R2, 255, PT ;  /* 0x406fe0000200742a */ /* 0x000fe20003b40000 */
[----:B------:R-:W-:Y:S01]  /*4020*/  IMAD.MOV.U32 R9, RZ, RZ, R3 ;  /* 0x000000ffff097224 */ /* 0x000fe200078e0003 */
[----:B--2---:R-:W-:-:S04]  /*4030*/  DFMA R26, R18, R32, R26 ;  /* 0x00000020121a722b */ /* 0x004fc8000000001a */
[----:B------:R-:W-:Y:S01]  /*4040*/  FSEL R9, R9, 3.748046875, P2 ;  /* 0x406fe00009097808 */ /* 0x000fe20001000000 */
[----:B------:R-:W-:Y:S01]  /*4050*/  DSETP.MIN.AND P4, P5, R24, 255, PT ;  /* 0x406fe0001800742a */ /* 0x000fe20003d80000 */
[----:B------:R-:W-:Y:S01]  /*4060*/  IMAD.MOV.U32 R28, RZ, RZ, R25 ;  /* 0x000000ffff1c7224 */ /* 0x000fe200078e0019 */
[----:B------:R-:W-:Y:S01]  /*4070*/  SEL R2, R2, RZ, P2 ;  /* 0x000000ff02027207 */ /* 0x000fe20001000000 */
[----:B------:R-:W-:Y:S01]  /*4080*/  IMAD.MOV.U32 R25, RZ, RZ, 0x80000 ;  /* 0x00080000ff197424 */ /* 0x000fe200078e00ff */
[----:B------:R-:W-:-:S03]  /*4090*/  DSETP.MIN.AND P0, P1, R26, 255, PT ;  /* 0x406fe0001a00742a */ /* 0x000fc60003900000 */
[----:B------:R-:W-:Y:S01]  /*40a0*/  @P3 LOP3.LUT R9, R30, 0x406fe000, RZ, 0xfc, !PT ;  /* 0x406fe0001e093812 */ /* 0x000fe200078efcff */
[----:B------:R-:W-:Y:S01]  /*40b0*/  IMAD.MOV.U32 R3, RZ, RZ, R27 ;  /* 0x000000ffff037224 */ /* 0x000fe200078e001b */
[----:B------:R-:W-:Y:S02]  /*40c0*/  FSEL R29, R28, 3.748046875, P4 ;  /* 0x406fe0001c1d7808 */ /* 0x000fe40002000000 */
[----:B------:R-:W-:Y:S02]  /*40d0*/  SEL R24, R24, RZ, P4 ;  /* 0x000000ff18187207 */ /* 0x000fe40002000000 */
[----:B------:R-:W-:Y:S02]  /*40e0*/  SEL R26, R26, RZ, P0 ;  /* 0x000000ff1a1a7207 */ /* 0x000fe40000000000 */
[----:B------:R-:W-:Y:S02]  /*40f0*/  @P5 LOP3.LUT R29, R31, 0x406fe000, RZ, 0xfc, !PT ;  /* 0x406fe0001f1d5812 */ /* 0x000fe400078efcff */
[----:B------:R-:W-:Y:S01]  /*4100*/  FSEL R31, R3, 3.748046875, P0 ;  /* 0x406fe000031f7808 */ /* 0x000fe20000000000 */
[----:B------:R-:W-:Y:S01]  /*4110*/  IMAD.MOV.U32 R3, RZ, RZ, R9 ;  /* 0x000000ffff037224 */ /* 0x000fe200078e0009 */
[----:B------:R-:W-:-:S02]  /*4120*/  MOV R9, R2 ;  /* 0x0000000200097202 */ /* 0x000fc40000000f00 */
[----:B------:R-:W-:Y:S01]  /*4130*/  @P1 LOP3.LUT R31, R25, 0x406fe000, RZ, 0xfc, !PT ;  /* 0x406fe000191f1812 */ /* 0x000fe200078efcff */
[----:B------:R-:W-:Y:S02]  /*4140*/  IMAD.MOV.U32 R25, RZ, RZ, R29 ;  /* 0x000000ffff197224 */ /* 0x000fe400078e001d */
[----:B------:R-:W-:Y:S01]  /*4150*/  DSETP.MAX.AND P3, P4, RZ, R2, PT ;  /* 0x00000002ff00722a */ /* 0x000fe20003c6f000 */
[----:B------:R-:W-:Y:S02]  /*4160*/  IMAD.MOV.U32 R29, RZ, RZ, R24 ;  /* 0x000000ffff1d7224 */ /* 0x000fe400078e0018 */
[----:B------:R-:W-:Y:S01]  /*4170*/  IMAD.MOV.U32 R2, RZ, RZ, RZ ;  /* 0x000000ffff027224 */ /* 0x000fe200078e00ff */
[----:B------:R-:W-:Y:S01]  /*4180*/  DSETP.MAX.AND P1, P2, RZ, R24, PT ;  /* 0x00000018ff00722a */ /* 0x000fe20003a2f000 */
[----:B------:R-:W-:Y:S02]  /*4190*/  IMAD.MOV.U32 R27, RZ, RZ, R31 ;  /* 0x000000ffff1b7224 */ /* 0x000fe400078e001f */
[----:B------:R-:W-:Y:S01]  /*41a0*/  IMAD.MOV.U32 R28, RZ, RZ, R25 ;  /* 0x000000ffff1c7224 */ /* 0x000fe200078e0019 */
[C---:B------:R-:W-:Y:S01]  /*41b0*/  FSEL R25, R2.reuse, R3, P3 ;  /* 0x0000000302197208 */ /* 0x040fe20001800000 */
[----:B------:R-:W-:Y:S01]  /*41c0*/  IMAD.MOV.U32 R24, RZ, RZ, RZ ;  /* 0x000000ffff187224 */ /* 0x000fe200078e00ff */
[----:B------:R-:W-:Y:S01]  /*41d0*/  SEL R2, R2, R9, P3 ;  /* 0x0000000902027207 */ /* 0x000fe20001800000 */
[----:B------:R-:W-:-:S03]  /*41e0*/  DSETP.MAX.AND P0, P3, RZ, R26, PT ;  /* 0x0000001aff00722a */ /* 0x000fc60003b0f000 */
[----:B------:R-:W-:Y:S02]  /*41f0*/  @P4 LOP3.LUT R25, R3, 0x80000, RZ, 0xfc, !PT ;  /* 0x0008000003194812 */ /* 0x000fe400078efcff */
[----:B------:R-:W-:Y:S02]  /*4200*/  MOV R3, RZ ;  /* 0x000000ff00037202 */ /* 0x000fe40000000f00 */
[----:B------:R-:W-:Y:S01]  /*4210*/  SEL R24, R24, R29, P1 ;  /* 0x0000001d18187207 */ /* 0x000fe20000800000 */
[----:B------:R-:W-:Y:S01]  /*4220*/  IMAD.MOV.U32 R29, RZ, RZ, R26 ;  /* 0x000000ffff1d7224 */ /* 0x000fe200078e001a */
[----:B------:R-:W-:Y:S01]  /*4230*/  FSEL R9, R3, R28, P1 ;  /* 0x0000001c03097208 */ /* 0x000fe20000800000 */
[----:B------:R-:W-:Y:S01]  /*4240*/  IMAD.MOV.U32 R3, RZ, RZ, R25 ;  /* 0x000000ffff037224 */ /* 0x000fe200078e0019 */
[----:B------:R-:W-:Y:S01]  /*4250*/  @P2 LOP3.LUT R9, R28, 0x80000, RZ, 0xfc, !PT ;  /* 0x000800001c092812 */ /* 0x000fe200078efcff */
[----:B------:R-:W-:Y:S01]  /*4260*/  IMAD.MOV.U32 R25, RZ, RZ, RZ ;  /* 0x000000ffff197224 */ /* 0x000fe200078e00ff */
[----:B------:R-:W-:-:S03]  /*4270*/  MOV R26, RZ ;  /* 0x000000ff001a7202 */ /* 0x000fc60000000f00 */
[----:B------:R-:W0:Y:S01]  /*4280*/  F2I.U32.F64.TRUNC R3, R2 ;  /* 0x0000000200037311 */ /* 0x000e22000030d000 */
[----:B------:R-:W-:Y:S01]  /*4290*/  FSEL R31, R25, R27, P0 ;  /* 0x0000001b191f7208 */ /* 0x000fe20000000000 */
[----:B------:R-:W-:Y:S01]  /*42a0*/  IMAD.MOV.U32 R25, RZ, RZ, R9 ;  /* 0x000000ffff197224 */ /* 0x000fe200078e0009 */
[----:B------:R-:W-:Y:S02]  /*42b0*/  @P3 LOP3.LUT R31, R27, 0x80000, RZ, 0xfc, !PT ;  /* 0x000800001b1f3812 */ /* 0x000fe400078efcff */
[----:B------:R-:W-:Y:S02]  /*42c0*/  SEL R26, R26, R29, P0 ;  /* 0x0000001d1a1a7207 */ /* 0x000fe40000000000 */
[----:B----4-:R-:W-:Y:S01]  /*42d0*/  LEA R8, P0, R8, UR18, 0x2 ;  /* 0x0000001208087c11 */ /* 0x010fe2000f8010ff */
[----:B------:R-:W-:Y:S01]  /*42e0*/  IMAD.MOV.U32 R27, RZ, RZ, R31 ;  /* 0x000000ffff1b7224 */ /* 0x000fe200078e001f */
[----:B------:R-:W1:Y:S03]  /*42f0*/  F2I.U32.F64.TRUNC R25, R24 ;  /* 0x0000001800197311 */ /* 0x000e66000030d000 */
[----:B------:R-:W-:-:S05]  /*4300*/  IMAD.X R9, RZ, RZ, UR19, P0 ;  /* 0x00000013ff097e24 */ /* 0x000fca00080e06ff */
[----:B------:R-:W2:Y:S01]  /*4310*/  F2I.U32.F64.TRUNC R27, R26 ;  /* 0x0000001a001b7311 */ /* 0x000ea2000030d000 */
[----:B0-----:R3:W-:Y:S04]  /*4320*/  STG.E.U8 desc[UR10][R8.64], R3 ;  /* 0x0000000308007986 */ /* 0x0017e8000c10110a */
[----:B-1----:R3:W-:Y:S04]  /*4330*/  STG.E.U8 desc[UR10][R8.64+0x1], R25 ;  /* 0x0000011908007986 */ /* 0x0027e8000c10110a */
[----:B--2---:R3:W-:Y:S01]  /*4340*/  STG.E.U8 desc[UR10][R8.64+0x2], R27 ;  /* 0x0000021b08007986 */ /* 0x0047e2000c10110a */
[----:B------:R-:W-:Y:S05]  /*4350*/  BRA `(.L_x_46) ;  /* 0x000000bc00287947 */ /* 0x000fea0003800000 */
.L_x_40:
[----:B------:R-:W0:Y:S01]  /*4360*/  LDCU.64 UR18, c[0x0][0x388] ;  /* 0x00007100ff1277ac */ /* 0x000e220008000a00 */
[----:B------:R-:W1:Y:S08]  /*4370*/  LDC.U8 R25, c[0x0][0x414] ;  /* 0x00010500ff197b82 */ /* 0x000e700000000000 */
[----:B------:R-:W3:Y:S08]  /*4380*/  LDC.U8 R27, c[0x0][0x413] ;  /* 0x000104c0ff1b7b82 */ /* 0x000ef00000000000 */
[----:B------:R-:W4:Y:S01]  /*4390*/  LDC.U8 R3, c[0x0][0x415] ;  /* 0x00010540ff037b82 */ /* 0x000f220000000000 */
[----:B0-----:R-:W-:-:S05]  /*43a0*/  LEA R8, P0, R8, UR18, 0x2 ;  /* 0x0000001208087c11 */ /* 0x001fca000f8010ff */
[----:B------:R-:W-:-:S05]  /*43b0*/  IMAD.X R9, RZ, RZ, UR19, P0 ;  /* 0x00000013ff097e24 */ /* 0x000fca00080e06ff */
[----:B-1----:R0:W-:Y:S04]  /*43c0*/  STG.E.U8 desc[UR10][R8.64+0x1], R25 ;  /* 0x0000011908007986 */ /* 0x0021e8000c10110a */
[----:B---3--:R0:W-:Y:S04]  /*43d0*/  STG.E.U8 desc[UR10][R8.64], R27 ;  /* 0x0000001b08007986 */ /* 0x0081e8000c10110a */
[----:B----4-:R0:W-:Y:S01]  /*43e0*/  STG.E.U8 desc[UR10][R8.64+0x2], R3 ;  /* 0x0000020308007986 */ /* 0x0101e2000c10110a */
[----:B------:R-:W-:Y:S05]  /*43f0*/  BRA `(.L_x_46) ;  /* 0x000000bc00007947 */ /* 0x000fea0003800000 */
.L_x_31:
[----:B------:R-:W0:Y:S01]  /*4400*/  MUFU.RSQ64H R3, R51 ;  /* 0x0000003300037308 */ /* 0x000e220000001c00 */
[----:B------:R-:W-:Y:S01]  /*4410*/  VIADD R2, R51, 0xfcb00000 ;  /* 0xfcb0000033027836 */ /* 0x000fe20000000000 */
[----:B------:R-:W-:Y:S01]  /*4420*/  MOV R35, 0x3fd80000 ;  /* 0x3fd8000000237802 */ /* 0x000fe20000000f00 */
[----:B------:R-:W-:Y:S01]  /*4430*/  IMAD.MOV.U32 R34, RZ, RZ, 0x0 ;  /* 0x00000000ff227424 */ /* 0x000fe200078e00ff */
[----:B------:R-:W-:Y:S02]  /*4440*/  BSSY.RECONVERGENT B1, `(.L_x_47) ;  /* 0x0000015000017945 */ /* 0x000fe40003800200 */
[----:B------:R-:W-:Y:S01]  /*4450*/  ISETP.GE.U32.AND P0, PT, R2, 0x7ca00000, PT ;  /* 0x7ca000000200780c */ /* 0x000fe20003f06070 */
[----:B0-----:R-:W-:-:S08]  /*4460*/  DMUL R32, R2, R2 ;  /* 0x0000000202207228 */ /* 0x001fd00000000000 */
[----:B------:R-:W-:-:S08]  /*4470*/  DFMA R32, R50, -R32, 1 ;  /* 0x3ff000003220742b */ /* 0x000fd00000000820 */
[----:B------:R-:W-:Y:S02]  /*4480*/  DFMA R34, R32, R34, 0.5 ;  /* 0x3fe000002022742b */ /* 0x000fe40000000022 */
[----:B------:R-:W-:-:S08]  /*4490*/  DMUL R32, R2, R32 ;  /* 0x0000002002207228 */ /* 0x000fd00000000000 */
[----:B------:R-:W-:-:S08]  /*44a0*/  DFMA R38, R34, R32, R2 ;  /* 0x000000202226722b */ /* 0x000fd00000000002 */
[----:B------:R-:W-:Y:S02]  /*44b0*/  DMUL R72, R50, R38 ;  /* 0x0000002632487228 */ /* 0x000fe40000000000 */
[----:B------:R-:W-:Y:S02]  /*44c0*/  VIADD R35, R39, 0xfff00000 ;  /* 0xfff0000027237836 */ /* 0x000fe40000000000 */
[----:B------:R-:W-:-:S04]  /*44d0*/  IMAD.MOV.U32 R34, RZ, RZ, R38 ;  /* 0x000000ffff227224 */ /* 0x000fc800078e0026 */
[----:B------:R-:W-:-:S08]  /*44e0*/  DFMA R36, R72, -R72, R50 ;  /* 0x800000484824722b */ /* 0x000fd00000000032 */
[----:B------:R-:W-:Y:S01]  /*44f0*/  DFMA R32, R36, R34, R72 ;  /* 0x000000222420722b */ /* 0x000fe20000000048 */
[----:B------:R-:W-:Y:S10]  /*4500*/  @!P0 BRA `(.L_x_48) ;  /* 0x0000000000208947 */ /* 0x000ff40003800000 */
[----:B------:R-:W-:Y:S01]  /*4510*/  IMAD.MOV.U32 R39, RZ, RZ, R35 ;  /* 0x000000ffff277224 */ /* 0x000fe200078e0023 */
[----:B------:R-:W-:Y:S01]  /*4520*/  MOV R35, R51 ;  /* 0x0000003300237202 */ /* 0x000fe20000000f00 */
[----:B------:R-:W-:Y:S01]  /*4530*/  IMAD.MOV.U32 R74, RZ, RZ, R2 ;  /* 0x000000ffff4a7224 */ /* 0x000fe200078e0002 */
[----:B------:R-:W-:Y:S01]  /*4540*/  MOV R40, 0x4570 ;  /* 0x0000457000287802 */ /* 0x000fe20000000f00 */
[----:B------:R-:W-:-:S07]  /*4550*/  IMAD.MOV.U32 R34, RZ, RZ, R50 ;  /* 0x000000ffff227224 */ /* 0x000fce00078e0032 */
[----:B--2---:R-:W-:Y:S05]  /*4560*/  CALL.REL.NOINC `($__internal_1_$__cuda_sm20_dsqrt_rn_f64_mediumpath_v1) ;  /* 0x000000c000487944 */ /* 0x004fea0003c00000 */
[----:B------:R-:W-:Y:S02]  /*4570*/  IMAD.MOV.U32 R32, RZ, RZ, R34 ;  /* 0x000000ffff207224 */ /* 0x000fe400078e0022 */
[----:B------:R-:W-:-:S07]  /*4580*/  IMAD.MOV.U32 R33, RZ, RZ, R35 ;  /* 0x000000ffff217224 */ /* 0x000fce00078e0023 */
.L_x_48:
[----:B------:R-:W-:Y:S05]  /*4590*/  BSYNC.RECONVERGENT B1 ;  /* 0x0000000000017941 */ /* 0x000fea0003800200 */
.L_x_47:
[----:B------:R-:W-:Y:S01]  /*45a0*/  ISETP.GT.AND P0, PT, R33, 0xfffff, PT ;  /* 0x000fffff2100780c */ /* 0x000fe20003f04270 */
[--C-:B------:R-:W-:Y:S01]  /*45b0*/  IMAD.MOV.U32 R2, RZ, RZ, R32.reuse ;  /* 0x000000ffff027224 */ /* 0x100fe200078e0020 */
[----:B------:R-:W-:Y:S01]  /*45c0*/  BSSY.RECONVERGENT B1, `(.L_x_49) ;  /* 0x0000052000017945 */ /* 0x000fe20003800200 */
[--C-:B------:R-:W-:Y:S02]  /*45d0*/  IMAD.MOV.U32 R3, RZ, RZ, R33.reuse ;  /* 0x000000ffff037224 */ /* 0x100fe400078e0021 */
[----:B------:R-:W-:Y:S02]  /*45e0*/  IMAD.MOV.U32 R45, RZ, RZ, R33 ;  /* 0x000000ffff2d7224 */ /* 0x000fe400078e0021 */
[----:B------:R-:W-:Y:S02]  /*45f0*/  IMAD.MOV.U32 R56, RZ, RZ, -0x3ff ;  /* 0xfffffc01ff387424 */ /* 0x000fe400078e00ff */
[----:B------:R-:W-:-:S04]  /*4600*/  IMAD.MOV.U32 R38, RZ, RZ, R32 ;  /* 0x000000ffff267224 */ /* 0x000fc800078e0020 */
[----:B------:R-:W-:Y:S01]  /*4610*/  @!P0 DMUL R2, R32, 1.80143985094819840000e+16 ;  /* 0x4350000020028828 */ /* 0x000fe20000000000 */
[----:B------:R-:W-:-:S09]  /*4620*/  @!P0 IMAD.MOV.U32 R56, RZ, RZ, -0x435 ;  /* 0xfffffbcbff388424 */ /* 0x000fd200078e00ff */
[----:B------:R-:W-:Y:S01]  /*4630*/  @!P0 MOV R45, R3 ;  /* 0x00000003002d8202 */ /* 0x000fe20000000f00 */
[----:B------:R-:W-:-:S04]  /*4640*/  @!P0 IMAD.MOV.U32 R38, RZ, RZ, R2 ;  /* 0x000000ffff268224 */ /* 0x000fc800078e0002 */
[----:B------:R-:W-:-:S05]  /*4650*/  VIADD R34, R45, 0xffffffff ;  /* 0xffffffff2d227836 */ /* 0x000fca0000000000 */
[----:B------:R-:W-:-:S13]  /*4660*/  ISETP.GT.U32.AND P1, PT, R34, 0x7feffffe, PT ;  /* 0x7feffffe2200780c */ /* 0x000fda0003f24070 */
[----:B------:R-:W-:Y:S05]  /*4670*/  @P1 BRA `(.L_x_50) ;  /* 0x0000000400001947 */ /* 0x000fea0003800000 */
[C---:B------:R-:W-:Y:S01]  /*4680*/  LOP3.LUT R2, R45.reuse, 0xfffff, RZ, 0xc0, !PT ;  /* 0x000fffff2d027812 */ /* 0x040fe200078ec0ff */
[----:B------:R-:W-:Y:S01]  /*4690*/  IMAD.MOV.U32 R34, RZ, RZ, RZ ;  /* 0x000000ffff227224 */ /* 0x000fe200078e00ff */
[----:B------:R-:W-:Y:S01]  /*46a0*/  UMOV UR18, 0x3ae80f1e ;  /* 0x3ae80f1e00127882 */ /* 0x000fe20000000000 */
[----:B------:R-:W-:Y:S01]  /*46b0*/  IMAD.MOV.U32 R42, RZ, RZ, -0x748574fc ;  /* 0x8b7a8b04ff2a7424 */ /* 0x000fe200078e00ff */
[----:B------:R-:W-:Y:S01]  /*46c0*/  LOP3.LUT R39, R2, 0x3ff00000, RZ, 0xfc, !PT ;  /* 0x3ff0000002277812 */ /* 0x000fe200078efcff */
[----:B------:R-:W-:Y:S01]  /*46d0*/  IMAD.MOV.U32 R43, RZ, RZ, 0x3ed0ee25 ;  /* 0x3ed0ee25ff2b7424 */ /* 0x000fe200078e00ff */
[----:B------:R-:W-:Y:S01]  /*46e0*/  UMOV UR19, 0x3eb1380b ;  /* 0x3eb1380b00137882 */ /* 0x000fe20000000000 */
[----:B------:R-:W-:Y:S01]  /*46f0*/  LEA.HI R60, R45, R56, RZ, 0xc ;  /* 0x000000382d3c7211 */ /* 0x000fe200078f60ff */
[----:B------:R-:W-:Y:S01]  /*4700*/  UMOV UR20, 0x80000000 ;  /* 0x8000000000147882 */ /* 0x000fe20000000000 */
[----:B------:R-:W-:Y:S01]  /*4710*/  ISETP.GE.U32.AND P0, PT, R39, 0x3ff6a09f, PT ;  /* 0x3ff6a09f2700780c */ /* 0x000fe20003f06070 */
[----:B------:R-:W-:Y:S01]  /*4720*/  UMOV UR21, 0x43300000 ;  /* 0x4330000000157882 */ /* 0x000fe20000000000 */
[----:B------:R-:W-:-:S11]  /*4730*/  MOV R61, 0x43300000 ;  /* 0x43300000003d7802 */ /* 0x000fd60000000f00 */
[----:B------:R-:W-:Y:S01]  /*4740*/  @P0 IADD3 R3, PT, PT, R39, -0x100000, RZ ;  /* 0xfff0000027030810 */ /* 0x000fe20007ffe0ff */
[----:B------:R-:W-:-:S04]  /*4750*/  @P0 VIADD R60, R60, 0x1 ;  /* 0x000000013c3c0836 */ /* 0x000fc80000000000 */
[----:B------:R-:W-:Y:S01]  /*4760*/  @P0 IMAD.MOV.U32 R39, RZ, RZ, R3 ;  /* 0x000000ffff270224 */ /* 0x000fe200078e0003 */
[----:B------:R-:W-:-:S05]  /*4770*/  LOP3.LUT R60, R60, 0x80000000, RZ, 0x3c, !PT ;  /* 0x800000003c3c7812 */ /* 0x000fca00078e3cff */
        /* <DEDUP_REMOVED lines=13> */
[----:B------:R-:W-:-:S05]  /*4850*/  DADD R56, R56, R56 ;  /* 0x0000000038387229 */ /* 0x000fca0000000038 */
[----:B------:R-:W-:Y:S01]  /*4860*/  DFMA R40, R36, R40, UR18 ;  /* 0x0000001224287e2b */ /* 0x000fe20008000028 */
[----:B------:R-:W-:Y:S01]  /*4870*/  UMOV UR18, 0xa9ab0956 ;  /* 0xa9ab095600127882 */ /* 0x000fe20000000000 */
[----:B------:R-:W-:Y:S01]  /*4880*/  UMOV UR19, 0x3f1745cb ;  /* 0x3f1745cb00137882 */ /* 0x000fe20000000000 */
[----:B------:R-:W-:-:S05]  /*4890*/  DFMA R56, R38, -R2, R56 ;  /* 0x800000022638722b */ /* 0x000fca0000000038 */
        /* <DEDUP_REMOVED lines=9> */
[----:B------:R-:W-:Y:S01]  /*4930*/  UMOV UR19, 0x3f899999 ;  /* 0x3f89999900137882 */ /* 0x000fe20000000000 */
[----:B------:R-:W-:Y:S01]  /*4940*/  DADD R40, R60, -UR20 ;  /* 0x800000143c287e29 */ /* 0x000fe20008000000 */
[----:B------:R-:W-:Y:S01]  /*4950*/  UMOV UR20, 0xfefa39ef ;  /* 0xfefa39ef00147882 */ /* 0x000fe20000000000 */
[----:B------:R-:W-:-:S03]  /*4960*/  UMOV UR21, 0x3fe62e42 ;  /* 0x3fe62e4200157882 */ /* 0x000fc60000000000 */
[----:B------:R-:W-:Y:S01]  /*4970*/  DFMA R42, R36, R42, UR18 ;  /* 0x00000012242a7e2b */ /* 0x000fe2000800002a */
[----:B------:R-:W-:Y:S01]  /*4980*/  UMOV UR18, 0x55555554 ;  /* 0x5555555400127882 */ /* 0x000fe20000000000 */
[----:B------:R-:W-:Y:S01]  /*4990*/  UMOV UR19, 0x3fb55555 ;  /* 0x3fb5555500137882 */ /* 0x000fe20000000000 */
[----:B------:R-:W-:-:S05]  /*49a0*/  DFMA R38, R40, UR20, R2 ;  /* 0x0000001428267c2b */ /* 0x000fca0008000002 */
        /* <DEDUP_REMOVED lines=13> */
.L_x_50:
[----:B------:R-:W-:Y:S01]  /*4a80*/  IMAD.MOV.U32 R34, RZ, RZ, 0x0 ;  /* 0x00000000ff227424 */ /* 0x000fe200078e00ff */
[----:B------:R-:W-:Y:S01]  /*4a90*/  LOP3.LUT P0, RZ, R3, 0x7fffffff, RZ, 0xc0, !PT ;  /* 0x7fffffff03ff7812 */ /* 0x000fe2000780c0ff */
[----:B------:R-:W-:-:S06]  /*4aa0*/  IMAD.MOV.U32 R35, RZ, RZ, 0x7ff00000 ;  /* 0x7ff00000ff237424 */ /* 0x000fcc00078e00ff */
[----:B------:R-:W-:-:S10]  /*4ab0*/  DFMA R34, R2, R34, +INF ;  /* 0x7ff000000222742b */ /* 0x000fd40000000022 */
[----:B------:R-:W-:Y:S02]  /*4ac0*/  FSEL R38, R34, RZ, P0 ;  /* 0x000000ff22267208 */ /* 0x000fe40000000000 */
[----:B------:R-:W-:-:S07]  /*4ad0*/  FSEL R39, R35, -QNAN , P0 ;  /* 0xfff0000023277808 */ /* 0x000fce0000000000 */
.L_x_51:
[----:B------:R-:W-:Y:S05]  /*4ae0*/  BSYNC.RECONVERGENT B1 ;  /* 0x0000000000017941 */ /* 0x000fea0003800200 */
.L_x_49:
[----:B------:R-:W-:Y:S01]  /*4af0*/  DMUL R62, R64, R64 ;  /* 0x00000040403e7228 */ /* 0x000fe20000000000 */
[----:B------:R-:W-:Y:S01]  /*4b00*/  IMAD.MOV.U32 R40, RZ, RZ, 0x0 ;  /* 0x00000000ff287424 */ /* 0x000fe200078e00ff */
[----:B------:R-:W-:Y:S01]  /*4b10*/  DMUL R60, R58, R58 ;  /* 0x0000003a3a3c7228 */ /* 0x000fe20000000000 */
[----:B------:R-:W-:Y:S01]  /*4b20*/  IMAD.MOV.U32 R41, RZ, RZ, 0x3fd80000 ;  /* 0x3fd80000ff297424 */ /* 0x000fe200078e00ff */
[----:B------:R-:W0:Y:S01]  /*4b30*/  LDCU.64 UR18, c[0x0][0x3f0] ;  /* 0x00007e00ff1277ac */ /* 0x000e220008000a00 */
[----:B------:R-:W-:Y:S01]  /*4b40*/  DADD R32, R32, R32 ;  /* 0x0000000020207229 */ /* 0x000fe20000000020 */
[----:B------:R-:W-:Y:S01]  /*4b50*/  MOV R56, 0x47ae147b ;  /* 0x47ae147b00387802 */ /* 0x000fe20000000f00 */
[----:B------:R-:W-:Y:S01]  /*4b60*/  IMAD.MOV.U32 R57, RZ, RZ, 0x3f847ae1 ;  /* 0x3f847ae1ff397424 */ /* 0x000fe200078e00ff */
[----:B------:R-:W1:Y:S01]  /*4b70*/  LDCU.U8 UR8, c[0x0][0x3e8] ;  /* 0x00007d00ff0877ac */ /* 0x000e620008000000 */
[----:B------:R-:W-:Y:S01]  /*4b80*/  BSSY.RECONVERGENT B1, `(.L_x_52) ;  /* 0x000001a000017945 */ /* 0x000fe20003800200 */
[----:B------:R-:W-:-:S03]  /*4b90*/  DADD R34, R62, R60 ;  /* 0x000000003e227229 */ /* 0x000fc6000000003c */
[----:B------:R-:W-:-:S03]  /*4ba0*/  DMUL R32, R32, R38 ;  /* 0x0000002620207228 */ /* 0x000fc60000000000 */
[----:B------:R-:W3:Y:S04]  /*4bb0*/  MUFU.RSQ64H R3, R35 ;  /* 0x0000002300037308 */ /* 0x000ee80000001c00 */
[----:B------:R-:W-:Y:S01]  /*4bc0*/  VIADD R2, R35, 0xfcb00000 ;  /* 0xfcb0000023027836 */ /* 0x000fe20000000000 */
[----:B0-----:R-:W-:-:S04]  /*4bd0*/  DSETP.LT.AND P5, PT, R56, |UR18|, PT ;  /* 0x4000001238007e2a */ /* 0x001fc8000bfa1000 */
[----:B------:R-:W-:Y:S01]  /*4be0*/  ISETP.GE.U32.AND P0, PT, R2, 0x7ca00000, PT ;  /* 0x7ca000000200780c */ /* 0x000fe20003f06070 */
[----:B-1----:R-:W-:Y:S01]  /*4bf0*/  IMAD.U32 R45, RZ, RZ, UR8 ;  /* 0x00000008ff2d7e24 */ /* 0x002fe2000f8e00ff */
[----:B---3--:R-:W-:-:S08]  /*4c00*/  DMUL R36, R2, R2 ;  /* 0x0000000202247228 */ /* 0x008fd00000000000 */
        /* <DEDUP_REMOVED lines=13> */
[----:B------:R-:W-:-:S07]  /*4ce0*/  MOV R40, 0x4d00 ;  /* 0x00004d0000287802 */ /* 0x000fce0000000f00 */
[----:B--2---:R-:W-:Y:S05]  /*4cf0*/  CALL.REL.NOINC `($__internal_1_$__cuda_sm20_dsqrt_rn_f64_mediumpath_v1) ;  /* 0x000000b800647944 */ /* 0x004fea0003c00000 */
[----:B------:R-:W-:Y:S02]  /*4d00*/  IMAD.MOV.U32 R38, RZ, RZ, R34 ;  /* 0x000000ffff267224 */ /* 0x000fe400078e0022 */
[----:B------:R-:W-:-:S07]  /*4d10*/  IMAD.MOV.U32 R39, RZ, RZ, R35 ;  /* 0x000000ffff277224 */ /* 0x000fce00078e0023 */
.L_x_53:
[----:B------:R-:W-:Y:S05]  /*4d20*/  BSYNC.RECONVERGENT B1 ;  /* 0x0000000000017941 */ /* 0x000fea0003800200 */
.L_x_52:
        /* <DEDUP_REMOVED lines=20> */
[----:B------:R-:W-:Y:S02]  /*4e70*/  IMAD.MOV.U32 R2, RZ, RZ, R34 ;  /* 0x000000ffff027224 */ /* 0x000fe400078e0022 */
[----:B------:R-:W-:-:S07]  /*4e80*/  IMAD.MOV.U32 R3, RZ, RZ, R33 ;  /* 0x000000ffff037224 */ /* 0x000fce00078e0021 */
.L_x_55:
[----:B------:R-:W-:Y:S05]  /*4e90*/  BSYNC.RECONVERGENT B2 ;  /* 0x0000000000027941 */ /* 0x000fea0003800200 */
.L_x_54:
[----:B------:R-:W-:Y:S05]  /*4ea0*/  @!P5 BRA `(.L_x_56) ;  /* 0x0000000c0068d947 */ /* 0x000fea0003800000 */
[----:B------:R-:W-:Y:S01]  /*4eb0*/  ISETP.GT.AND P0, PT, R71, 0xfffff, PT ;  /* 0x000fffff4700780c */ /* 0x000fe20003f04270 */
[----:B------:R-:W-:Y:S01]  /*4ec0*/  IMAD.MOV.U32 R32, RZ, RZ, R70 ;  /* 0x000000ffff207224 */ /* 0x000fe200078e0046 */
[----:B------:R-:W-:Y:S01]  /*4ed0*/  MOV R45, R71 ;  /* 0x00000047002d7202 */ /* 0x000fe20000000f00 */
[----:B------:R-:W-:Y:S01]  /*4ee0*/  IMAD.MOV.U32 R33, RZ, RZ, R71 ;  /* 0x000000ffff217224 */ /* 0x000fe200078e0047 */
[----:B------:R-:W-:Y:S01]  /*4ef0*/  BSSY.RECONVERGENT B1, `(.L_x_57) ;  /* 0x0000050000017945 */ /* 0x000fe20003800200 */
[----:B------:R-:W-:-:S08]  /*4f00*/  IMAD.MOV.U32 R56, RZ, RZ, -0x3ff ;  /* 0xfffffc01ff387424 */ /* 0x000fd000078e00ff */
[----:B------:R-:W-:Y:S01]  /*4f10*/  @!P0 DMUL R32, R70, 1.80143985094819840000e+16 ;  /* 0x4350000046208828 */ /* 0x000fe20000000000 */
[----:B------:R-:W-:-:S09]  /*4f20*/  @!P0 IMAD.MOV.U32 R56, RZ, RZ, -0x435 ;  /* 0xfffffbcbff388424 */ /* 0x000fd200078e00ff */
[----:B------:R-:W-:-:S04]  /*4f30*/  @!P0 IMAD.MOV.U32 R45, RZ, RZ, R33 ;  /* 0x000000ffff2d8224 */ /* 0x000fc800078e0021 */
[----:B------:R-:W-:-:S05]  /*4f40*/  VIADD R34, R45, 0xffffffff ;  /* 0xffffffff2d227836 */ /* 0x000fca0000000000 */
[----:B------:R-:W-:Y:S01]  /*4f50*/  ISETP.GT.U32.AND P1, PT, R34, 0x7feffffe, PT ;  /* 0x7feffffe2200780c */ /* 0x000fe20003f24070 */
[----:B------:R-:W-:Y:S01]  /*4f60*/  IMAD.MOV.U32 R34, RZ, RZ, R70 ;  /* 0x000000ffff227224 */ /* 0x000fe200078e0046 */
[----:B------:R-:W-:-:S11]  /*4f70*/  @!P0 MOV R34, R32 ;  /* 0x0000002000228202 */ /* 0x000fd60000000f00 */
[----:B------:R-:W-:Y:S05]  /*4f80*/  @P1 BRA `(.L_x_58) ;  /* 0x0000000400001947 */ /* 0x000fea0003800000 */
[C---:B------:R-:W-:Y:S01]  /*4f90*/  LOP3.LUT R32, R45.reuse, 0xfffff, RZ, 0xc0, !PT ;  /* 0x000fffff2d207812 */ /* 0x040fe200078ec0ff */
[----:B------:R-:W-:Y:S01]  /*4fa0*/  IMAD.MOV.U32 R42, RZ, RZ, -0x748574fc ;  /* 0x8b7a8b04ff2a7424 */ /* 0x000fe200078e00ff */
[----:B------:R-:W-:Y:S01]  /*4fb0*/  UMOV UR18, 0x3ae80f1e ;  /* 0x3ae80f1e00127882 */ /* 0x000fe20000000000 */
[----:B------:R-:W-:Y:S01]  /*4fc0*/  IMAD.MOV.U32 R43, RZ, RZ, 0x3ed0ee25 ;  /* 0x3ed0ee25ff2b7424 */ /* 0x000fe200078e00ff */
[----:B------:R-:W-:Y:S01]  /*4fd0*/  LOP3.LUT R35, R32, 0x3ff00000, RZ, 0xfc, !PT ;  /* 0x3ff0000020237812 */ /* 0x000fe200078efcff */
[----:B------:R-:W-:Y:S01]  /*4fe0*/  IMAD.MOV.U32 R32, RZ, RZ, RZ ;  /* 0x000000ffff207224 */ /* 0x000fe200078e00ff */
[----:B------:R-:W-:Y:S01]  /*4ff0*/  UMOV UR19, 0x3eb1380b ;  /* 0x3eb1380b00137882 */ /* 0x000fe20000000000 */
[----:B------:R-:W-:Y:S01]  /*5000*/  LEA.HI R72, R45, R56, RZ, 0xc ;  /* 0x000000382d487211 */ /* 0x000fe200078f60ff */
[----:B------:R-:W-:Y:S01]  /*5010*/  IMAD.MOV.U32 R73, RZ, RZ, 0x43300000 ;  /* 0x43300000ff497424 */ /* 0x000fe200078e00ff */
[----:B------:R-:W-:Y:S01]  /*5020*/  ISETP.GE.U32.AND P0, PT, R35, 0x3ff6a09f, PT ;  /* 0x3ff6a09f2300780c */ /* 0x000fe20003f06070 */
[----:B------:R-:W-:Y:S01]  /*5030*/  UMOV UR20, 0x80000000 ;  /* 0x8000000000147882 */ /* 0x000fe20000000000 */
[----:B------:R-:W-:-:S11]  /*5040*/  UMOV UR21, 0x43300000 ;  /* 0x4330000000157882 */ /* 0x000fd60000000000 */
[----:B------:R-:W-:Y:S01]  /*5050*/  @P0 VIADD R33, R35, 0xfff00000 ;  /* 0xfff0000023210836 */ /* 0x000fe20000000000 */
[----:B------:R-:W-:-:S03]  /*5060*/  @P0 IADD3 R72, PT, PT, R72, 0x1, RZ ;  /* 0x0000000148480810 */ /* 0x000fc60007ffe0ff */
        /* <DEDUP_REMOVED lines=50> */
.L_x_58:
[----:B------:R-:W-:Y:S01]  /*5390*/  IMAD.MOV.U32 R34, RZ, RZ, 0x0 ;  /* 0x00000000ff227424 */ /* 0x000fe200078e00ff */
[----:B------:R-:W-:Y:S01]  /*53a0*/  LOP3.LUT P0, RZ, R33, 0x7fffffff, RZ, 0xc0, !PT ;  /* 0x7fffffff21ff7812 */ /* 0x000fe2000780c0ff */
[----:B------:R-:W-:-:S06]  /*53b0*/  IMAD.MOV.U32 R35, RZ, RZ, 0x7ff00000 ;  /* 0x7ff00000ff237424 */ /* 0x000fcc00078e00ff */
[----:B------:R-:W-:-:S10]  /*53c0*/  DFMA R34, R32, R34, +INF ;  /* 0x7ff000002022742b */ /* 0x000fd40000000022 */
[----:B------:R-:W-:Y:S02]  /*53d0*/  FSEL R36, R34, RZ, P0 ;  /* 0x000000ff22247208 */ /* 0x000fe40000000000 */
[----:B------:R-:W-:-:S07]  /*53e0*/  FSEL R37, R35, -QNAN , P0 ;  /* 0xfff0000023257808 */ /* 0x000fce0000000000 */
.L_x_59:
[----:B------:R-:W-:Y:S05]  /*53f0*/  BSYNC.RECONVERGENT B1 ;  /* 0x0000000000017941 */ /* 0x000fea0003800200 */
.L_x_57:
[----:B------:R-:W0:Y:S01]  /*5400*/  LDCU UR8, c[0x0][0x3f4] ;  /* 0x00007e80ff0877ac */ /* 0x000e220008000800 */
[----:B------:R-:W1:Y:S01]  /*5410*/  LDC.64 R38, c[0x0][0x3f0] ;  /* 0x0000fc00ff267b82 */ /* 0x000e620000000a00 */
[----:B------:R-:W-:Y:S01]  /*5420*/  IMAD.MOV.U32 R32, RZ, RZ, 0x1 ;  /* 0x00000001ff207424 */ /* 0x000fe200078e00ff */
[----:B------:R-:W-:Y:S01]  /*5430*/  FSETP.GEU.AND P1, PT, |R37|, 6.5827683646048100446e-37, PT ;  /* 0x036000002500780b */ /* 0x000fe20003f2e200 */
[----:B------:R-:W-:Y:S01]  /*5440*/  BSSY.RECONVERGENT B2, `(.L_x_60) ;  /* 0x0000014000027945 */ /* 0x000fe20003800200 */
        /* <DEDUP_REMOVED lines=14> */
[----:B------:R-:W-:Y:S02]  /*5530*/  MOV R32, 0x5570 ;  /* 0x0000557000207802 */ /* 0x000fe40000000f00 */
[----:B0-----:R-:W-:Y:S01]  /*5540*/  MOV R34, UR18 ;  /* 0x0000001200227c02 */ /* 0x001fe20008000f00 */
[----:B------:R-:W-:-:S07]  /*5550*/  IMAD.U32 R35, RZ, RZ, UR19 ;  /* 0x00000013ff237e24 */ /* 0x000fce000f8e00ff */
[----:B--2---:R-:W-:Y:S05]  /*5560*/  CALL.REL.NOINC `($__internal_0_$__cuda_sm20_div_rn_f64_full) ;  /* 0x000000a800b07944 */ /* 0x004fea0003c00000 */
[----:B------:R-:W-:-:S07]  /*5570*/  IMAD.MOV.U32 R32, RZ, RZ, R34 ;  /* 0x000000ffff207224 */ /* 0x000fce00078e0022 */
.L_x_61:
[----:B------:R-:W-:Y:S05]  /*5580*/  BSYNC.RECONVERGENT B2 ;  /* 0x0000000000027941 */ /* 0x000fea0003800200 */
.L_x_60:
[----:B------:R-:W-:Y:S01]  /*5590*/  DSETP.NEU.AND P0, PT, |R32|, +INF , PT ;  /* 0x7ff000002000742a */ /* 0x000fe20003f0d200 */
[----:B------:R-:W-:-:S13]  /*55a0*/  BSSY.RECONVERGENT B3, `(.L_x_62) ;  /* 0x000001d000037945 */ /* 0x000fda0003800200 */
[----:B------:R-:W-:Y:S01]  /*55b0*/  @!P0 DMUL R56, RZ, R32 ;  /* 0x00000020ff388228 */ /* 0x000fe20000000000 */
[----:B------:R-:W-:Y:S01]  /*55c0*/  @!P0 IMAD.MOV.U32 R45, RZ, RZ, 0x1 ;  /* 0x00000001ff2d8424 */ /* 0x000fe200078e00ff */
[----:B------:R-:W-:Y:S09]  /*55d0*/  @!P0 BRA `(.L_x_63) ;  /* 0x0000000000648947 */ /* 0x000ff20003800000 */
[----:B------:R-:W-:Y:S01]  /*55e0*/  UMOV UR18, 0x6dc9c883 ;  /* 0x6dc9c88300127882 */ /* 0x000fe20000000000 */
[----:B------:R-:W-:Y:S01]  /*55f0*/  UMOV UR19, 0x3fe45f30 ;  /* 0x3fe45f3000137882 */ /* 0x000fe20000000000 */
[C---:B------:R-:W-:Y:S01]  /*5600*/  DSETP.GE.AND P0, PT, |R32|.reuse, 2.14748364800000000000e+09, PT ;  /* 0x41e000002000742a */ /* 0x040fe20003f06200 */
[----:B------:R-:W-:Y:S01]  /*5610*/  BSSY.RECONVERGENT B4, `(.L_x_64) ;  /* 0x0000014000047945 */ /* 0x000fe20003800200 */
[----:B------:R-:W-:Y:S01]  /*5620*/  DMUL R34, R32, UR18 ;  /* 0x0000001220227c28 */ /* 0x000fe20008000000 */
[----:B------:R-:W-:Y:S01]  /*5630*/  UMOV UR18, 0x54442d18 ;  /* 0x54442d1800127882 */ /* 0x000fe20000000000 */
[----:B------:R-:W-:-:S08]  /*5640*/  UMOV UR19, 0x3ff921fb ;  /* 0x3ff921fb00137882 */ /* 0x000fd00000000000 */
        /* <DEDUP_REMOVED lines=11> */
[----:B------:R-:W-:Y:S01]  /*5700*/  MOV R76, 0x5730 ;  /* 0x00005730004c7802 */ /* 0x000fe20000000f00 */
[----:B------:R-:W-:-:S07]  /*5710*/  IMAD.MOV.U32 R77, RZ, RZ, R33 ;  /* 0x000000ffff4d7224 */ /* 0x000fce00078e0021 */
[----:B--2---:R-:W-:Y:S05]  /*5720*/  CALL.REL.NOINC `($_Z16multibrot_kerneljPhiidiiddhhhdldddhhhddddhhhhhhdddddd$__internal_trig_reduction_slowpathd) ;  /* 0x000000b0007c7944 */ /* 0x004fea0003c00000 */
[----:B------:R-:W-:Y:S01]  /*5730*/  MOV R56, R36 ;  /* 0x0000002400387202 */ /* 0x000fe20000000f00 */
[----:B------:R-:W-:-:S07]  /*5740*/  IMAD.MOV.U32 R57, RZ, RZ, R37 ;  /* 0x000000ffff397224 */ /* 0x000fce00078e0025 */
.L_x_65:
[----:B------:R-:W-:Y:S05]  /*5750*/  BSYNC.RECONVERGENT B4 ;  /* 0x0000000000047941 */ /* 0x000fea0003800200 */
.L_x_64:
[----:B------:R-:W-:-:S07]  /*5760*/  VIADD R45, R34, 0x1 ;  /* 0x00000001222d7836 */ /* 0x000fce0000000000 */
.L_x_63:
[----:B------:R-:W-:Y:S05]  /*5770*/  BSYNC.RECONVERGENT B3 ;  /* 0x0000000000037941 */ /* 0x000fea0003800200 */
.L_x_62:
[----:B------:R-:W0:Y:S01]  /*5780*/  LDCU.64 UR18, c[0x4][0x8] ;  /* 0x01000100ff1277ac */ /* 0x000e220008000a00 */
[C---:B------:R-:W-:Y:S01]  /*5790*/  IMAD.SHL.U32 R32, R45.reuse, 0x40, RZ ;  /* 0x000000402d207824 */ /* 0x040fe200078e00ff */
[----:B------:R-:W-:Y:S01]  /*57a0*/  LOP3.LUT R72, R45, 0x1, RZ, 0xc0, !PT ;  /* 0x000000012d487812 */ /* 0x000fe200078ec0ff */
[----:B------:R-:W-:Y:S01]  /*57b0*/  IMAD.MOV.U32 R76, RZ, RZ, 0x20fd8164 ;  /* 0x20fd8164ff4c7424 */ /* 0x000fe200078e00ff */
[----:B------:R-:W-:Y:S01]  /*57c0*/  MOV R77, 0x3da8ff83 ;  /* 0x3da8ff83004d7802 */ /* 0x000fe20000000f00 */
[----:B------:R-:W1:Y:S01]  /*57d0*/  LDCU UR8, c[0x0][0x40c] ;  /* 0x00008180ff0877ac */ /* 0x000e620008000800 */
[----:B------:R-:W-:-:S04]  /*57e0*/  LOP3.LUT R32, R32, 0x40, RZ, 0xc0, !PT ;  /* 0x0000004020207812 */ /* 0x000fc800078ec0ff */
[----:B0-----:R-:W-:-:S05]  /*57f0*/  IADD3 R74, P0, PT, R32, UR18, RZ ;  /* 0x00000012204a7c10 */ /* 0x001fca000ff1e0ff */
[----:B------:R-:W-:-:S05]  /*5800*/  IMAD.X R75, RZ, RZ, UR19, P0 ;  /* 0x00000013ff4b7e24 */ /* 0x000fca00080e06ff */
[----:B------:R-:W3:Y:S04]  /*5810*/  LDG.E.128.CONSTANT R32, desc[UR10][R74.64] ;  /* 0x0000000a4a207981 */ /* 0x000ee8000c1e9d00 */
[----:B------:R-:W4:Y:S04]  /*5820*/  LDG.E.128.CONSTANT R36, desc[UR10][R74.64+0x10] ;  /* 0x0000100a4a247981 */ /* 0x000f28000c1e9d00 */
[----:B------:R-:W5:Y:S01]  /*5830*/  LDG.E.128.CONSTANT R40, desc[UR10][R74.64+0x20] ;  /* 0x0000200a4a287981 */ /* 0x000f62000c1e9d00 */
[----:B------:R-:W-:Y:S01]  /*5840*/  ISETP.NE.U32.AND P0, PT, R72, 0x1, PT ;  /* 0x000000014800780c */ /* 0x000fe20003f05070 */
[----:B------:R-:W-:Y:S01]  /*5850*/  DMUL R72, R56, R56 ;  /* 0x0000003838487228 */ /* 0x000fe20000000000 */
[----:B------:R-:W-:Y:S02]  /*5860*/  BSSY.RECONVERGENT B2, `(.L_x_66) ;  /* 0x000002c000027945 */ /* 0x000fe40003800200 */
[----:B------:R-:W-:-:S02]  /*5870*/  FSEL R76, R76, -8.06006814911005101289e+34, !P0 ;  /* 0xf9785eba4c4c7808 */ /* 0x000fc40004000000 */
[----:B------:R-:W-:-:S06]  /*5880*/  FSEL R77, -R77, 0.11223486810922622681, !P0 ;  /* 0x3de5db654d4d7808 */ /* 0x000fcc0004000100 */
[----:B---3--:R-:W-:-:S08]  /*5890*/  DFMA R32, R72, R76, R32 ;  /* 0x0000004c4820722b */ /* 0x008fd00000000020 */
[----:B------:R-:W-:-:S08]  /*58a0*/  DFMA R32, R72, R32, R34 ;  /* 0x000000204820722b */ /* 0x000fd00000000022 */
[----:B----4-:R-:W-:Y:S01]  /*58b0*/  DFMA R32, R72, R32, R36 ;  /* 0x000000204820722b */ /* 0x010fe20000000024 */
[----:B-1----:R-:W0:Y:S01]  /*58c0*/  MUFU.RCP64H R37, UR8 ;  /* 0x0000000800257d08 */ /* 0x002e220008001800 */
[----:B------:R-:W-:-:S06]  /*58d0*/  IMAD.MOV.U32 R36, RZ, RZ, 0x1 ;  /* 0x00000001ff247424 */ /* 0x000fcc00078e00ff */
[----:B------:R-:W-:-:S08]  /*58e0*/  DFMA R32, R72, R32, R38 ;  /* 0x000000204820722b */ /* 0x000fd00000000026 */
[C---:B-----5:R-:W-:Y:S02]  /*58f0*/  DFMA R40, R72.reuse, R32, R40 ;  /* 0x000000204828722b */ /* 0x060fe40000000028 */
[----:B------:R-:W0:Y:S06]  /*5900*/  LDC.64 R32, c[0x0][0x408] ;  /* 0x00010200ff207b82 */ /* 0x000e2c0000000a00 */
[----:B------:R-:W-:Y:S02]  /*5910*/  DFMA R40, R72, R40, R42 ;  /* 0x000000284828722b */ /* 0x000fe4000000002a */
[----:B------:R-:W1:Y:S06]  /*5920*/  LDC.U8 R42, c[0x0][0x3e8] ;  /* 0x0000fa00ff2a7b82 */ /* 0x000e6c0000000000 */
[----:B------:R-:W-:-:S02]  /*5930*/  DFMA R56, R40, R56, R56 ;  /* 0x000000382838722b */ /* 0x000fc40000000038 */
[----:B------:R-:W-:Y:S02]  /*5940*/  DFMA R40, R72, R40, 1 ;  /* 0x3ff000004828742b */ /* 0x000fe40000000028 */
[----:B0-----:R-:W-:-:S08]  /*5950*/  DFMA R38, R36, -R32, 1 ;  /* 0x3ff000002426742b */ /* 0x001fd00000000820 */
[----:B------:R-:W-:Y:S02]  /*5960*/  FSEL R40, R40, R56, !P0 ;  /* 0x0000003828287208 */ /* 0x000fe40004000000 */
[----:B------:R-:W-:Y:S02]  /*5970*/  FSEL R41, R41, R57, !P0 ;  /* 0x0000003929297208 */ /* 0x000fe40004000000 */
[----:B------:R-:W-:Y:S01]  /*5980*/  LOP3.LUT P0, RZ, R45, 0x2, RZ, 0xc0, !PT ;  /* 0x000000022dff7812 */ /* 0x000fe2000780c0ff */
[----:B------:R-:W-:-:S03]  /*5990*/  DFMA R38, R38, R38, R38 ;  /* 0x000000262626722b */ /* 0x000fc60000000026 */
[----:B------:R-:W-:-:S05]  /*59a0*/  DADD R34, RZ, -R40 ;  /* 0x00000000ff227229 */ /* 0x000fca0000000828 */
[----:B------:R-:W-:-:S05]  /*59b0*/  DFMA R38, R36, R38, R36 ;  /* 0x000000262426722b */ /* 0x000fca0000000024 */
[----:B------:R-:W-:Y:S02]  /*59c0*/  FSEL R34, R40, R34, !P0 ;  /* 0x0000002228227208 */ /* 0x000fe40004000000 */
[----:B------:R-:W-:Y:S01]  /*59d0*/  FSEL R35, R41, R35, !P0 ;  /* 0x0000002329237208 */ /* 0x000fe20004000000 */
[----:B------:R-:W-:-:S05]  /*59e0*/  DFMA R36, R38, -R32, 1 ;  /* 0x3ff000002624742b */ /* 0x000fca0000000820 */
[----:B------:R-:W-:-:S03]  /*59f0*/  DADD R34, -R34, 1 ;  /* 0x3ff0000022227429 */ /* 0x000fc60000000100 */
[----:B------:R-:W-:-:S05]  /*5a00*/  DFMA R36, R38, R36, R38 ;  /* 0x000000242624722b */ /* 0x000fca0000000026 */
[----:B------:R-:W-:-:S08]  /*5a10*/  DMUL R34, R34, 255 ;  /* 0x406fe00022227828 */ /* 0x000fd00000000000 */
[----:B------:R-:W-:-:S08]  /*5a20*/  DMUL R38, R34, 0.5 ;  /* 0x3fe0000022267828 */ /* 0x000fd00000000000 */
[----:B------:R-:W-:Y:S02]  /*5a30*/  DMUL R34, R38, R36 ;  /* 0x0000002426227228 */ /* 0x000fe40000000000 */
[----:B------:R-:W-:-:S06]  /*5a40*/  FSETP.GEU.AND P1, PT, |R39|, 6.5827683646048100446e-37, PT ;  /* 0x036000002700780b */ /* 0x000fcc0003f2e200 */
[----:B------:R-:W-:-:S08]  /*5a50*/  DFMA R32, R34, -R32, R38 ;  /* 0x800000202220722b */ /* 0x000fd00000000026 */
[----:B------:R-:W-:-:S10]  /*5a60*/  DFMA R32, R36, R32, R34 ;  /* 0x000000202420722b */ /* 0x000fd40000000022 */
[----:B------:R-:W-:-:S05]  /*5a70*/  FFMA R34, RZ, UR8, R33 ;  /* 0x00000008ff227c23 */ /* 0x000fca0008000021 */
[----:B------:R-:W-:-:S13]  /*5a80*/  FSETP.GT.AND P0, PT, |R34|, 1.469367938527859385e-39, PT ;  /* 0x001000002200780b */ /* 0x000fda0003f04200 */
[----:B-1----:R-:W-:Y:S05]  /*5a90*/  @P0 BRA P1, `(.L_x_67) ;  /* 0x0000000000200947 */ /* 0x002fea0000800000 */
[----:B------:R-:W0:Y:S01]  /*5aa0*/  LDCU.64 UR18, c[0x0][0x408] ;  /* 0x00008100ff1277ac */ /* 0x000e220008000a00 */
[----:B------:R-:W-:Y:S01]  /*5ab0*/  IMAD.MOV.U32 R36, RZ, RZ, R38 ;  /* 0x000000ffff247224 */ /* 0x000fe200078e0026 */
[----:B------:R-:W-:Y:S01]  /*5ac0*/  MOV R32, 0x5b10 ;  /* 0x00005b1000207802 */ /* 0x000fe20000000f00 */
[----:B------:R-:W-:Y:S02]  /*5ad0*/  IMAD.MOV.U32 R33, RZ, RZ, R39 ;  /* 0x000000ffff217224 */ /* 0x000fe400078e0027 */
[----:B0-----:R-:W-:Y:S02]  /*5ae0*/  IMAD.U32 R34, RZ, RZ, UR18 ;  /* 0x00000012ff227e24 */ /* 0x001fe4000f8e00ff */
[----:B------:R-:W-:-:S07]  /*5af0*/  IMAD.U32 R35, RZ, RZ, UR19 ;  /* 0x00000013ff237e24 */ /* 0x000fce000f8e00ff */
[----:B--2---:R-:W-:Y:S05]  /*5b00*/  CALL.REL.NOINC `($__internal_0_$__cuda_sm20_div_rn_f64_full) ;  /* 0x000000a400487944 */ /* 0x004fea0003c00000 */
[----:B------:R-:W-:-:S07]  /*5b10*/  MOV R32, R34 ;  /* 0x0000002200207202 */ /* 0x000fce0000000f00 */
.L_x_67:
[----:B------:R-:W-:Y:S05]  /*5b20*/  BSYNC.RECONVERGENT B2 ;  /* 0x0000000000027941 */ /* 0x000fea0003800200 */
.L_x_66:
[----:B------:R-:W0:Y:S01]  /*5b30*/  I2F.F64.U16 R42, R42 ;  /* 0x0000002a002a7312 */ /* 0x000e220000101800 */
[----:B------:R-:W-:Y:S01]  /*5b40*/  IMAD.MOV.U32 R36, RZ, RZ, 0x80000 ;  /* 0x00080000ff247424 */ /* 0x000fe200078e00ff */
[----:B0-----:R-:W-:-:S08]  /*5b50*/  DADD R32, R42, R32 ;  /* 0x000000002a207229 */ /* 0x001fd00000000020 */
[----:B------:R-:W-:Y:S02]  /*5b60*/  DSETP.MIN.AND P0, P1, R32, 255, PT ;  /* 0x406fe0002000742a */ /* 0x000fe40003900000 */
[----:B------:R-:W-:-:S04]  /*5b70*/  IMAD.MOV.U32 R34, RZ, RZ, R33 ;  /* 0x000000ffff227224 */ /* 0x000fc800078e0021 */
[----:B------:R-:W-:Y:S02]  /*5b80*/  SEL R32, R32, RZ, P0 ;  /* 0x000000ff20207207 */ /* 0x000fe40000000000 */
[----:B------:R-:W-:Y:S01]  /*5b90*/  FSEL R35, R34, 3.748046875, P0 ;  /* 0x406fe00022237808 */ /* 0x000fe20000000000 */
[----:B------:R-:W-:-:S05]  /*5ba0*/  IMAD.MOV.U32 R34, RZ, RZ, RZ ;  /* 0x000000ffff227224 */ /* 0x000fca00078e00ff */
[----:B------:R-:W-:-:S05]  /*5bb0*/  @P1 LOP3.LUT R35, R36, 0x406fe000, RZ, 0xfc, !PT ;  /* 0x406fe00024231812 */ /* 0x000fca00078efcff */
[----:B------:R-:W-:-:S04]  /*5bc0*/  IMAD.MOV.U32 R33, RZ, RZ, R35 ;  /* 0x000000ffff217224 */ /* 0x000fc800078e0023 */
[----:B------:R-:W-:Y:S02]  /*5bd0*/  IMAD.MOV.U32 R35, RZ, RZ, R33 ;  /* 0x000000ffff237224 */ /* 0x000fe400078e0021 */
[----:B------:R-:W-:-:S06]  /*5be0*/  DSETP.MAX.AND P0, P1, RZ, R32, PT ;  /* 0x00000020ff00722a */ /* 0x000fcc000390f000 */
[C---:B------:R-:W-:Y:S02]  /*5bf0*/  FSEL R37, R34.reuse, R35, P0 ;  /* 0x0000002322257208 */ /* 0x040fe40000000000 */
[----:B------:R-:W-:-:S06]  /*5c00*/  SEL R32, R34, R32, P0 ;  /* 0x0000002022207207 */ /* 0x000fcc0000000000 */
[----:B------:R-:W-:-:S04]  /*5c10*/  @P1 LOP3.LUT R37, R35, 0x80000, RZ, 0xfc, !PT ;  /* 0x0008000023251812 */ /* 0x000fc800078efcff */
[----:B------:R-:W-:-:S04]  /*5c20*/  MOV R33, R37 ;  /* 0x0000002500217202 */ /* 0x000fc80000000f00 */
[----:B------:R-:W0:Y:S02]  /*5c30*/  F2I.U32.F64.TRUNC R32, R32 ;  /* 0x0000002000207311 */ /* 0x000e24000030d000 */
[----:B0-----:R-:W-:-:S07]  /*5c40*/  PRMT R45, R32, 0x7610, R45 ;  /* 0x00007610202d7816 */ /* 0x001fce000000002d */
.L_x_56:
[----:B------:R-:W0:Y:S01]  /*5c50*/  LDC.64 R32, c[0x0][0x3f8] ;  /* 0x0000fe00ff207b82 */ /* 0x000e220000000a00 */
[----:B------:R-:W1:Y:S01]  /*5c60*/  LDCU.U8 UR8, c[0x0][0x3e9] ;  /* 0x00007d20ff0877ac */ /* 0x000e620008000000 */
[----:B------:R-:W-:Y:S01]  /*5c70*/  UMOV UR18, 0x47ae147b ;  /* 0x47ae147b00127882 */ /* 0x000fe20000000000 */
[----:B------:R-:W-:Y:S01]  /*5c80*/  UMOV UR19, 0x3f847ae1 ;  /* 0x3f847ae100137882 */ /* 0x000fe20000000000 */
[----:B-1----:R-:W-:Y:S01]  /*5c90*/  IMAD.U32 R56, RZ, RZ, UR8 ;  /* 0x00000008ff387e24 */ /* 0x002fe2000f8e00ff */
[----:B0-----:R-:W-:-:S14]  /*5ca0*/  DSETP.GT.AND P0, PT, |R32|, UR18, PT ;  /* 0x0000001220007e2a */ /* 0x001fdc000bf04200 */
[----:B------:R-:W-:Y:S05]  /*5cb0*/  @!P0 BRA `(.L_x_68) ;  /* 0x0000000c00648947 */ /* 0x000fea0003800000 */
[----:B------:R-:W-:Y:S01]  /*5cc0*/  ISETP.GT.AND P1, PT, R71, 0xfffff, PT ;  /* 0x000fffff4700780c */ /* 0x000fe20003f24270 */
[----:B------:R-:W-:Y:S01]  /*5cd0*/  IMAD.MOV.U32 R34, RZ, RZ, R70 ;  /* 0x000000ffff227224 */ /* 0x000fe200078e0046 */
[----:B------:R-:W-:Y:S01]  /*5ce0*/  BSSY.RECONVERGENT B1, `(.L_x_69) ;  /* 0x0000053000017945 */ /* 0x000fe20003800200 */
[--C-:B------:R-:W-:Y:S02]  /*5cf0*/  IMAD.MOV.U32 R35, RZ, RZ, R71.reuse ;  /* 0x000000ffff237224 */ /* 0x100fe400078e0047 */
[----:B------:R-:W-:Y:S02]  /*5d00*/  IMAD.MOV.U32 R42, RZ, RZ, R71 ;  /* 0x000000ffff2a7224 */ /* 0x000fe400078e0047 */
[----:B------:R-:W-:-:S06]  /*5d10*/  IMAD.MOV.U32 R43, RZ, RZ, -0x3ff ;  /* 0xfffffc01ff2b7424 */ /* 0x000fcc00078e00ff */
[----:B------:R-:W-:Y:S01]  /*5d20*/  @!P1 DMUL R34, R70, 1.80143985094819840000e+16 ;  /* 0x4350000046229828 */ /* 0x000fe20000000000 */
[----:B------:R-:W-:-:S09]  /*5d30*/  @!P1 IMAD.MOV.U32 R43, RZ, RZ, -0x435 ;  /* 0xfffffbcbff2b9424 */ /* 0x000fd200078e00ff */
[----:B------:R-:W-:-:S05]  /*5d40*/  @!P1 IMAD.MOV.U32 R42, RZ, RZ, R35 ;  /* 0x000000ffff2a9224 */ /* 0x000fca00078e0023 */
[----:B------:R-:W-:-:S04]  /*5d50*/  IADD3 R36, PT, PT, R42, -0x1, RZ ;  /* 0xffffffff2a247810 */ /* 0x000fc80007ffe0ff */
[----:B------:R-:W-:Y:S01]  /*5d60*/  ISETP.GT.U32.AND P0, PT, R36, 0x7feffffe, PT ;  /* 0x7feffffe2400780c */ /* 0x000fe20003f04070 */
[----:B------:R-:W-:Y:S02]  /*5d70*/  IMAD.MOV.U32 R36, RZ, RZ, R70 ;  /* 0x000000ffff247224 */ /* 0x000fe400078e0046 */
[----:B------:R-:W-:-:S10]  /*5d80*/  @!P1 IMAD.MOV.U32 R36, RZ, RZ, R34 ;  /* 0x000000ffff249224 */ /* 0x000fd400078e0022 */
[----:B------:R-:W-:Y:S05]  /*5d90*/  @P0 BRA `(.L_x_70) ;  /* 0x0000000400040947 */ /* 0x000fea0003800000 */
[----:B------:R-:W-:Y:S01]  /*5da0*/  LOP3.LUT R34, R42, 0xfffff, RZ, 0xc0, !PT ;  /* 0x000fffff2a227812 */ /* 0x000fe200078ec0ff */
[----:B------:R-:W-:Y:S01]  /*5db0*/  IMAD.MOV.U32 R72, RZ, RZ, -0x748574fc ;  /* 0x8b7a8b04ff487424 */ /* 0x000fe200078e00ff */
[----:B------:R-:W-:Y:S01]  /*5dc0*/  UMOV UR18, 0x3ae80f1e ;  /* 0x3ae80f1e00127882 */ /* 0x000fe20000000000 */
[----:B------:R-:W-:Y:S01]  /*5dd0*/  IMAD.MOV.U32 R73, RZ, RZ, 0x3ed0ee25 ;  /* 0x3ed0ee25ff497424 */ /* 0x000fe200078e00ff */
[----:B------:R-:W-:Y:S01]  /*5de0*/  LOP3.LUT R35, R34, 0x3ff00000, RZ, 0xfc, !PT ;  /* 0x3ff0000022237812 */ /* 0x000fe200078efcff */
[----:B------:R-:W-:Y:S01]  /*5df0*/  IMAD.MOV.U32 R34, RZ, RZ, R36 ;  /* 0x000000ffff227224 */ /* 0x000fe200078e0024 */
[----:B------:R-:W-:Y:S01]  /*5e00*/  UMOV UR19, 0x3eb1380b ;  /* 0x3eb1380b00137882 */ /* 0x000fe20000000000 */
[----:B------:R-:W-:Y:S01]  /*5e10*/  IMAD.MOV.U32 R36, RZ, RZ, RZ ;  /* 0x000000ffff247224 */ /* 0x000fe200078e00ff */
[----:B------:R-:W-:Y:S01]  /*5e20*/  ISETP.GE.U32.AND P0, PT, R35, 0x3ff6a09f, PT ;  /* 0x3ff6a09f2300780c */ /* 0x000fe20003f06070 */
[----:B------:R-:W-:Y:S01]  /*5e30*/  UMOV UR20, 0x80000000 ;  /* 0x8000000000147882 */ /* 0x000fe20000000000 */
[----:B------:R-:W-:Y:S01]  /*5e40*/  LEA.HI R74, R42, R43, RZ, 0xc ;  /* 0x0000002b2a4a7211 */ /* 0x000fe200078f60ff */
[----:B------:R-:W-:Y:S01]  /*5e50*/  UMOV UR21, 0x43300000 ;  /* 0x4330000000157882 */ /* 0x000fe20000000000 */
[----:B------:R-:W-:-:S09]  /*5e60*/  MOV R75, 0x43300000 ;  /* 0x43300000004b7802 */ /* 0x000fd20000000f00 */
        /* <DEDUP_REMOVED lines=52> */
.L_x_70:
[----:B------:R-:W-:Y:S01]  /*61b0*/  IMAD.MOV.U32 R36, RZ, RZ, 0x0 ;  /* 0x00000000ff247424 */ /* 0x000fe200078e00ff */
[----:B------:R-:W-:Y:S01]  /*61c0*/  LOP3.LUT P0, RZ, R35, 0x7fffffff, RZ, 0xc0, !PT ;  /* 0x7fffffff23ff7812 */ /* 0x000fe2000780c0ff */
[----:B------:R-:W-:-:S06]  /*61d0*/  IMAD.MOV.U32 R37, RZ, RZ, 0x7ff00000 ;  /* 0x7ff00000ff257424 */ /* 0x000fcc00078e00ff */
[----:B------:R-:W-:-:S10]  /*61e0*/  DFMA R36, R34, R36, +INF ;  /* 0x7ff000002224742b */ /* 0x000fd40000000024 */
[----:B------:R-:W-:Y:S02]  /*61f0*/  FSEL R36, R36, RZ, P0 ;  /* 0x000000ff24247208 */ /* 0x000fe40000000000 */
[----:B------:R-:W-:-:S07]  /*6200*/  FSEL R37, R37, -QNAN , P0 ;  /* 0xfff0000025257808 */ /* 0x000fce0000000000 */
.L_x_71:
[----:B------:R-:W-:Y:S05]  /*6210*/  BSYNC.RECONVERGENT B1 ;  /* 0x0000000000017941 */ /* 0x000fea0003800200 */
.L_x_69:
[----:B------:R-:W0:Y:S01]  /*6220*/  LDCU UR8, c[0x0][0x3fc] ;  /* 0x00007f80ff0877ac */ /* 0x000e220008000800 */
[----:B------:R-:W-:Y:S01]  /*6230*/  IMAD.MOV.U32 R34, RZ, RZ, 0x1 ;  /* 0x00000001ff227424 */ /* 0x000fe200078e00ff */
[----:B------:R-:W-:Y:S01]  /*6240*/  FSETP.GEU.AND P1, PT, |R37|, 6.5827683646048100446e-37, PT ;  /* 0x036000002500780b */ /* 0x000fe20003f2e200 */
[----:B------:R-:W-:Y:S01]  /*6250*/  BSSY.RECONVERGENT B2, `(.L_x_72) ;  /* 0x0000014000027945 */ /* 0x000fe20003800200 */
[----:B0-----:R-:W0:Y:S03]  /*6260*/  MUFU.RCP64H R35, UR8 ;  /* 0x0000000800237d08 */ /* 0x001e260008001800 */
        /* <DEDUP_REMOVED lines=14> */
[----:B0-----:R-:W-:Y:S01]  /*6350*/  IMAD.U32 R34, RZ, RZ, UR18 ;  /* 0x00000012ff227e24 */ /* 0x001fe2000f8e00ff */
[----:B------:R-:W-:-:S07]  /*6360*/  MOV R35, UR19 ;  /* 0x0000001300237c02 */ /* 0x000fce0008000f00 */
[----:B--2---:R-:W-:Y:S05]  /*6370*/  CALL.REL.NOINC `($__internal_0_$__cuda_sm20_div_rn_f64_full) ;  /* 0x0000009c002c7944 */ /* 0x004fea0003c00000 */
[----:B------:R-:W-:-:S07]  /*6380*/  IMAD.MOV.U32 R32, RZ, RZ, R34 ;  /* 0x000000ffff207224 */ /* 0x000fce00078e0022 */
.L_x_73:
[----:B------:R-:W-:Y:S05]  /*6390*/  BSYNC.RECONVERGENT B2 ;  /* 0x0000000000027941 */ /* 0x000fea0003800200 */
.L_x_72:
        /* <DEDUP_REMOVED lines=26> */
[----:B------:R-:W-:Y:S01]  /*6540*/  IMAD.MOV.U32 R56, RZ, RZ, R36 ;  /* 0x000000ffff387224 */ /* 0x000fe200078e0024 */
[----:B------:R-:W-:-:S07]  /*6550*/  MOV R57, R37 ;  /* 0x0000002500397202 */ /* 0x000fce0000000f00 */
.L_x_77:
[----:B------:R-:W-:Y:S05]  /*6560*/  BSYNC.RECONVERGENT B4 ;  /* 0x0000000000047941 */ /* 0x000fea0003800200 */
.L_x_76:
[----:B------:R-:W-:-:S07]  /*6570*/  VIADD R74, R34, 0x1 ;  /* 0x00000001224a7836 */ /* 0x000fce0000000000 */
.L_x_75:
[----:B------:R-:W-:Y:S05]  /*6580*/  BSYNC.RECONVERGENT B3 ;  /* 0x0000000000037941 */ /* 0x000fea0003800200 */
.L_x_74:
[----:B------:R-:W0:Y:S01]  /*6590*/  LDCU.64 UR18, c[0x4][0x8] ;  /* 0x01000100ff1277ac */ /* 0x000e220008000a00 */
[C---:B------:R-:W-:Y:S01]  /*65a0*/  IMAD.SHL.U32 R32, R74.reuse, 0x40, RZ ;  /* 0x000000404a207824 */ /* 0x040fe200078e00ff */
[----:B------:R-:W-:Y:S01]  /*65b0*/  LOP3.LUT R72, R74, 0x1, RZ, 0xc0, !PT ;  /* 0x000000014a487812 */ /* 0x000fe200078ec0ff */
[----:B------:R-:W-:Y:S01]  /*65c0*/  IMAD.MOV.U32 R78, RZ, RZ, 0x20fd8164 ;  /* 0x20fd8164ff4e7424 */ /* 0x000fe200078e00ff */
[----:B------:R-:W1:Y:S02]  /*65d0*/  LDCU UR8, c[0x0][0x40c] ;  /* 0x00008180ff0877ac */ /* 0x000e640008000800 */
[----:B------:R-:W-:-:S04]  /*65e0*/  LOP3.LUT R32, R32, 0x40, RZ, 0xc0, !PT ;  /* 0x0000004020207812 */ /* 0x000fc800078ec0ff */
[----:B0-----:R-:W-:-:S05]  /*65f0*/  IADD3 R76, P0, PT, R32, UR18, RZ ;  /* 0x00000012204c7c10 */ /* 0x001fca000ff1e0ff */
[----:B------:R-:W-:-:S05]  /*6600*/  IMAD.X R77, RZ, RZ, UR19, P0 ;  /* 0x00000013ff4d7e24 */ /* 0x000fca00080e06ff */
[----:B------:R-:W3:Y:S04]  /*6610*/  LDG.E.128.CONSTANT R32, desc[UR10][R76.64] ;  /* 0x0000000a4c207981 */ /* 0x000ee8000c1e9d00 */
[----:B------:R-:W4:Y:S04]  /*6620*/  LDG.E.128.CONSTANT R36, desc[UR10][R76.64+0x10] ;  /* 0x0000100a4c247981 */ /* 0x000f28000c1e9d00 */
[----:B------:R-:W5:Y:S01]  /*6630*/  LDG.E.128.CONSTANT R40, desc[UR10][R76.64+0x20] ;  /* 0x0000200a4c287981 */ /* 0x000f62000c1e9d00 */
[----:B------:R-:W-:Y:S01]  /*6640*/  IMAD.MOV.U32 R75, RZ, RZ, 0x3da8ff83 ;  /* 0x3da8ff83ff4b7424 */ /* 0x000fe200078e00ff */
[----:B------:R-:W-:Y:S01]  /*6650*/  ISETP.NE.U32.AND P0, PT, R72, 0x1, PT ;  /* 0x000000014800780c */ /* 0x000fe20003f05070 */
[----:B------:R-:W-:Y:S01]  /*6660*/  DMUL R72, R56, R56 ;  /* 0x0000003838487228 */ /* 0x000fe20000000000 */
[----:B------:R-:W-:Y:S02]  /*6670*/  BSSY.RECONVERGENT B2, `(.L_x_78) ;  /* 0x000002b000027945 */ /* 0x000fe40003800200 */
[----:B------:R-:W-:-:S02]  /*6680*/  FSEL R78, R78, -8.06006814911005101289e+34, !P0 ;  /* 0xf9785eba4e4e7808 */ /* 0x000fc40004000000 */
[----:B------:R-:W-:-:S06]  /*6690*/  FSEL R79, -R75, 0.11223486810922622681, !P0 ;  /* 0x3de5db654b4f7808 */ /* 0x000fcc0004000100 */
[----:B---3--:R-:W-:-:S08]  /*66a0*/  DFMA R32, R72, R78, R32 ;  /* 0x0000004e4820722b */ /* 0x008fd00000000020 */
[----:B------:R-:W-:-:S08]  /*66b0*/  DFMA R32, R72, R32, R34 ;  /* 0x000000204820722b */ /* 0x000fd00000000022 */
[----:B----4-:R-:W-:-:S08]  /*66c0*/  DFMA R32, R72, R32, R36 ;  /* 0x000000204820722b */ /* 0x010fd00000000024 */
[----:B------:R-:W-:Y:S01]  /*66d0*/  DFMA R32, R72, R32, R38 ;  /* 0x000000204820722b */ /* 0x000fe20000000026 */
[----:B-1----:R-:W0:Y:S01]  /*66e0*/  MUFU.RCP64H R39, UR8 ;  /* 0x0000000800277d08 */ /* 0x002e220008001800 */
[----:B------:R-:W-:-:S06]  /*66f0*/  MOV R38, 0x1 ;  /* 0x0000000100267802 */ /* 0x000fcc0000000f00 */
[C---:B-----5:R-:W-:Y:S02]  /*6700*/  DFMA R40, R72.reuse, R32, R40 ;  /* 0x000000204828722b */ /* 0x060fe40000000028 */
[----:B------:R-:W0:Y:S06]  /*6710*/  LDC.64 R32, c[0x0][0x408] ;  /* 0x00010200ff207b82 */ /* 0x000e2c0000000a00 */
[----:B------:R-:W-:Y:S02]  /*6720*/  DFMA R40, R72, R40, R42 ;  /* 0x000000284828722b */ /* 0x000fe4000000002a */
[----:B------:R-:W1:Y:S06]  /*6730*/  LDC.U8 R42, c[0x0][0x3e9] ;  /* 0x0000fa40ff2a7b82 */ /* 0x000e6c0000000000 */
[----:B------:R-:W-:-:S02]  /*6740*/  DFMA R56, R40, R56, R56 ;  /* 0x000000382838722b */ /* 0x000fc40000000038 */
[----:B------:R-:W-:-:S10]  /*6750*/  DFMA R40, R72, R40, 1 ;  /* 0x3ff000004828742b */ /* 0x000fd40000000028 */
[----:B------:R-:W-:Y:S02]  /*6760*/  FSEL R36, R40, R56, !P0 ;  /* 0x0000003828247208 */ /* 0x000fe40004000000 */
[----:B------:R-:W-:Y:S01]  /*6770*/  FSEL R37, R41, R57, !P0 ;  /* 0x0000003929257208 */ /* 0x000fe20004000000 */
[----:B0-----:R-:W-:Y:S01]  /*6780*/  DFMA R40, R38, -R32, 1 ;  /* 0x3ff000002628742b */ /* 0x001fe20000000820 */
[----:B------:R-:W-:-:S04]  /*6790*/  LOP3.LUT P0, RZ, R74, 0x2, RZ, 0xc0, !PT ;  /* 0x000000024aff7812 */ /* 0x000fc8000780c0ff */
[----:B------:R-:W-:-:S03]  /*67a0*/  DADD R34, RZ, -R36 ;  /* 0x00000000ff227229 */ /* 0x000fc60000000824 */
[----:B------:R-:W-:-:S07]  /*67b0*/  DFMA R40, R40, R40, R40 ;  /* 0x000000282828722b */ /* 0x000fce0000000028 */
[----:B------:R-:W-:Y:S01]  /*67c0*/  FSEL R34, R36, R34, !P0 ;  /* 0x0000002224227208 */ /* 0x000fe20004000000 */
[----:B------:R-:W-:Y:S01]  /*67d0*/  DFMA R40, R38, R40, R38 ;  /* 0x000000282628722b */ /* 0x000fe20000000026 */
[----:B------:R-:W-:-:S06]  /*67e0*/  FSEL R35, R37, R35, !P0 ;  /* 0x0000002325237208 */ /* 0x000fcc0004000000 */
[----:B------:R-:W-:Y:S02]  /*67f0*/  DADD R34, -R34, 1 ;  /* 0x3ff0000022227429 */ /* 0x000fe40000000100 */
[----:B------:R-:W-:-:S06]  /*6800*/  DFMA R36, R40, -R32, 1 ;  /* 0x3ff000002824742b */ /* 0x000fcc0000000820 */
[----:B------:R-:W-:Y:S02]  /*6810*/  DMUL R34, R34, 255 ;  /* 0x406fe00022227828 */ /* 0x000fe40000000000 */
[----:B------:R-:W-:-:S06]  /*6820*/  DFMA R40, R40, R36, R40 ;  /* 0x000000242828722b */ /* 0x000fcc0000000028 */
        /* <DEDUP_REMOVED lines=11> */
[----:B0-----:R-:W-:Y:S02]  /*68e0*/  IMAD.U32 R34, RZ, RZ, UR18 ;  /* 0x00000012ff227e24 */ /* 0x001fe4000f8e00ff */
[----:B------:R-:W-:-:S07]  /*68f0*/  IMAD.U32 R35, RZ, RZ, UR19 ;  /* 0x00000013ff237e24 */ /* 0x000fce000f8e00ff */
[----:B--2---:R-:W-:Y:S05]  /*6900*/  CALL.REL.NOINC `($__internal_0_$__cuda_sm20_div_rn_f64_full) ;  /* 0x0000009400c87944 */ /* 0x004fea0003c00000 */
[----:B------:R-:W-:-:S07]  /*6910*/  IMAD.MOV.U32 R32, RZ, RZ, R34 ;  /* 0x000000ffff207224 */ /* 0x000fce00078e0022 */
.L_x_79:
[----:B------:R-:W-:Y:S05]  /*6920*/  BSYNC.RECONVERGENT B2 ;  /* 0x0000000000027941 */ /* 0x000fea0003800200 */
.L_x_78:
[----:B------:R-:W0:Y:S01]  /*6930*/  I2F.F64.U16 R42, R42 ;  /* 0x0000002a002a7312 */ /* 0x000e220000101800 */
[----:B------:R-:W-:Y:S01]  /*6940*/  IMAD.MOV.U32 R36, RZ, RZ, 0x80000 ;  /* 0x00080000ff247424 */ /* 0x000fe200078e00ff */
[----:B0-----:R-:W-:-:S08]  /*6950*/  DADD R32, R42, R32 ;  /* 0x000000002a207229 */ /* 0x001fd00000000020 */
[----:B------:R-:W-:Y:S02]  /*6960*/  DSETP.MIN.AND P0, P1, R32, 255, PT ;  /* 0x406fe0002000742a */ /* 0x000fe40003900000 */
[----:B------:R-:W-:-:S04]  /*6970*/  MOV R34, R33 ;  /* 0x0000002100227202 */ /* 0x000fc80000000f00 */
[----:B------:R-:W-:Y:S01]  /*6980*/  FSEL R35, R34, 3.748046875, P0 ;  /* 0x406fe00022237808 */ /* 0x000fe20000000000 */
[----:B------:R-:W-:Y:S01]  /*6990*/  IMAD.MOV.U32 R34, RZ, RZ, RZ ;  /* 0x000000ffff227224 */ /* 0x000fe200078e00ff */
[----:B------:R-:W-:-:S06]  /*69a0*/  SEL R32, R32, RZ, P0 ;  /* 0x000000ff20207207 */ /* 0x000fcc0000000000 */
[----:B------:R-:W-:-:S05]  /*69b0*/  @P1 LOP3.LUT R35, R36, 0x406fe000, RZ, 0xfc, !PT ;  /* 0x406fe00024231812 */ /* 0x000fca00078efcff */
[----:B------:R-:W-:-:S04]  /*69c0*/  IMAD.MOV.U32 R33, RZ, RZ, R35 ;  /* 0x000000ffff217224 */ /* 0x000fc800078e0023 */
[----:B------:R-:W-:Y:S02]  /*69d0*/  IMAD.MOV.U32 R35, RZ, RZ, R33 ;  /* 0x000000ffff237224 */ /* 0x000fe400078e0021 */
[----:B------:R-:W-:-:S06]  /*69e0*/  DSETP.MAX.AND P0, P1, RZ, R32, PT ;  /* 0x00000020ff00722a */ /* 0x000fcc000390f000 */
[C---:B------:R-:W-:Y:S02]  /*69f0*/  FSEL R37, R34.reuse, R35, P0 ;  /* 0x0000002322257208 */ /* 0x040fe40000000000 */
[----:B------:R-:W-:-:S06]  /*6a00*/  SEL R32, R34, R32, P0 ;  /* 0x0000002022207207 */ /* 0x000fcc0000000000 */
[----:B------:R-:W-:-:S05]  /*6a10*/  @P1 LOP3.LUT R37, R35, 0x80000, RZ, 0xfc, !PT ;  /* 0x0008000023251812 */ /* 0x000fca00078efcff */
[----:B------:R-:W-:-:S04]  /*6a20*/  IMAD.MOV.U32 R33, RZ, RZ, R37 ;  /* 0x000000ffff217224 */ /* 0x000fc800078e0025 */
[----:B------:R-:W0:Y:S02]  /*6a30*/  F2I.U32.F64.TRUNC R32, R32 ;  /* 0x0000002000207311 */ /* 0x000e24000030d000 */
[----:B0-----:R-:W-:-:S07]  /*6a40*/  PRMT R56, R32, 0x7610, R56 ;  /* 0x0000761020387816 */ /* 0x001fce0000000038 */
.L_x_68:
        /* <DEDUP_REMOVED lines=9> */
[----:B------:R-:W-:Y:S01]  /*6ae0*/  MOV R43, R71 ;  /* 0x00000047002b7202 */ /* 0x000fe20000000f00 */
[----:B------:R-:W-:Y:S01]  /*6af0*/  BSSY.RECONVERGENT B1, `(.L_x_81) ;  /* 0x000004f000017945 */ /* 0x000fe20003800200 */
[----:B------:R-:W-:-:S09]  /*6b00*/  IMAD.MOV.U32 R42, RZ, RZ, -0x3ff ;  /* 0xfffffc01ff2a7424 */ /* 0x000fd200078e00ff */
[----:B------:R-:W-:Y:S01]  /*6b10*/  @!P1 DMUL R70, R70, 1.80143985094819840000e+16 ;  /* 0x4350000046469828 */ /* 0x000fe20000000000 */
[----:B------:R-:W-:-:S09]  /*6b20*/  @!P1 IMAD.MOV.U32 R42, RZ, RZ, -0x435 ;  /* 0xfffffbcbff2a9424 */ /* 0x000fd200078e00ff */
[----:B------:R-:W-:Y:S01]  /*6b30*/  @!P1 IMAD.MOV.U32 R43, RZ, RZ, R71 ;  /* 0x000000ffff2b9224 */ /* 0x000fe200078e0047 */
[----:B------:R-:W-:-:S03]  /*6b40*/  @!P1 MOV R34, R70 ;  /* 0x0000004600229202 */ /* 0x000fc60000000f00 */
[----:B------:R-:W-:-:S05]  /*6b50*/  VIADD R35, R43, 0xffffffff ;  /* 0xffffffff2b237836 */ /* 0x000fca0000000000 */
[----:B------:R-:W-:-:S13]  /*6b60*/  ISETP.GT.U32.AND P0, PT, R35, 0x7feffffe, PT ;  /* 0x7feffffe2300780c */ /* 0x000fda0003f04070 */
[----:B------:R-:W-:Y:S05]  /*6b70*/  @P0 BRA `(.L_x_82) ;  /* 0x0000000400000947 */ /* 0x000fea0003800000 */
[----:B------:R-:W-:Y:S01]  /*6b80*/  LOP3.LUT R35, R43, 0xfffff, RZ, 0xc0, !PT ;  /* 0x000fffff2b237812 */ /* 0x000fe200078ec0ff */
[----:B------:R-:W-:Y:S01]  /*6b90*/  IMAD.MOV.U32 R36, RZ, RZ, RZ ;  /* 0x000000ffff247224 */ /* 0x000fe200078e00ff */
[----:B------:R-:W-:Y:S01]  /*6ba0*/  UMOV UR18, 0x3ae80f1e ;  /* 0x3ae80f1e00127882 */ /* 0x000fe20000000000 */
[----:B------:R-:W-:Y:S01]  /*6bb0*/  IMAD.MOV.U32 R72, RZ, RZ, -0x748574fc ;  /* 0x8b7a8b04ff487424 */ /* 0x000fe200078e00ff */
[----:B------:R-:W-:Y:S01]  /*6bc0*/  LOP3.LUT R35, R35, 0x3ff00000, RZ, 0xfc, !PT ;  /* 0x3ff0000023237812 */ /* 0x000fe200078efcff */
[----:B------:R-:W-:Y:S01]  /*6bd0*/  IMAD.MOV.U32 R73, RZ, RZ, 0x3ed0ee25 ;  /* 0x3ed0ee25ff497424 */ /* 0x000fe200078e00ff */
        /* <DEDUP_REMOVED lines=58> */
.L_x_82:
[----:B------:R-:W-:Y:S01]  /*6f80*/  IMAD.MOV.U32 R34, RZ, RZ, 0x0 ;  /* 0x00000000ff227424 */ /* 0x000fe200078e00ff */
[----:B------:R-:W-:Y:S01]  /*6f90*/  LOP3.LUT P0, RZ, R71, 0x7fffffff, RZ, 0xc0, !PT ;  /* 0x7fffffff47ff7812 */ /* 0x000fe2000780c0ff */
[----:B------:R-:W-:-:S06]  /*6fa0*/  IMAD.MOV.U32 R35, RZ, RZ, 0x7ff00000 ;  /* 0x7ff00000ff237424 */ /* 0x000fcc00078e00ff */
[----:B------:R-:W-:-:S10]  /*6fb0*/  DFMA R34, R70, R34, +INF ;  /* 0x7ff000004622742b */ /* 0x000fd40000000022 */
[----:B------:R-:W-:Y:S02]  /*6fc0*/  FSEL R36, R34, RZ, P0 ;  /* 0x000000ff22247208 */ /* 0x000fe40000000000 */
[----:B------:R-:W-:-:S07]  /*6fd0*/  FSEL R37, R35, -QNAN , P0 ;  /* 0xfff0000023257808 */ /* 0x000fce0000000000 */
.L_x_83:
[----:B------:R-:W-:Y:S05]  /*6fe0*/  BSYNC.RECONVERGENT B1 ;  /* 0x0000000000017941 */ /* 0x000fea0003800200 */
.L_x_81:
        /* <DEDUP_REMOVED lines=23> */
.L_x_85:
[----:B------:R-:W-:Y:S05]  /*7160*/  BSYNC.RECONVERGENT B2 ;  /* 0x0000000000027941 */ /* 0x000fea0003800200 */
.L_x_84:
        /* <DEDUP_REMOVED lines=28> */
.L_x_89:
[----:B------:R-:W-:Y:S05]  /*7330*/  BSYNC.RECONVERGENT B4 ;  /* 0x0000000000047941 */ /* 0x000fea0003800200 */
.L_x_88:
[----:B------:R-:W-:-:S07]  /*7340*/  VIADD R57, R34, 0x1 ;  /* 0x0000000122397836 */ /* 0x000fce0000000000 */
.L_x_87:
[----:B------:R-:W-:Y:S05]  /*7350*/  BSYNC.RECONVERGENT B3 ;  /* 0x0000000000037941 */ /* 0x000fea0003800200 */
.L_x_86:
        /* <DEDUP_REMOVED lines=22> */
[----:B------:R-:W-:-:S06]  /*74c0*/  IMAD.MOV.U32 R38, RZ, RZ, 0x1 ;  /* 0x00000001ff267424 */ /* 0x000fcc00078e00ff */
        /* <DEDUP_REMOVED lines=34> */
.L_x_91:
[----:B------:R-:W-:Y:S05]  /*76f0*/  BSYNC.RECONVERGENT B2 ;  /* 0x0000000000027941 */ /* 0x000fea0003800200 */
.L_x_90:
[----:B------:R-:W0:Y:S01]  /*7700*/  I2F.F64.U16 R42, R42 ;  /* 0x0000002a002a7312 */ /* 0x000e220000101800 */
[----:B------:R-:W-:Y:S01]  /*7710*/  MOV R36, 0x80000 ;  /* 0x0008000000247802 */ /* 0x000fe20000000f00 */
        /* <DEDUP_REMOVED lines=16> */
.L_x_80:
[----:B------:R-:W0:Y:S02]  /*7820*/  LDC.64 R32, c[0x0][0x3d0] ;  /* 0x0000f400ff207b82 */ /* 0x000e240000000a00 */
[----:B0-----:R-:W-:-:S14]  /*7830*/  DSETP.NEU.AND P0, PT, R32, 1, PT ;  /* 0x3ff000002000742a */ /* 0x001fdc0003f0d000 */
[----:B------:R-:W-:Y:S05]  /*7840*/  @!P0 BRA `(.L_x_92) ;  /* 0x00000034007c8947 */ /* 0x000fea0003800000 */
[----:B------:R-:W-:Y:S01]  /*7850*/  DSETP.NEU.AND P2, PT, |R48|, +INF , PT ;  /* 0x7ff000003000742a */ /* 0x000fe20003f4d200 */
[----:B------:R-:W-:Y:S01]  /*7860*/  BSSY.RECONVERGENT B3, `(.L_x_93) ;  /* 0x0000012000037945 */ /* 0x000fe20003800200 */
[----:B------:R-:W-:Y:S01]  /*7870*/  DMUL R70, RZ, R48 ;  /* 0x00000030ff467228 */ /* 0x000fe20000000000 */
[----:B------:R-:W-:-:S11]  /*7880*/  MOV R76, 0x1 ;  /* 0x00000001004c7802 */ /* 0x000fd60000000f00 */
[----:B------:R-:W-:Y:S05]  /*7890*/  @!P2 BRA `(.L_x_94) ;  /* 0x000000000038a947 */ /* 0x000fea0003800000 */
[----:B------:R-:W-:Y:S01]  /*78a0*/  DSETP.GE.AND P0, PT, |R48|, 2.14748364800000000000e+09, PT ;  /* 0x41e000003000742a */ /* 0x000fe20003f06200 */
[----:B------:R-:W-:Y:S01]  /*78b0*/  BSSY.RECONVERGENT B4, `(.L_x_95) ;  /* 0x000000b000047945 */ /* 0x000fe20003800200 */
[----:B------:R-:W-:Y:S02]  /*78c0*/  IMAD.MOV.U32 R34, RZ, RZ, R4 ;  /* 0x000000ffff227224 */ /* 0x000fe400078e0004 */
[----:B------:R-:W-:Y:S02]  /*78d0*/  IMAD.MOV.U32 R70, RZ, RZ, R16 ;  /* 0x000000ffff467224 */ /* 0x000fe400078e0010 */
[----:B------:R-:W-:-:S08]  /*78e0*/  IMAD.MOV.U32 R71, RZ, RZ, R17 ;  /* 0x000000ffff477224 */ /* 0x000fd000078e0011 */
[----:B------:R-:W-:Y:S05]  /*78f0*/  @!P0 BRA `(.L_x_96) ;  /* 0x0000000000188947 */ /* 0x000fea0003800000 */
[----:B------:R-:W-:Y:S01]  /*7900*/  IMAD.MOV.U32 R36, RZ, RZ, R48 ;  /* 0x000000ffff247224 */ /* 0x000fe200078e0030 */
[----:B------:R-:W-:Y:S01]  /*7910*/  MOV R76, 0x7940 ;  /* 0x00007940004c7802 */ /* 0x000fe20000000f00 */
[----:B------:R-:W-:-:S07]  /*7920*/  IMAD.MOV.U32 R77, RZ, RZ, R49 ;  /* 0x000000ffff4d7224 */ /* 0x000fce00078e0031 */
[----:B--2---:R-:W-:Y:S05]  /*7930*/  CALL.REL.NOINC `($_Z16multibrot_kerneljPhiidiiddhhhdldddhhhddddhhhhhhdddddd$__internal_trig_reduction_slowpathd) ;  /* 0x0000008c00f87944 */ /* 0x004fea0003c00000 */
[----:B------:R-:W-:Y:S01]  /*7940*/  MOV R70, R36 ;  /* 0x0000002400467202 */ /* 0x000fe20000000f00 */
[----:B------:R-:W-:-:S07]  /*7950*/  IMAD.MOV.U32 R71, RZ, RZ, R37 ;  /* 0x000000ffff477224 */ /* 0x000fce00078e0025 */
.L_x_96:
[----:B------:R-:W-:Y:S05]  /*7960*/  BSYNC.RECONVERGENT B4 ;  /* 0x0000000000047941 */ /* 0x000fea0003800200 */
.L_x_95:
[----:B------:R-:W-:-:S07]  /*7970*/  VIADD R76, R34, 0x1 ;  /* 0x00000001224c7836 */ /* 0x000fce0000000000 */
.L_x_94:
[----:B------:R-:W-:Y:S05]  /*7980*/  BSYNC.RECONVERGENT B3 ;  /* 0x0000000000037941 */ /* 0x000fea0003800200 */
.L_x_93:
[----:B------:R-:W0:Y:S01]  /*7990*/  LDCU.64 UR18, c[0x4][0x8] ;  /* 0x01000100ff1277ac */ /* 0x000e220008000a00 */
[----:B------:R-:W-:-:S05]  /*79a0*/  IMAD.SHL.U32 R32, R76, 0x40, RZ ;  /* 0x000000404c207824 */ /* 0x000fca00078e00ff */
[----:B------:R-:W-:-:S04]  /*79b0*/  LOP3.LUT R32, R32, 0x40, RZ, 0xc0, !PT ;  /* 0x0000004020207812 */ /* 0x000fc800078ec0ff */
[----:B0-----:R-:W-:-:S05]  /*79c0*/  IADD3 R74, P0, PT, R32, UR18, RZ ;  /* 0x00000012204a7c10 */ /* 0x001fca000ff1e0ff */
[----:B------:R-:W-:-:S05]  /*79d0*/  IMAD.X R75, RZ, RZ, UR19, P0 ;  /* 0x00000013ff4b7e24 */ /* 0x000fca00080e06ff */
[----:B------:R-:W3:Y:S04]  /*79e0*/  LDG.E.128.CONSTANT R32, desc[UR10][R74.64] ;  /* 0x0000000a4a207981 */ /* 0x000ee8000c1e9d00 */
[----:B------:R-:W4:Y:S04]  /*79f0*/  LDG.E.128.CONSTANT R36, desc[UR10][R74.64+0x10] ;  /* 0x0000100a4a247981 */ /* 0x000f28000c1e9d00 */
[----:B------:R-:W5:Y:S01]  /*7a00*/  LDG.E.128.CONSTANT R40, desc[UR10][R74.64+0x20] ;  /* 0x0000200a4a287981 */ /* 0x000f62000c1e9d00 */
[----:B------:R-:W-:Y:S01]  /*7a10*/  LOP3.LUT R72, R76, 0x1, RZ, 0xc0, !PT ;  /* 0x000000014c487812 */ /* 0x000fe200078ec0ff */
[----:B------:R-:W-:Y:S01]  /*7a20*/  IMAD.MOV.U32 R78, RZ, RZ, 0x20fd8164 ;  /* 0x20fd8164ff4e7424 */ /* 0x000fe200078e00ff */
[----:B------:R-:W-:Y:S01]  /*7a30*/  MOV R77, 0x3da8ff83 ;  /* 0x3da8ff83004d7802 */ /* 0x000fe20000000f00 */
[----:B------:R-:W-:Y:S01]  /*7a40*/  BSSY.RECONVERGENT B3, `(.L_x_97) ;  /* 0x000001f000037945 */ /* 0x000fe20003800200 */
[----:B------:R-:W-:Y:S01]  /*7a50*/  ISETP.NE.U32.AND P0, PT, R72, 0x1, PT ;  /* 0x000000014800780c */ /* 0x000fe20003f05070 */
[----:B------:R-:W-:-:S03]  /*7a60*/  DMUL R72, R70, R70 ;  /* 0x0000004646487228 */ /* 0x000fc60000000000 */
[----:B------:R-:W-:Y:S02]  /*7a70*/  FSEL R78, R78, -8.06006814911005101289e+34, !P0 ;  /* 0xf9785eba4e4e7808 */ /* 0x000fe40004000000 */
[----:B------:R-:W-:-:S06]  /*7a80*/  FSEL R79, -R77, 0.11223486810922622681, !P0 ;  /* 0x3de5db654d4f7808 */ /* 0x000fcc0004000100 */
[----:B---3--:R-:W-:-:S08]  /*7a90*/  DFMA R32, R72, R78, R32 ;  /* 0x0000004e4820722b */ /* 0x008fd00000000020 */
[----:B------:R-:W-:-:S08]  /*7aa0*/  DFMA R32, R72, R32, R34 ;  /* 0x000000204820722b */ /* 0x000fd00000000022 */
[----:B----4-:R-:W-:Y:S02]  /*7ab0*/  DFMA R32, R72, R32, R36 ;  /* 0x000000204820722b */ /* 0x010fe40000000024 */
[----:B------:R-:W-:-:S06]  /*7ac0*/  DMUL R36, RZ, R48 ;  /* 0x00000030ff247228 */ /* 0x000fcc0000000000 */
[----:B------:R-:W-:-:S08]  /*7ad0*/  DFMA R32, R72, R32, R38 ;  /* 0x000000204820722b */ /* 0x000fd00000000026 */
[----:B-----5:R-:W-:-:S08]  /*7ae0*/  DFMA R32, R72, R32, R40 ;  /* 0x000000204820722b */ /* 0x020fd00000000028 */
[----:B------:R-:W-:-:S08]  /*7af0*/  DFMA R32, R72, R32, R42 ;  /* 0x000000204820722b */ /* 0x000fd0000000002a */
[----:B------:R-:W-:Y:S02]  /*7b00*/  DFMA R34, R32, R70, R70 ;  /* 0x000000462022722b */ /* 0x000fe40000000046 */
[----:B------:R-:W-:Y:S01]  /*7b10*/  DFMA R32, R72, R32, 1 ;  /* 0x3ff000004820742b */ /* 0x000fe20000000020 */
[----:B------:R-:W-:Y:S02]  /*7b20*/  FSEL R72, R36, R16, !P2 ;  /* 0x0000001024487208 */ /* 0x000fe40005000000 */
[----:B------:R-:W-:-:S07]  /*7b30*/  FSEL R73, R37, R17, !P2 ;  /* 0x0000001125497208 */ /* 0x000fce0005000000 */
[----:B------:R-:W-:Y:S02]  /*7b40*/  FSEL R34, R32, R34, !P0 ;  /* 0x0000002220227208 */ /* 0x000fe40004000000 */
[----:B------:R-:W-:Y:S02]  /*7b50*/  FSEL R35, R33, R35, !P0 ;  /* 0x0000002321237208 */ /* 0x000fe40004000000 */
[----:B------:R-:W-:Y:S02]  /*7b60*/  LOP3.LUT P0, RZ, R76, 0x2, RZ, 0xc0, !PT ;  /* 0x000000024cff7812 */ /* 0x000fe4000780c0ff */
[----:B------:R-:W-:Y:S02]  /*7b70*/  SEL R76, R4, RZ, P2 ;  /* 0x000000ff044c7207 */ /* 0x000fe40001000000 */
[----:B------:R-:W-:-:S10]  /*7b80*/  DADD R32, RZ, -R34 ;  /* 0x00000000ff207229 */ /* 0x000fd40000000822 */
[----:B------:R-:W-:Y:S02]  /*7b90*/  FSEL R70, R34, R32, !P0 ;  /* 0x0000002022467208 */ /* 0x000fe40004000000 */
[----:B------:R-:W-:Y:S01]  /*7ba0*/  FSEL R71, R35, R33, !P0 ;  /* 0x0000002123477208 */ /* 0x000fe20004000000 */
[----:B------:R-:W-:Y:S06]  /*7bb0*/  @P6 BRA `(.L_x_98) ;  /* 0x00000000001c6947 */ /* 0x000fec0003800000 */
[----:B------:R-:W-:Y:S01]  /*7bc0*/  IMAD.MOV.U32 R36, RZ, RZ, R48 ;  /* 0x000000ffff247224 */ /* 0x000fe200078e0030 */
[----:B------:R-:W-:Y:S01]  /*7bd0*/  MOV R76, 0x7c00 ;  /* 0x00007c00004c7802 */ /* 0x000fe20000000f00 */
[----:B------:R-:W-:-:S07]  /*7be0*/  IMAD.MOV.U32 R77, RZ, RZ, R49 ;  /* 0x000000ffff4d7224 */ /* 0x000fce00078e0031 */
[----:B--2---:R-:W-:Y:S05]  /*7bf0*/  CALL.REL.NOINC `($_Z16multibrot_kerneljPhiidiiddhhhdldddhhhddddhhhhhhdddddd$__internal_trig_reduction_slowpathd) ;  /* 0x0000008c00487944 */ /* 0x004fea0003c00000 */
[----:B------:R-:W-:Y:S02]  /*7c00*/  IMAD.MOV.U32 R76, RZ, RZ, R34 ;  /* 0x000000ffff4c7224 */ /* 0x000fe400078e0022 */
[----:B------:R-:W-:Y:S02]  /*7c10*/  IMAD.MOV.U32 R72, RZ, RZ, R36 ;  /* 0x000000ffff487224 */ /* 0x000fe400078e0024 */
[----:B------:R-:W-:-:S07]  /*7c20*/  IMAD.MOV.U32 R73, RZ, RZ, R37 ;  /* 0x000000ffff497224 */ /* 0x000fce00078e0025 */
.L_x_98:
[----:B------:R-:W-:Y:S05]  /*7c30*/  BSYNC.RECONVERGENT B3 ;  /* 0x0000000000037941 */ /* 0x000fea0003800200 */
.L_x_97:
        /* <DEDUP_REMOVED lines=10> */
[----:B------:R-:W-:Y:S01]  /*7ce0*/  @!P4 DMUL R50, R50, 1.80143985094819840000e+16 ;  /* 0x435000003232c828 */ /* 0x000fe20000000000 */
[----:B------:R-:W-:Y:S01]  /*7cf0*/  IMAD.MOV.U32 R77, RZ, RZ, 0x3da8ff83 ;  /* 0x3da8ff83ff4d7424 */ /* 0x000fe200078e00ff */
[----:B------:R-:W-:Y:S01]  /*7d00*/  ISETP.NE.U32.AND P0, PT, R74, 0x1, PT ;  /* 0x000000014a00780c */ /* 0x000fe20003f05070 */
[----:B------:R-:W-:Y:S01]  /*7d10*/  DMUL R74, R72, R72 ;  /* 0x00000048484a7228 */ /* 0x000fe20000000000 */
[----:B------:R-:W-:Y:S02]  /*7d20*/  BSSY.RECONVERGENT B1, `(.L_x_99) ;  /* 0x000005f000017945 */ /* 0x000fe40003800200 */
[----:B------:R-:W-:-:S02]  /*7d30*/  FSEL R80, R80, -8.06006814911005101289e+34, !P0 ;  /* 0xf9785eba50507808 */ /* 0x000fc40004000000 */
[----:B------:R-:W-:Y:S02]  /*7d40*/  FSEL R81, -R77, 0.11223486810922622681, !P0 ;  /* 0x3de5db654d517808 */ /* 0x000fe40004000100 */
[----:B------:R-:W-:Y:S02]  /*7d50*/  @!P4 IMAD.MOV.U32 R9, RZ, RZ, R51 ;  /* 0x000000ffff09c224 */ /* 0x000fe400078e0033 */
[----:B------:R-:W-:Y:S02]  /*7d60*/  @!P4 IMAD.MOV.U32 R44, RZ, RZ, R50 ;  /* 0x000000ffff2cc224 */ /* 0x000fe400078e0032 */
[----:B---3--:R-:W-:-:S08]  /*7d70*/  DFMA R32, R74, R80, R32 ;  /* 0x000000504a20722b */ /* 0x008fd00000000020 */
[----:B------:R-:W-:-:S08]  /*7d80*/  DFMA R32, R74, R32, R34 ;  /* 0x000000204a20722b */ /* 0x000fd00000000022 */
[----:B----4-:R-:W-:Y:S01]  /*7d90*/  DFMA R32, R74, R32, R36 ;  /* 0x000000204a20722b */ /* 0x010fe20000000024 */
[----:B------:R-:W-:-:S05]  /*7da0*/  VIADD R36, R9, 0xffffffff ;  /* 0xffffffff09247836 */ /* 0x000fca0000000000 */
[----:B------:R-:W-:Y:S02]  /*7db0*/  ISETP.GT.U32.AND P1, PT, R36, 0x7feffffe, PT ;  /* 0x7feffffe2400780c */ /* 0x000fe40003f24070 */
[----:B------:R-:W-:-:S08]  /*7dc0*/  DFMA R32, R74, R32, R38 ;  /* 0x000000204a20722b */ /* 0x000fd00000000026 */
[----:B-----5:R-:W-:Y:S01]  /*7dd0*/  DFMA R32, R74, R32, R40 ;  /* 0x000000204a20722b */ /* 0x020fe20000000028 */
[----:B------:R-:W-:Y:S01]  /*7de0*/  MOV R40, 0xfffffc01 ;  /* 0xfffffc0100287802 */ /* 0x000fe20000000f00 */
[----:B------:R-:W-:-:S06]  /*7df0*/  @!P4 IMAD.MOV.U32 R40, RZ, RZ, -0x435 ;  /* 0xfffffbcbff28c424 */ /* 0x000fcc00078e00ff */
        /* <DEDUP_REMOVED lines=8> */
[----:B------:R-:W-:Y:S01]  /*7e80*/  FSEL R43, R35, R33, !P0 ;  /* 0x00000021232b7208 */ /* 0x000fe20004000000 */
[----:B------:R-:W-:Y:S06]  /*7e90*/  @P1 BRA `(.L_x_100) ;  /* 0x0000000400041947 */ /* 0x000fec0003800000 */
[----:B------:R-:W-:Y:S01]  /*7ea0*/  LOP3.LUT R32, R9, 0xfffff, RZ, 0xc0, !PT ;  /* 0x000fffff09207812 */ /* 0x000fe200078ec0ff */
[----:B------:R-:W-:Y:S01]  /*7eb0*/  IMAD.MOV.U32 R72, RZ, RZ, -0x748574fc ;  /* 0x8b7a8b04ff487424 */ /* 0x000fe200078e00ff */
[----:B------:R-:W-:Y:S01]  /*7ec0*/  MOV R34, RZ ;  /* 0x000000ff00227202 */ /* 0x000fe20000000f00 */
[----:B------:R-:W-:Y:S01]  /*7ed0*/  IMAD.MOV.U32 R73, RZ, RZ, 0x3ed0ee25 ;  /* 0x3ed0ee25ff497424 */ /* 0x000fe200078e00ff */
[----:B------:R-:W-:Y:S01]  /*7ee0*/  LOP3.LUT R33, R32, 0x3ff00000, RZ, 0xfc, !PT ;  /* 0x3ff0000020217812 */ /* 0x000fe200078efcff */
[----:B------:R-:W-:Y:S01]  /*7ef0*/  IMAD.MOV.U32 R32, RZ, RZ, R44 ;  /* 0x000000ffff207224 */ /* 0x000fe200078e002c */
[----:B------:R-:W-:Y:S01]  /*7f00*/  UMOV UR18, 0x3ae80f1e ;  /* 0x3ae80f1e00127882 */ /* 0x000fe20000000000 */
[----:B------:R-:W-:Y:S01]  /*7f10*/  UMOV UR19, 0x3eb1380b ;  /* 0x3eb1380b00137882 */ /* 0x000fe20000000000 */
[----:B------:R-:W-:Y:S01]  /*7f20*/  ISETP.GE.U32.AND P0, PT, R33, 0x3ff6a09f, PT ;  /* 0x3ff6a09f2100780c */ /* 0x000fe20003f06070 */
[----:B------:R-:W-:Y:S01]  /*7f30*/  IMAD.MOV.U32 R75, RZ, RZ, 0x43300000 ;  /* 0x43300000ff4b7424 */ /* 0x000fe200078e00ff */
[----:B------:R-:W-:Y:S01]  /*7f40*/  LEA.HI R9, R9, R40, RZ, 0xc ;  /* 0x0000002809097211 */ /* 0x000fe200078f60ff */
[----:B------:R-:W-:Y:S01]  /*7f50*/  UMOV UR20, 0x80000000 ;  /* 0x8000000000147882 */ /* 0x000fe20000000000 */
[----:B------:R-:W-:-:S09]  /*7f60*/  UMOV UR21, 0x43300000 ;  /* 0x4330000000157882 */ /* 0x000fd20000000000 */
        /* <DEDUP_REMOVED lines=52> */
.L_x_100:
[----:B------:R-:W-:Y:S01]  /*82b0*/  IMAD.MOV.U32 R32, RZ, RZ, 0x0 ;  /* 0x00000000ff207424 */ /* 0x000fe200078e00ff */
[----:B------:R-:W-:Y:S02]  /*82c0*/  MOV R33, 0x7ff00000 ;  /* 0x7ff0000000217802 */ /* 0x000fe40000000f00 */
[----:B------:R-:W-:-:S04]  /*82d0*/  LOP3.LUT P0, RZ, R51, 0x7fffffff, RZ, 0xc0, !PT ;  /* 0x7fffffff33ff7812 */ /* 0x000fc8000780c0ff */
[----:B------:R-:W-:-:S10]  /*82e0*/  DFMA R32, R50, R32, +INF ;  /* 0x7ff000003220742b */ /* 0x000fd40000000020 */
[----:B------:R-:W-:Y:S02]  /*82f0*/  FSEL R32, R32, RZ, P0 ;  /* 0x000000ff20207208 */ /* 0x000fe40000000000 */
[----:B------:R-:W-:-:S07]  /*8300*/  FSEL R33, R33, -QNAN , P0 ;  /* 0xfff0000021217808 */ /* 0x000fce0000000000 */
.L_x_101:
[----:B------:R-:W-:Y:S05]  /*8310*/  BSYNC.RECONVERGENT B1 ;  /* 0x0000000000017941 */ /* 0x000fea0003800200 */
.L_x_99:
[----:B------:R-:W-:Y:S01]  /*8320*/  DMUL R34, R52, R68 ;  /* 0x0000004434227228 */ /* 0x000fe20000000000 */
[----:B------:R-:W-:Y:S01]  /*8330*/  BSSY.RECONVERGENT B1, `(.L_x_102) ;  /* 0x000002f000017945 */ /* 0x000fe20003800200 */
[----:B------:R-:W-:Y:S02]  /*8340*/  DMUL R32, R32, 0.5 ;  /* 0x3fe0000020207828 */ /* 0x000fe40000000000 */
[----:B------:R-:W-:Y:S02]  /*8350*/  DMUL R38, R58, R64 ;  /* 0x000000403a267228 */ /* 0x000fe40000000000 */
[----:B------:R-:W-:Y:S02]  /*8360*/  DADD R60, R62, -R60 ;  /* 0x000000003e3c7229 */ /* 0x000fe4000000083c */
[C---:B------:R-:W-:Y:S02]  /*8370*/  DFMA R36, R54.reuse, R66, -R34 ;  /* 0x000000423624722b */ /* 0x040fe40000000822 */
[----:B------:R-:W-:-:S02]  /*8380*/  DMUL R68, R54, R68 ;  /* 0x0000004436447228 */ /* 0x000fc40000000000 */
[C---:B------:R-:W-:Y:S02]  /*8390*/  DMUL R40, R58.reuse, R54 ;  /* 0x000000363a287228 */ /* 0x040fe40000000000 */
[----:B------:R-:W-:Y:S02]  /*83a0*/  DFMA R38, R58, R64, R38 ;  /* 0x000000403a26722b */ /* 0x000fe40000000026 */
[C---:B------:R-:W-:Y:S02]  /*83b0*/  DADD R34, R32.reuse, 1 ;  /* 0x3ff0000020227429 */ /* 0x040fe40000000000 */
[----:B------:R-:W-:Y:S02]  /*83c0*/  DMUL R36, R32, R36 ;  /* 0x0000002420247228 */ /* 0x000fe40000000000 */
[----:B------:R-:W-:Y:S02]  /*83d0*/  DFMA R68, R52, R66, R68 ;  /* 0x000000423444722b */ /* 0x000fe40000000044 */
[----:B------:R-:W-:-:S02]  /*83e0*/  DMUL R58, R58, R52 ;  /* 0x000000343a3a7228 */ /* 0x000fc40000000000 */
[----:B------:R-:W-:Y:S02]  /*83f0*/  DFMA R40, R52, R64, R40 ;  /* 0x000000403428722b */ /* 0x000fe40000000028 */
[C---:B------:R-:W-:Y:S02]  /*8400*/  DMUL R38, R34.reuse, R38 ;  /* 0x0000002622267228 */ /* 0x040fe40000000000 */
[----:B------:R-:W-:Y:S02]  /*8410*/  DFMA R36, R34, R60, -R36 ;  /* 0x0000003c2224722b */ /* 0x000fe40000000824 */
[----:B------:R-:W-:-:S04]  /*8420*/  DFMA R58, R54, R64, -R58 ;  /* 0x00000040363a722b */ /* 0x000fc8000000083a */
[----:B------:R-:W-:Y:S02]  /*8430*/  DFMA R38, R32, R68, -R38 ;  /* 0x000000442026722b */ /* 0x000fe40000000826 */
[----:B------:R-:W-:-:S06]  /*8440*/  DMUL R50, R36, R40 ;  /* 0x0000002824327228 */ /* 0x000fcc0000000000 */
[C---:B------:R-:W-:Y:S02]  /*8450*/  DMUL R32, R38.reuse, R40 ;  /* 0x0000002826207228 */ /* 0x040fe40000000000 */
[----:B------:R-:W-:-:S06]  /*8460*/  DFMA R50, R38, R58, R50 ;  /* 0x0000003a2632722b */ /* 0x000fcc0000000032 */
[----:B------:R-:W-:Y:S02]  /*8470*/  DFMA R32, R36, R58, -R32 ;  /* 0x0000003a2420722b */ /* 0x000fe40000000820 */
[----:B------:R-:W-:Y:S01]  /*8480*/  DMUL R34, R50, R50 ;  /* 0x0000003232227228 */ /* 0x000fe20000000000 */
[----:B------:R-:W-:Y:S02]  /*8490*/  IMAD.MOV.U32 R36, RZ, RZ, 0x0 ;  /* 0x00000000ff247424 */ /* 0x000fe400078e00ff */
[----:B------:R-:W-:-:S05]  /*84a0*/  IMAD.MOV.U32 R37, RZ, RZ, 0x3fd80000 ;  /* 0x3fd80000ff257424 */ /* 0x000fca00078e00ff */
        /* <DEDUP_REMOVED lines=21> */
[----:B------:R-:W-:Y:S02]  /*8600*/  IMAD.MOV.U32 R54, RZ, RZ, R34 ;  /* 0x000000ffff367224 */ /* 0x000fe400078e0022 */
[----:B------:R-:W-:-:S07]  /*8610*/  IMAD.MOV.U32 R55, RZ, RZ, R35 ;  /* 0x000000ffff377224 */ /* 0x000fce00078e0023 */
.L_x_103:
[----:B------:R-:W-:Y:S05]  /*8620*/  BSYNC.RECONVERGENT B1 ;  /* 0x0000000000017941 */ /* 0x000fea0003800200 */
.L_x_102:
        /* <DEDUP_REMOVED lines=22> */
.L_x_105:
[----:B------:R-:W-:Y:S05]  /*8790*/  BSYNC.RECONVERGENT B2 ;  /* 0x0000000000027941 */ /* 0x000fea0003800200 */
.L_x_104:
        /* <DEDUP_REMOVED lines=18> */
[----:B------:R-:W-:Y:S02]  /*88c0*/  IMAD.MOV.U32 R34, RZ, RZ, R54 ;  /* 0x000000ffff227224 */ /* 0x000fe400078e0036 */
[----:B------:R-:W-:-:S07]  /*88d0*/  IMAD.MOV.U32 R35, RZ, RZ, R55 ;  /* 0x000000ffff237224 */ /* 0x000fce00078e0037 */
[----:B--2---:R-:W-:Y:S05]  /*88e0*/  CALL.REL.NOINC `($__internal_0_$__cuda_sm20_div_rn_f64_full) ;  /* 0x0000007400d07944 */ /* 0x004fea0003c00000 */
[----:B------:R-:W-:-:S07]  /*88f0*/  IMAD.MOV.U32 R32, RZ, RZ, R34 ;  /* 0x000000ffff207224 */ /* 0x000fce00078e0022 */
.L_x_107:
[----:B------:R-:W-:Y:S05]  /*8900*/  BSYNC.RECONVERGENT B2 ;  /* 0x0000000000027941 */ /* 0x000fea0003800200 */
.L_x_106:
[----:B------:R-:W0:Y:S01]  /*8910*/  LDC.64 R40, c[0x0][0x3e0] ;  /* 0x0000f800ff287b82 */ /* 0x000e220000000a00 */
[----:B------:R-:W-:Y:S01]  /*8920*/  MOV R36, 0x1 ;  /* 0x0000000100247802 */ /* 0x000fe20000000f00 */
[----:B------:R-:W-:Y:S01]  /*8930*/  DMUL R42, R32, R42 ;  /* 0x0000002a202a7228 */ /* 0x000fe20000000000 */
[----:B------:R-:W-:Y:S07]  /*8940*/  BSSY.RECONVERGENT B2, `(.L_x_108) ;  /* 0x0000017000027945 */ /* 0x000fee0003800200 */
[----:B------:R-:W-:-:S02]  /*8950*/  DFMA R42, R52, R70, R42 ;  /* 0x00000046342a722b */ /* 0x000fc4000000002a */
[----:B0-----:R-:W-:-:S06]  /*8960*/  DADD R34, R40, 1 ;  /* 0x3ff0000028227429 */ /* 0x001fcc0000000000 */
[----:B------:R-:W-:Y:S01]  /*8970*/  DADD R42, R42, R40 ;  /* 0x000000002a2a7229 */ /* 0x000fe20000000028 */
[----:B------:R-:W0:Y:S09]  /*8980*/  MUFU.RCP64H R37, R35 ;  /* 0x0000002300257308 */ /* 0x000e320000001800 */
        /* <DEDUP_REMOVED lines=14> */
[----:B------:R-:W-:-:S07]  /*8a70*/  IMAD.MOV.U32 R33, RZ, RZ, R43 ;  /* 0x000000ffff217224 */ /* 0x000fce00078e002b */
[----:B--2---:R-:W-:Y:S05]  /*8a80*/  CALL.REL.NOINC `($__internal_0_$__cuda_sm20_div_rn_f64_full) ;  /* 0x0000007400687944 */ /* 0x004fea0003c00000 */
[----:B------:R-:W-:Y:S02]  /*8a90*/  IMAD.MOV.U32 R50, RZ, RZ, R34 ;  /* 0x000000ffff327224 */ /* 0x000fe400078e0022 */
[----:B------:R-:W-:-:S07]  /*8aa0*/  IMAD.MOV.U32 R51, RZ, RZ, R33 ;  /* 0x000000ffff337224 */ /* 0x000fce00078e0021 */
.L_x_109:
[----:B------:R-:W-:Y:S05]  /*8ab0*/  BSYNC.RECONVERGENT B2 ;  /* 0x0000000000027941 */ /* 0x000fea0003800200 */
.L_x_108:
[----:B------:R-:W0:Y:S01]  /*8ac0*/  MUFU.RCP64H R33, 255 ;  /* 0x406fe00000217908 */ /* 0x000e220000001800 */
[----:B------:R-:W-:Y:S01]  /*8ad0*/  IMAD.MOV.U32 R36, RZ, RZ, 0x0 ;  /* 0x00000000ff247424 */ /* 0x000fe200078e00ff */
[----:B------:R-:W-:Y:S01]  /*8ae0*/  MOV R37, 0x406fe000 ;  /* 0x406fe00000257802 */ /* 0x000fe20000000f00 */
[----:B------:R-:W-:Y:S01]  /*8af0*/  IMAD.MOV.U32 R32, RZ, RZ, 0x1 ;  /* 0x00000001ff207424 */ /* 0x000fe200078e00ff */
[----:B------:R-:W-:Y:S01]  /*8b00*/  LOP3.LUT R9, R45, 0xff, RZ, 0xc0, !PT ;  /* 0x000000ff2d097812 */ /* 0x000fe200078ec0ff */
[----:B------:R-:W-:Y:S01]  /*8b10*/  BSSY.RECONVERGENT B2, `(.L_x_110) ;  /* 0x0000019000027945 */ /* 0x000fe20003800200 */
[----:B------:R-:W-:Y:S02]  /*8b20*/  LOP3.LUT R52, R56, 0xff, RZ, 0xc0, !PT ;  /* 0x000000ff38347812 */ /* 0x000fe400078ec0ff */
[----:B------:R-:W-:-:S04]  /*8b30*/  LOP3.LUT R42, R57, 0xff, RZ, 0xc0, !PT ;  /* 0x000000ff392a7812 */ /* 0x000fc800078ec0ff */
[----:B------:R-:W-:Y:S01]  /*8b40*/  I2F.F64.U16 R52, R52 ;  /* 0x0000003400347312 */ /* 0x000fe20000101800 */
[----:B0-----:R-:W-:-:S07]  /*8b50*/  DFMA R34, R32, -R36, 1 ;  /* 0x3ff000002022742b */ /* 0x001fce0000000824 */
[----:B------:R-:W-:Y:S01]  /*8b60*/  I2F.F64.U16 R42, R42 ;  /* 0x0000002a002a7312 */ /* 0x000fe20000101800 */
[----:B------:R-:W-:-:S08]  /*8b70*/  DFMA R34, R34, R34, R34 ;  /* 0x000000222222722b */ /* 0x000fd00000000022 */
[----:B------:R-:W-:-:S08]  /*8b80*/  DFMA R34, R32, R34, R32 ;  /* 0x000000222022722b */ /* 0x000fd00000000020 */
[C---:B------:R-:W-:Y:S01]  /*8b90*/  DFMA R32, R34.reuse, -R36, 1 ;  /* 0x3ff000002220742b */ /* 0x040fe20000000824 */
[----:B------:R-:W0:Y:S07]  /*8ba0*/  I2F.F64.U16 R36, R9 ;  /* 0x0000000900247312 */ /* 0x000e2e0000101800 */
[----:B------:R-:W-:-:S08]  /*8bb0*/  DFMA R32, R34, R32, R34 ;  /* 0x000000202220722b */ /* 0x000fd00000000022 */
[----:B0-----:R-:W-:Y:S01]  /*8bc0*/  DMUL R44, R36, R32 ;  /* 0x00000020242c7228 */ /* 0x001fe20000000000 */
[----:B------:R-:W-:-:S07]  /*8bd0*/  FSETP.GEU.AND P1, PT, |R37|, 6.5827683646048100446e-37, PT ;  /* 0x036000002500780b */ /* 0x000fce0003f2e200 */
[----:B------:R-:W-:-:S08]  /*8be0*/  DFMA R34, R44, -255, R36 ;  /* 0xc06fe0002c22782b */ /* 0x000fd00000000024 */
[----:B------:R-:W-:-:S10]  /*8bf0*/  DFMA R44, R32, R34, R44 ;  /* 0x00000022202c722b */ /* 0x000fd4000000002c */
[----:B------:R-:W-:-:S05]  /*8c00*/  FFMA R32, RZ, 3.748046875, R45 ;  /* 0x406fe000ff207823 */ /* 0x000fca000000002d */
[----:B------:R-:W-:-:S13]  /*8c10*/  FSETP.GT.AND P0, PT, |R32|, 1.469367938527859385e-39, PT ;  /* 0x001000002000780b */ /* 0x000fda0003f04200 */
[----:B------:R-:W-:Y:S05]  /*8c20*/  @P0 BRA P1, `(.L_x_111) ;  /* 0x00000000001c0947 */ /* 0x000fea0000800000 */
[----:B------:R-:W-:Y:S01]  /*8c30*/  IMAD.MOV.U32 R33, RZ, RZ, R37 ;  /* 0x000000ffff217224 */ /* 0x000fe200078e0025 */
[----:B------:R-:W-:Y:S01]  /*8c40*/  MOV R32, 0x8c80 ;  /* 0x00008c8000207802 */ /* 0x000fe20000000f00 */
[----:B------:R-:W-:Y:S02]  /*8c50*/  IMAD.MOV.U32 R34, RZ, RZ, RZ ;  /* 0x000000ffff227224 */ /* 0x000fe400078e00ff */
[----:B------:R-:W-:-:S07]  /*8c60*/  IMAD.MOV.U32 R35, RZ, RZ, 0x406fe000 ;  /* 0x406fe000ff237424 */ /* 0x000fce00078e00ff */
[----:B--2---:R-:W-:Y:S05]  /*8c70*/  CALL.REL.NOINC `($__internal_0_$__cuda_sm20_div_rn_f64_full) ;  /* 0x0000007000ec7944 */ /* 0x004fea0003c00000 */
[----:B------:R-:W-:Y:S01]  /*8c80*/  IMAD.MOV.U32 R44, RZ, RZ, R34 ;  /* 0x000000ffff2c7224 */ /* 0x000fe200078e0022 */
[----:B------:R-:W-:-:S07]  /*8c90*/  MOV R45, R33 ;  /* 0x00000021002d7202 */ /* 0x000fce0000000f00 */
.L_x_111:
[----:B------:R-:W-:Y:S05]  /*8ca0*/  BSYNC.RECONVERGENT B2 ;  /* 0x0000000000027941 */ /* 0x000fea0003800200 */
.L_x_110:
[----:B------:R-:W0:Y:S01]  /*8cb0*/  MUFU.RCP64H R33, 255 ;  /* 0x406fe00000217908 */ /* 0x000e220000001800 */
[----:B------:R-:W-:Y:S01]  /*8cc0*/  IMAD.MOV.U32 R34, RZ, RZ, 0x0 ;  /* 0x00000000ff227424 */ /* 0x000fe200078e00ff */
[----:B------:R-:W-:Y:S01]  /*8cd0*/  FSETP.GEU.AND P1, PT, |R53|, 6.5827683646048100446e-37, PT ;  /* 0x036000003500780b */ /* 0x000fe20003f2e200 */
[----:B------:R-:W-:Y:S01]  /*8ce0*/  IMAD.MOV.U32 R35, RZ, RZ, 0x406fe000 ;  /* 0x406fe000ff237424 */ /* 0x000fe200078e00ff */
[----:B------:R-:W-:Y:S01]  /*8cf0*/  BSSY.RECONVERGENT B2, `(.L_x_112) ;  /* 0x0000015000027945 */ /* 0x000fe20003800200 */
[----:B------:R-:W-:-:S06]  /*8d00*/  IMAD.MOV.U32 R32, RZ, RZ, 0x1 ;  /* 0x00000001ff207424 */ /* 0x000fcc00078e00ff */
[----:B0-----:R-:W-:-:S08]  /*8d10*/  DFMA R36, R32, -R34, 1 ;  /* 0x3ff000002024742b */ /* 0x001fd00000000822 */
[----:B------:R-:W-:-:S08]  /*8d20*/  DFMA R36, R36, R36, R36 ;  /* 0x000000242424722b */ /* 0x000fd00000000024 */
[----:B------:R-:W-:-:S08]  /*8d30*/  DFMA R36, R32, R36, R32 ;  /* 0x000000242024722b */ /* 0x000fd00000000020 */
[----:B------:R-:W-:-:S08]  /*8d40*/  DFMA R34, R36, -R34, 1 ;  /* 0x3ff000002422742b */ /* 0x000fd00000000822 */
[----:B------:R-:W-:-:S08]  /*8d50*/  DFMA R34, R36, R34, R36 ;  /* 0x000000222422722b */ /* 0x000fd00000000024 */
[----:B------:R-:W-:-:S08]  /*8d60*/  DMUL R64, R52, R34 ;  /* 0x0000002234407228 */ /* 0x000fd00000000000 */
[----:B------:R-:W-:-:S08]  /*8d70*/  DFMA R32, R64, -255, R52 ;  /* 0xc06fe0004020782b */ /* 0x000fd00000000034 */
[----:B------:R-:W-:-:S10]  /*8d80*/  DFMA R64, R34, R32, R64 ;  /* 0x000000202240722b */ /* 0x000fd40000000040 */
[----:B------:R-:W-:-:S05]  /*8d90*/  FFMA R9, RZ, 3.748046875, R65 ;  /* 0x406fe000ff097823 */ /* 0x000fca0000000041 */
[----:B------:R-:W-:-:S13]  /*8da0*/  FSETP.GT.AND P0, PT, |R9|, 1.469367938527859385e-39, PT ;  /* 0x001000000900780b */ /* 0x000fda0003f04200 */
[----:B------:R-:W-:Y:S05]  /*8db0*/  @P0 BRA P1, `(.L_x_113) ;  /* 0x0000000000200947 */ /* 0x000fea0000800000 */
[----:B------:R-:W-:Y:S01]  /*8dc0*/  IMAD.MOV.U32 R36, RZ, RZ, R52 ;  /* 0x000000ffff247224 */ /* 0x000fe200078e0034 */
[----:B------:R-:W-:Y:S01]  /*8dd0*/  MOV R34, RZ ;  /* 0x000000ff00227202 */ /* 0x000fe20000000f00 */
[----:B------:R-:W-:Y:S01]  /*8de0*/  IMAD.MOV.U32 R33, RZ, RZ, R53 ;  /* 0x000000ffff217224 */ /* 0x000fe200078e0035 */
[----:B------:R-:W-:Y:S01]  /*8df0*/  MOV R32, 0x8e20 ;  /* 0x00008e2000207802 */ /* 0x000fe20000000f00 */
[----:B------:R-:W-:-:S07]  /*8e00*/  IMAD.MOV.U32 R35, RZ, RZ, 0x406fe000 ;  /* 0x406fe000ff237424 */ /* 0x000fce00078e00ff */
[----:B--2---:R-:W-:Y:S05]  /*8e10*/  CALL.REL.NOINC `($__internal_0_$__cuda_sm20_div_rn_f64_full) ;  /* 0x0000007000847944 */ /* 0x004fea0003c00000 */
[----:B------:R-:W-:Y:S02]  /*8e20*/  IMAD.MOV.U32 R64, RZ, RZ, R34 ;  /* 0x000000ffff407224 */ /* 0x000fe400078e0022 */
[----:B------:R-:W-:-:S07]  /*8e30*/  IMAD.MOV.U32 R65, RZ, RZ, R33 ;  /* 0x000000ffff417224 */ /* 0x000fce00078e0021 */
.L_x_113:
[----:B------:R-:W-:Y:S05]  /*8e40*/  BSYNC.RECONVERGENT B2 ;  /* 0x0000000000027941 */ /* 0x000fea0003800200 */
.L_x_112:
[----:B------:R-:W0:Y:S01]  /*8e50*/  MUFU.RCP64H R33, 255 ;  /* 0x406fe00000217908 */ /* 0x000e220000001800 */
[----:B------:R-:W-:Y:S01]  /*8e60*/  IMAD.MOV.U32 R34, RZ, RZ, 0x0 ;  /* 0x00000000ff227424 */ /* 0x000fe200078e00ff */
[----:B------:R-:W-:Y:S01]  /*8e70*/  MOV R32, 0x1 ;  /* 0x0000000100207802 */ /* 0x000fe20000000f00 */
        /* <DEDUP_REMOVED lines=15> */
[----:B------:R-:W-:Y:S01]  /*8f70*/  MOV R32, 0x8fc0 ;  /* 0x00008fc000207802 */ /* 0x000fe20000000f00 */
[----:B------:R-:W-:Y:S02]  /*8f80*/  IMAD.MOV.U32 R33, RZ, RZ, R43 ;  /* 0x000000ffff217224 */ /* 0x000fe400078e002b */
[----:B------:R-:W-:Y:S02]  /*8f90*/  IMAD.MOV.U32 R34, RZ, RZ, RZ ;  /* 0x000000ffff227224 */ /* 0x000fe400078e00ff */
[----:B------:R-:W-:-:S07]  /*8fa0*/  IMAD.MOV.U32 R35, RZ, RZ, 0x406fe000 ;  /* 0x406fe000ff237424 */ /* 0x000fce00078e00ff */
[----:B--2---:R-:W-:Y:S05]  /*8fb0*/  CALL.REL.NOINC `($__internal_0_$__cuda_sm20_div_rn_f64_full) ;  /* 0x00000070001c7944 */ /* 0x004fea0003c00000 */
[----:B------:R-:W-:Y:S01]  /*8fc0*/  IMAD.MOV.U32 R62, RZ, RZ, R34 ;  /* 0x000000ffff3e7224 */ /* 0x000fe200078e0022 */
[----:B------:R-:W-:-:S07]  /*8fd0*/  MOV R63, R33 ;  /* 0x00000021003f7202 */ /* 0x000fce0000000f00 */
.L_x_115:
[----:B------:R-:W-:Y:S05]  /*8fe0*/  BSYNC.RECONVERGENT B2 ;  /* 0x0000000000027941 */ /* 0x000fea0003800200 */
.L_x_114:
[C-C-:B------:R-:W-:Y:S01]  /*8ff0*/  DSETP.MAX.AND P0, P1, R62.reuse, R64.reuse, PT ;  /* 0x000000403e00722a */ /* 0x140fe2000390f000 */
[----:B------:R-:W-:Y:S01]  /*9000*/  IMAD.MOV.U32 R9, RZ, RZ, R62 ;  /* 0x000000ffff097224 */ /* 0x000fe200078e003e */
[----:B------:R-:W-:Y:S01]  /*9010*/  DSETP.MIN.AND P2, P3, R62, R64, PT ;  /* 0x000000403e00722a */ /* 0x000fe20003b40000 */
[----:B------:R-:W-:Y:S01]  /*9020*/  IMAD.MOV.U32 R32, RZ, RZ, R64 ;  /* 0x000000ffff207224 */ /* 0x000fe200078e0040 */
[----:B------:R-:W-:Y:S01]  /*9030*/  MOV R36, R65 ;  /* 0x0000004100247202 */ /* 0x000fe20000000f00 */
[----:B------:R-:W-:Y:S01]  /*9040*/  IMAD.MOV.U32 R33, RZ, RZ, R63 ;  /* 0x000000ffff217224 */ /* 0x000fe200078e003f */
[----:B------:R-:W-:Y:S01]  /*9050*/  BSSY.RECONVERGENT B2, `(.L_x_116) ;  /* 0x000008a000027945 */ /* 0x000fe20003800200 */
[----:B------:R-:W-:Y:S01]  /*9060*/  IMAD.MOV.U32 R34, RZ, RZ, R65 ;  /* 0x000000ffff227224 */ /* 0x000fe200078e0041 */
[----:B------:R-:W-:Y:S01]  /*9070*/  SEL R32, R9, R32, P0 ;  /* 0x0000002009207207 */ /* 0x000fe20000000000 */
[----:B------:R-:W-:Y:S01]  /*9080*/  IMAD.MOV.U32 R9, RZ, RZ, R63 ;  /* 0x000000ffff097224 */ /* 0x000fe200078e003f */
[----:B------:R-:W-:-:S02]  /*9090*/  CS2R R42, SRZ ;  /* 0x00000000002a7805 */ /* 0x000fc4000001ff00 */
[----:B------:R-:W-:Y:S01]  /*90a0*/  FSEL R33, R33, R34, P0 ;  /* 0x0000002221217208 */ /* 0x000fe20000000000 */
[----:B------:R-:W-:Y:S01]  /*90b0*/  IMAD.MOV.U32 R58, RZ, RZ, R32 ;  /* 0x000000ffff3a7224 */ /* 0x000fe200078e0020 */
[----:B------:R-:W-:Y:S01]  /*90c0*/  FSEL R35, R9, R36, P2 ;  /* 0x0000002409237208 */ /* 0x000fe20001000000 */
[----:B------:R-:W-:Y:S01]  /*90d0*/  IMAD.MOV.U32 R9, RZ, RZ, R62 ;  /* 0x000000ffff097224 */ /* 0x000fe200078e003e */
[----:B------:R-:W-:Y:S01]  /*90e0*/  @P1 LOP3.LUT R33, R34, 0x80000, RZ, 0xfc, !PT ;  /* 0x0008000022211812 */ /* 0x000fe200078efcff */
[----:B------:R-:W-:Y:S01]  /*90f0*/  IMAD.MOV.U32 R34, RZ, RZ, R64 ;  /* 0x000000ffff227224 */ /* 0x000fe200078e0040 */
[----:B------:R-:W-:-:S04]  /*9100*/  @P3 LOP3.LUT R35, R36, 0x80000, RZ, 0xfc, !PT ;  /* 0x0008000024233812 */ /* 0x000fc800078efcff */
[----:B------:R-:W-:Y:S01]  /*9110*/  SEL R34, R9, R34, P2 ;  /* 0x0000002209227207 */ /* 0x000fe20001000000 */
[--C-:B------:R-:W-:Y:S01]  /*9120*/  DSETP.MAX.AND P0, P1, R32, R44.reuse, PT ;  /* 0x0000002c2000722a */ /* 0x100fe2000390f000 */
[----:B------:R-:W-:Y:S01]  /*9130*/  IMAD.MOV.U32 R9, RZ, RZ, R44 ;  /* 0x000000ffff097224 */ /* 0x000fe200078e002c */
[----:B------:R-:W-:Y:S02]  /*9140*/  MOV R32, R45 ;  /* 0x0000002d00207202 */ /* 0x000fe40000000f00 */
[----:B------:R-:W-:Y:S01]  /*9150*/  IMAD.MOV.U32 R56, RZ, RZ, R34 ;  /* 0x000000ffff387224 */ /* 0x000fe200078e0022 */
[----:B------:R-:W-:Y:S01]  /*9160*/  DSETP.MIN.AND P2, P3, R34, R44, PT ;  /* 0x0000002c2200722a */ /* 0x000fe20003b40000 */
[----:B------:R-:W-:Y:S01]  /*9170*/  FSEL R59, R33, R32, P0 ;  /* 0x00000020213b7208 */ /* 0x000fe20000000000 */
[----:B------:R-:W-:Y:S01]  /*9180*/  IMAD.MOV.U32 R34, RZ, RZ, R45 ;  /* 0x000000ffff227224 */ /* 0x000fe200078e002d */
[----:B------:R-:W-:-:S03]  /*9190*/  SEL R58, R58, R9, P0 ;  /* 0x000000093a3a7207 */ /* 0x000fc60000000000 */
[----:B------:R-:W-:Y:S02]  /*91a0*/  SEL R56, R56, R9, P2 ;  /* 0x0000000938387207 */ /* 0x000fe40001000000 */
[----:B------:R-:W-:Y:S02]  /*91b0*/  FSEL R57, R35, R34, P2 ;  /* 0x0000002223397208 */ /* 0x000fe40001000000 */
[----:B------:R-:W-:Y:S02]  /*91c0*/  @P1 LOP3.LUT R59, R32, 0x80000, RZ, 0xfc, !PT ;  /* 0x00080000203b1812 */ /* 0x000fe400078efcff */
[----:B------:R-:W-:Y:S02]  /*91d0*/  CS2R R32, SRZ ;  /* 0x0000000000207805 */ /* 0x000fe4000001ff00 */
[----:B------:R-:W-:-:S06]  /*91e0*/  @P3 LOP3.LUT R57, R34, 0x80000, RZ, 0xfc, !PT ;  /* 0x0008000022393812 */ /* 0x000fcc00078efcff */
[C-C-:B------:R-:W-:Y:S02]  /*91f0*/  DADD R52, R58.reuse, -R56.reuse ;  /* 0x000000003a347229 */ /* 0x140fe40000000838 */
[----:B------:R-:W-:-:S06]  /*9200*/  DADD R56, R58, R56 ;  /* 0x000000003a387229 */ /* 0x000fcc0000000038 */
[----:B------:R-:W-:Y:S02]  /*9210*/  DSETP.GEU.AND P4, PT, R52, 2.2250738585072013831e-308, PT ;  /* 0x001000003400742a */ /* 0x000fe40003f8e000 */
[----:B------:R-:W-:-:S12]  /*9220*/  DMUL R54, R56, 0.5 ;  /* 0x3fe0000038367828 */ /* 0x000fd80000000000 */
[----:B------:R-:W-:Y:S05]  /*9230*/  @!P4 BRA `(.L_x_117) ;  /* 0x0000000400acc947 */ /* 0x000fea0003800000 */
[----:B------:R-:W-:Y:S01]  /*9240*/  DADD R32, -R56, 2 ;  /* 0x4000000038207429 */ /* 0x000fe20000000100 */
[----:B------:R-:W-:Y:S01]  /*9250*/  FSETP.GEU.AND P1, PT, |R53|, 6.5827683646048100446e-37, PT ;  /* 0x036000003500780b */ /* 0x000fe20003f2e200 */
[----:B------:R-:W-:Y:S01]  /*9260*/  DSETP.GT.AND P0, PT, R54, 0.5, PT ;  /* 0x3fe000003600742a */ /* 0x000fe20003f04000 */
[----:B------:R-:W-:Y:S07]  /*9270*/  BSSY.RECONVERGENT B3, `(.L_x_118) ;  /* 0x0000016000037945 */ /* 0x000fee0003800200 */
[----:B------:R-:W-:-:S02]  /*9280*/  FSEL R35, R33, R57, P0 ;  /* 0x0000003921237208 */ /* 0x000fc40000000000 */
[----:B------:R-:W-:Y:S01]  /*9290*/  FSEL R34, R32, R56, P0 ;  /* 0x0000003820227208 */ /* 0x000fe20000000000 */
[----:B------:R-:W-:Y:S01]  /*92a0*/  IMAD.MOV.U32 R32, RZ, RZ, 0x1 ;  /* 0x00000001ff207424 */ /* 0x000fe200078e00ff */
[----:B------:R-:W0:Y:S05]  /*92b0*/  MUFU.RCP64H R33, R35 ;  /* 0x0000002300217308 */ /* 0x000e2a0000001800 */
        /* <DEDUP_REMOVED lines=15> */
[----:B------:R-:W-:Y:S01]  /*93b0*/  IMAD.MOV.U32 R42, RZ, RZ, R34 ;  /* 0x000000ffff2a7224 */ /* 0x000fe200078e0022 */
[----:B------:R-:W-:-:S07]  /*93c0*/  MOV R43, R33 ;  /* 0x00000021002b7202 */ /* 0x000fce0000000f00 */
.L_x_119:
[----:B------:R-:W-:Y:S05]  /*93d0*/  BSYNC.RECONVERGENT B3 ;  /* 0x0000000000037941 */ /* 0x000fea0003800200 */
.L_x_118:
[----:B------:R-:W-:-:S14]  /*93e0*/  DSETP.GE.AND P0, PT, R44, R58, PT ;  /* 0x0000003a2c00722a */ /* 0x000fdc0003f06000 */
[----:B------:R-:W-:Y:S05]  /*93f0*/  @!P0 BRA `(.L_x_120) ;  /* 0x0000000000708947 */ /* 0x000fea0003800000 */
[----:B------:R-:W0:Y:S01]  /*9400*/  MUFU.RCP64H R33, R53 ;  /* 0x0000003500217308 */ /* 0x000e220000001800 */
[----:B------:R-:W-:Y:S01]  /*9410*/  IMAD.MOV.U32 R32, RZ, RZ, 0x1 ;  /* 0x00000001ff207424 */ /* 0x000fe200078e00ff */
[----:B------:R-:W-:Y:S01]  /*9420*/  DADD R38, -R62, R64 ;  /* 0x000000003e267229 */ /* 0x000fe20000000140 */
[----:B------:R-:W-:Y:S09]  /*9430*/  BSSY.RECONVERGENT B3, `(.L_x_121) ;  /* 0x0000014000037945 */ /* 0x000ff20003800200 */
        /* <DEDUP_REMOVED lines=18> */
[----:B------:R-:W-:-:S07]  /*9560*/  MOV R32, R34 ;  /* 0x0000002200207202 */ /* 0x000fce0000000f00 */
.L_x_122:
[----:B------:R-:W-:Y:S05]  /*9570*/  BSYNC.RECONVERGENT B3 ;  /* 0x0000000000037941 */ /* 0x000fea0003800200 */
.L_x_121:
[----:B------:R-:W-:-:S14]  /*9580*/  DSETP.GEU.AND P0, PT, R32, RZ, PT ;  /* 0x000000ff2000722a */ /* 0x000fdc0003f0e000 */
[----:B------:R-:W-:Y:S05]  /*9590*/  @P0 BRA `(.L_x_117) ;  /* 0x0000000000d40947 */ /* 0x000fea0003800000 */
[----:B------:R-:W-:Y:S01]  /*95a0*/  DADD R32, R32, 6 ;  /* 0x4018000020207429 */ /* 0x000fe20000000000 */
[----:B------:R-:W-:Y:S10]  /*95b0*/  BRA `(.L_x_117) ;  /* 0x0000000000cc7947 */ /* 0x000ff40003800000 */
.L_x_120:
[----:B------:R-:W-:-:S14]  /*95c0*/  DSETP.GE.AND P0, PT, R64, R58, PT ;  /* 0x0000003a4000722a */ /* 0x000fdc0003f06000 */
[----:B------:R-:W-:Y:S05]  /*95d0*/  @!P0 BRA `(.L_x_123) ;  /* 0x0000000000648947 */ /* 0x000fea0003800000 */
[----:B------:R-:W0:Y:S01]  /*95e0*/  MUFU.RCP64H R33, R53 ;  /* 0x0000003500217308 */ /* 0x000e220000001800 */
[----:B------:R-:W-:Y:S01]  /*95f0*/  IMAD.MOV.U32 R32, RZ, RZ, 0x1 ;  /* 0x00000001ff207424 */ /* 0x000fe200078e00ff */
[----:B------:R-:W-:Y:S01]  /*9600*/  DADD R36, R62, -R44 ;  /* 0x000000003e247229 */ /* 0x000fe2000000082c */
        /* <DEDUP_REMOVED lines=18> */
[----:B------:R-:W-:-:S07]  /*9730*/  IMAD.MOV.U32 R32, RZ, RZ, R34 ;  /* 0x000000ffff207224 */ /* 0x000fce00078e0022 */
.L_x_125:
[----:B------:R-:W-:Y:S05]  /*9740*/  BSYNC.RECONVERGENT B3 ;  /* 0x0000000000037941 */ /* 0x000fea0003800200 */
.L_x_124:
[----:B------:R-:W-:Y:S01]  /*9750*/  DADD R32, R32, 2 ;  /* 0x4000000020207429 */ /* 0x000fe20000000000 */
[----:B------:R-:W-:Y:S10]  /*9760*/  BRA `(.L_x_117) ;  /* 0x0000000000607947 */ /* 0x000ff40003800000 */
.L_x_123:
[----:B------:R-:W0:Y:S01]  /*9770*/  MUFU.RCP64H R33, R53 ;  /* 0x0000003500217308 */ /* 0x000e220000001800 */
[----:B------:R-:W-:Y:S01]  /*9780*/  MOV R32, 0x1 ;  /* 0x0000000100207802 */ /* 0x000fe20000000f00 */
        /* <DEDUP_REMOVED lines=20> */
.L_x_127:
[----:B------:R-:W-:Y:S05]  /*98d0*/  BSYNC.RECONVERGENT B3 ;  /* 0x0000000000037941 */ /* 0x000fea0003800200 */
.L_x_126:
[----:B------:R-:W-:-:S11]  /*98e0*/  DADD R32, R32, 4 ;  /* 0x4010000020207429 */ /* 0x000fd60000000000 */
.L_x_117:
[----:B------:R-:W-:Y:S05]  /*98f0*/  BSYNC.RECONVERGENT B2 ;  /* 0x0000000000027941 */ /* 0x000fea0003800200 */
.L_x_116:
[----:B------:R-:W0:Y:S01]  /*9900*/  LDCU.64 UR18, c[0x0][0x3d0] ;  /* 0x00007a00ff1277ac */ /* 0x000e220008000a00 */
[----:B------:R-:W-:Y:S01]  /*9910*/  DSETP.GEU.AND P0, PT, R42, 2.2250738585072013831e-308, PT ;  /* 0x001000002a00742a */ /* 0x000fe20003f0e000 */
[----:B------:R-:W-:Y:S01]  /*9920*/  BSSY.RECONVERGENT B1, `(.L_x_128) ;  /* 0x000005b000017945 */ /* 0x000fe20003800200 */
[----:B0-----:R-:W-:-:S10]  /*9930*/  DMUL R60, R54, UR18 ;  /* 0x00000012363c7c28 */ /* 0x001fd40008000000 */
[--C-:B------:R-:W-:Y:S01]  /*9940*/  IMAD.MOV.U32 R34, RZ, RZ, R60.reuse ;  /* 0x000000ffff227224 */ /* 0x100fe200078e003c */
[----:B------:R-:W-:Y:S01]  /*9950*/  MOV R35, R61 ;  /* 0x0000003d00237202 */ /* 0x000fe20000000f00 */
[--C-:B------:R-:W-:Y:S02]  /*9960*/  IMAD.MOV.U32 R36, RZ, RZ, R60.reuse ;  /* 0x000000ffff247224 */ /* 0x100fe400078e003c */
[--C-:B------:R-:W-:Y:S02]  /*9970*/  IMAD.MOV.U32 R37, RZ, RZ, R61.reuse ;  /* 0x000000ffff257224 */ /* 0x100fe400078e003d */
[----:B------:R-:W-:Y:S02]  /*9980*/  IMAD.MOV.U32 R38, RZ, RZ, R60 ;  /* 0x000000ffff267224 */ /* 0x000fe400078e003c */
[----:B------:R-:W-:Y:S01]  /*9990*/  IMAD.MOV.U32 R39, RZ, RZ, R61 ;  /* 0x000000ffff277224 */ /* 0x000fe200078e003d */
[----:B------:R-:W-:Y:S06]  /*99a0*/  @!P0 BRA `(.L_x_129) ;  /* 0x0000000400488947 */ /* 0x000fec0003800000 */
[----:B------:R-:W-:Y:S01]  /*99b0*/  DSETP.GEU.AND P0, PT, R60, 2.2250738585072013831e-308, PT ;  /* 0x001000003c00742a */ /* 0x000fe20003f0e000 */
[----:B------:R-:W-:Y:S02]  /*99c0*/  CS2R R34, SRZ ;  /* 0x0000000000227805 */ /* 0x000fe4000001ff00 */
[----:B------:R-:W-:Y:S02]  /*99d0*/  CS2R R36, SRZ ;  /* 0x0000000000247805 */ /* 0x000fe4000001ff00 */
[----:B------:R-:W-:-:S09]  /*99e0*/  CS2R R38, SRZ ;  /* 0x0000000000267805 */ /* 0x000fd2000001ff00 */
[----:B------:R-:W-:Y:S05]  /*99f0*/  @!P0 BRA `(.L_x_129) ;  /* 0x0000000400348947 */ /* 0x000fea0003800000 */
[----:B------:R-:W-:Y:S01]  /*9a00*/  DSETP.GEU.AND P0, PT, R60, 0.5, PT ;  /* 0x3fe000003c00742a */ /* 0x000fe20003f0e000 */
[----:B------:R-:W-:Y:S01]  /*9a10*/  BSSY.RECONVERGENT B2, `(.L_x_130) ;  /* 0x000000d000027945 */ /* 0x000fe20003800200 */
[----:B------:R-:W-:Y:S02]  /*9a20*/  DADD R40, R32, 2 ;  /* 0x4000000020287429 */ /* 0x000fe40000000000 */
[----:B------:R-:W-:-:S06]  /*9a30*/  DADD R36, R60, R60 ;  /* 0x000000003c247229 */ /* 0x000fcc000000003c */
[----:B------:R-:W-:-:S04]  /*9a40*/  DSETP.GEU.AND P1, PT, R40, RZ, PT ;  /* 0x000000ff2800722a */ /* 0x000fc80003f2e000 */
[----:B------:R-:W-:Y:S02]  /*9a50*/  @!P0 DADD R38, R42, 1 ;  /* 0x3ff000002a268429 */ /* 0x000fe40000000000 */
[----:B------:R-:W-:-:S06]  /*9a60*/  @P0 DADD R34, R60, R42 ;  /* 0x000000003c220229 */ /* 0x000fcc000000002a */
[C---:B------:R-:W-:Y:S02]  /*9a70*/  @!P0 DMUL R38, R60.reuse, R38 ;  /* 0x000000263c268228 */ /* 0x040fe40000000000 */
[----:B------:R-:W-:Y:S02]  /*9a80*/  @P0 DFMA R38, -R60, R42, R34 ;  /* 0x0000002a3c26022b */ /* 0x000fe40000000122 */
[----:B------:R-:W-:-:S06]  /*9a90*/  @!P1 DADD R40, R40, 6 ;  /* 0x4018000028289429 */ /* 0x000fcc0000000000 */
[----:B------:R-:W-:Y:S01]  /*9aa0*/  DADD R60, -R38, R36 ;  /* 0x00000000263c7229 */ /* 0x000fe20000000124 */
[----:B------:R-:W-:Y:S10]  /*9ab0*/  @!P1 BRA `(.L_x_131) ;  /* 0x0000000000089947 */ /* 0x000ff40003800000 */
[----:B------:R-:W-:-:S14]  /*9ac0*/  DSETP.GT.AND P0, PT, R40, 6, PT ;  /* 0x401800002800742a */ /* 0x000fdc0003f04000 */
[----:B------:R-:W-:-:S11]  /*9ad0*/  @P0 DADD R40, R40, -6 ;  /* 0xc018000028280429 */ /* 0x000fd60000000000 */
.L_x_131:
[----:B------:R-:W-:Y:S05]  /*9ae0*/  BSYNC.RECONVERGENT B2 ;  /* 0x0000000000027941 */ /* 0x000fea0003800200 */
.L_x_130:
[----:B------:R-:W-:Y:S01]  /*9af0*/  DSETP.GEU.AND P0, PT, R40, 1, PT ;  /* 0x3ff000002800742a */ /* 0x000fe20003f0e000 */
[----:B------:R-:W-:Y:S01]  /*9b00*/  BSSY.RECONVERGENT B2, `(.L_x_132) ;  /* 0x000000f000027945 */ /* 0x000fe20003800200 */
[----:B------:R-:W-:Y:S02]  /*9b10*/  DADD R66, R38, -R60 ;  /* 0x0000000026427229 */ /* 0x000fe4000000083c */
[C---:B------:R-:W-:Y:S02]  /*9b20*/  DSETP.GEU.AND P1, PT, R32.reuse, RZ, PT ;  /* 0x000000ff2000722a */ /* 0x040fe40003f2e000 */
[----:B------:R-:W-:-:S08]  /*9b30*/  DADD R42, R32, -2 ;  /* 0xc0000000202a7429 */ /* 0x000fd00000000000 */
[----:B------:R-:W-:Y:S01]  /*9b40*/  @!P0 DFMA R34, R66, R40, R60 ;  /* 0x000000284222822b */ /* 0x000fe2000000003c */
[----:B------:R-:W-:Y:S10]  /*9b50*/  @!P0 BRA `(.L_x_133) ;  /* 0x0000000000248947 */ /* 0x000ff40003800000 */
[----:B------:R-:W-:Y:S01]  /*9b60*/  DSETP.GEU.AND P0, PT, R40, 3, PT ;  /* 0x400800002800742a */ /* 0x000fe20003f0e000 */
[----:B------:R-:W-:Y:S01]  /*9b70*/  IMAD.MOV.U32 R34, RZ, RZ, R38 ;  /* 0x000000ffff227224 */ /* 0x000fe200078e0026 */
[----:B------:R-:W-:-:S12]  /*9b80*/  MOV R35, R39 ;  /* 0x0000002700237202 */ /* 0x000fd80000000f00 */
[----:B------:R-:W-:Y:S05]  /*9b90*/  @!P0 BRA `(.L_x_133) ;  /* 0x0000000000148947 */ /* 0x000fea0003800000 */
[----:B------:R-:W-:Y:S01]  /*9ba0*/  DSETP.GEU.AND P0, PT, R40, 4, PT ;  /* 0x401000002800742a */ /* 0x000fe20003f0e000 */
[----:B------:R-:W-:Y:S02]  /*9bb0*/  IMAD.MOV.U32 R34, RZ, RZ, R60 ;  /* 0x000000ffff227224 */ /* 0x000fe400078e003c */
[----:B------:R-:W-:-:S11]  /*9bc0*/  IMAD.MOV.U32 R35, RZ, RZ, R61 ;  /* 0x000000ffff237224 */ /* 0x000fd600078e003d */
[----:B------:R-:W-:-:S08]  /*9bd0*/  @!P0 DADD R40, -R40, 4 ;  /* 0x4010000028288429 */ /* 0x000fd00000000100 */
[----:B------:R-:W-:-:S11]  /*9be0*/  @!P0 DFMA R34, R66, R40, R60 ;  /* 0x000000284222822b */ /* 0x000fd6000000003c */
.L_x_133:
[----:B------:R-:W-:Y:S05]  /*9bf0*/  BSYNC.RECONVERGENT B2 ;  /* 0x0000000000027941 */ /* 0x000fea0003800200 */
.L_x_132:
[----:B------:R-:W-:Y:S04]  /*9c00*/  BSSY.RECONVERGENT B2, `(.L_x_134) ;  /* 0x0000007000027945 */ /* 0x000fe80003800200 */
[----:B------:R-:W-:Y:S05]  /*9c10*/  @!P1 BRA `(.L_x_135) ;  /* 0x0000000000109947 */ /* 0x000fea0003800000 */
[----:B------:R-:W-:-:S14]  /*9c20*/  DSETP.GT.AND P0, PT, R32, 6, PT ;  /* 0x401800002000742a */ /* 0x000fdc0003f04000 */
[----:B------:R-:W-:Y:S05]  /*9c30*/  @!P0 BRA `(.L_x_136) ;  /* 0x00000000000c8947 */ /* 0x000fea0003800000 */
[----:B------:R-:W-:Y:S01]  /*9c40*/  DADD R32, R32, -6 ;  /* 0xc018000020207429 */ /* 0x000fe20000000000 */
[----:B------:R-:W-:Y:S10]  /*9c50*/  BRA `(.L_x_136) ;  /* 0x0000000000047947 */ /* 0x000ff40003800000 */
.L_x_135:
[----:B------:R-:W-:-:S11]  /*9c60*/  DADD R32, R32, 6 ;  /* 0x4018000020207429 */ /* 0x000fd60000000000 */
.L_x_136:
[----:B------:R-:W-:Y:S05]  /*9c70*/  BSYNC.RECONVERGENT B2 ;  /* 0x0000000000027941 */ /* 0x000fea0003800200 */
.L_x_134:
[----:B------:R-:W-:Y:S01]  /*9c80*/  DSETP.GEU.AND P0, PT, R32, 1, PT ;  /* 0x3ff000002000742a */ /* 0x000fe20003f0e000 */
[----:B------:R-:W-:-:S13]  /*9c90*/  BSSY.RECONVERGENT B2, `(.L_x_137) ;  /* 0x000000e000027945 */ /* 0x000fda0003800200 */
[----:B------:R-:W-:Y:S05]  /*9ca0*/  @!P0 BRA `(.L_x_138) ;  /* 0x00000000002c8947 */ /* 0x000fea0003800000 */
[----:B------:R-:W-:Y:S01]  /*9cb0*/  DSETP.GEU.AND P0, PT, R32, 3, PT ;  /* 0x400800002000742a */ /* 0x000fe20003f0e000 */
[----:B------:R-:W-:Y:S02]  /*9cc0*/  IMAD.MOV.U32 R36, RZ, RZ, R38 ;  /* 0x000000ffff247224 */ /* 0x000fe400078e0026 */
[----:B------:R-:W-:-:S11]  /*9cd0*/  IMAD.MOV.U32 R37, RZ, RZ, R39 ;  /* 0x000000ffff257224 */ /* 0x000fd600078e0027 */
[----:B------:R-:W-:Y:S05]  /*9ce0*/  @!P0 BRA `(.L_x_139) ;  /* 0x0000000000208947 */ /* 0x000fea0003800000 */
[----:B------:R-:W-:Y:S01]  /*9cf0*/  DSETP.GEU.AND P0, PT, R32, 4, PT ;  /* 0x401000002000742a */ /* 0x000fe20003f0e000 */
[----:B------:R-:W-:Y:S01]  /*9d00*/  IMAD.MOV.U32 R36, RZ, RZ, R60 ;  /* 0x000000ffff247224 */ /* 0x000fe200078e003c */
[----:B------:R-:W-:-:S12]  /*9d10*/  MOV R37, R61 ;  /* 0x0000003d00257202 */ /* 0x000fd80000000f00 */
[----:B------:R-:W-:Y:S05]  /*9d20*/  @P0 BRA `(.L_x_139) ;  /* 0x0000000000100947 */ /* 0x000fea0003800000 */
[----:B------:R-:W-:-:S08]  /*9d30*/  DADD R32, -R32, 4 ;  /* 0x4010000020207429 */ /* 0x000fd00000000100 */
[----:B------:R-:W-:Y:S01]  /*9d40*/  DFMA R36, R66, R32, R60 ;  /* 0x000000204224722b */ /* 0x000fe2000000003c */
[----:B------:R-:W-:Y:S10]  /*9d50*/  BRA `(.L_x_139) ;  /* 0x0000000000047947 */ /* 0x000ff40003800000 */
.L_x_138:
[----:B------:R-:W-:-:S11]  /*9d60*/  DFMA R36, R66, R32, R60 ;  /* 0x000000204224722b */ /* 0x000fd6000000003c */
.L_x_139:
[----:B------:R-:W-:Y:S05]  /*9d70*/  BSYNC.RECONVERGENT B2 ;  /* 0x0000000000027941 */ /* 0x000fea0003800200 */
.L_x_137:
[----:B------:R-:W-:Y:S01]  /*9d80*/  DSETP.GEU.AND P0, PT, R42, RZ, PT ;  /* 0x000000ff2a00722a */ /* 0x000fe20003f0e000 */
[----:B------:R-:W-:-:S13]  /*9d90*/  BSSY.RECONVERGENT B2, `(.L_x_140) ;  /* 0x0000007000027945 */ /* 0x000fda0003800200 */
[----:B------:R-:W-:Y:S05]  /*9da0*/  @!P0 BRA `(.L_x_141) ;  /* 0x0000000000108947 */ /* 0x000fea0003800000 */
[----:B------:R-:W-:-:S14]  /*9db0*/  DSETP.GT.AND P0, PT, R42, 6, PT ;  /* 0x401800002a00742a */ /* 0x000fdc0003f04000 */
[----:B------:R-:W-:Y:S05]  /*9dc0*/  @!P0 BRA `(.L_x_142) ;  /* 0x00000000000c8947 */ /* 0x000fea0003800000 */
[----:B------:R-:W-:Y:S01]  /*9dd0*/  DADD R42, R42, -6 ;  /* 0xc01800002a2a7429 */ /* 0x000fe20000000000 */
[----:B------:R-:W-:Y:S10]  /*9de0*/  BRA `(.L_x_142) ;  /* 0x0000000000047947 */ /* 0x000ff40003800000 */
.L_x_141:
[----:B------:R-:W-:-:S11]  /*9df0*/  DADD R42, R42, 6 ;  /* 0x401800002a2a7429 */ /* 0x000fd60000000000 */
.L_x_142:
[----:B------:R-:W-:Y:S05]  /*9e00*/  BSYNC.RECONVERGENT B2 ;  /* 0x0000000000027941 */ /* 0x000fea0003800200 */
.L_x_140:
[----:B------:R-:W-:-:S14]  /*9e10*/  DSETP.GEU.AND P0, PT, R42, 1, PT ;  /* 0x3ff000002a00742a */ /* 0x000fdc0003f0e000 */
[----:B------:R-:W-:Y:S05]  /*9e20*/  @!P0 BRA `(.L_x_143) ;  /* 0x0000000000248947 */ /* 0x000fea0003800000 */
[----:B------:R-:W-:-:S14]  /*9e30*/  DSETP.GEU.AND P0, PT, R42, 3, PT ;  /* 0x400800002a00742a */ /* 0x000fdc0003f0e000 */
[----:B------:R-:W-:Y:S05]  /*9e40*/  @!P0 BRA `(.L_x_129) ;  /* 0x0000000000208947 */ /* 0x000fea0003800000 */
[----:B------:R-:W-:Y:S01]  /*9e50*/  DSETP.GEU.AND P0, PT, R42, 4, PT ;  /* 0x401000002a00742a */ /* 0x000fe20003f0e000 */
[----:B------:R-:W-:Y:S02]  /*9e60*/  IMAD.MOV.U32 R38, RZ, RZ, R60 ;  /* 0x000000ffff267224 */ /* 0x000fe400078e003c */
[----:B------:R-:W-:-:S11]  /*9e70*/  IMAD.MOV.U32 R39, RZ, RZ, R61 ;  /* 0x000000ffff277224 */ /* 0x000fd600078e003d */
[----:B------:R-:W-:Y:S05]  /*9e80*/  @P0 BRA `(.L_x_129) ;  /* 0x0000000000100947 */ /* 0x000fea0003800000 */
[----:B------:R-:W-:-:S08]  /*9e90*/  DADD R38, -R42, 4 ;  /* 0x401000002a267429 */ /* 0x000fd00000000100 */
[----:B------:R-:W-:Y:S01]  /*9ea0*/  DFMA R38, R66, R38, R60 ;  /* 0x000000264226722b */ /* 0x000fe2000000003c */
[----:B------:R-:W-:Y:S10]  /*9eb0*/  BRA `(.L_x_129) ;  /* 0x0000000000047947 */ /* 0x000ff40003800000 */
.L_x_143:
[----:B------:R-:W-:-:S11]  /*9ec0*/  DFMA R38, R66, R42, R60 ;  /* 0x0000002a4226722b */ /* 0x000fd6000000003c */
.L_x_129:
[----:B------:R-:W-:Y:S05]  /*9ed0*/  BSYNC.RECONVERGENT B1 ;  /* 0x0000000000017941 */ /* 0x000fea0003800200 */
.L_x_128:
[----:B------:R-:W-:Y:S01]  /*9ee0*/  DMUL R32, R34, 255 ;  /* 0x406fe00022207828 */ /* 0x000fe20000000000 */
[----:B------:R-:W-:Y:S01]  /*9ef0*/  BSSY.RECONVERGENT B2, `(.L_x_144) ;  /* 0x0000073000027945 */ /* 0x000fe20003800200 */
[----:B------:R-:W-:Y:S01]  /*9f00*/  DMUL R34, R36, 255 ;  /* 0x406fe00024227828 */ /* 0x000fe20000000000 */
[----:B------:R-:W-:Y:S01]  /*9f10*/  CS2R R60, SRZ ;  /* 0x00000000003c7805 */ /* 0x000fe2000001ff00 */
[----:B------:R-:W-:Y:S02]  /*9f20*/  DMUL R38, R38, 255 ;  /* 0x406fe00026267828 */ /* 0x000fe40000000000 */
[----:B------:R0:W1:Y:S08]  /*9f30*/  F2I.U32.F64.TRUNC R9, R32 ;  /* 0x0000002000097311 */ /* 0x000070000030d000 */
[----:B------:R3:W4:Y:S01]  /*9f40*/  F2I.U32.F64.TRUNC R42, R34 ;  /* 0x00000022002a7311 */ /* 0x000722000030d000 */
[----:B0-----:R-:W-:-:S07]  /*9f50*/  CS2R R32, SRZ ;  /* 0x0000000000207805 */ /* 0x001fce000001ff00 */
[----:B------:R3:W0:Y:S01]  /*9f60*/  F2I.U32.F64.TRUNC R43, R38 ;  /* 0x00000026002b7311 */ /* 0x000622000030d000 */
[----:B-1----:R-:W-:Y:S05]  /*9f70*/  @!P4 BRA `(.L_x_145) ;  /* 0x0000000400a8c947 */ /* 0x002fea0003800000 */
[----:B------:R-:W-:Y:S01]  /*9f80*/  DADD R32, -R56, 2 ;  /* 0x4000000038207429 */ /* 0x000fe20000000100 */
[----:B------:R-:W-:Y:S01]  /*9f90*/  FSETP.GEU.AND P1, PT, |R53|, 6.5827683646048100446e-37, PT ;  /* 0x036000003500780b */ /* 0x000fe20003f2e200 */
[----:B------:R-:W-:Y:S01]  /*9fa0*/  DSETP.GT.AND P0, PT, R54, 0.5, PT ;  /* 0x3fe000003600742a */ /* 0x000fe20003f04000 */
[----:B------:R-:W-:Y:S07]  /*9fb0*/  BSSY.RECONVERGENT B3, `(.L_x_146) ;  /* 0x0000016000037945 */ /* 0x000fee0003800200 */
[----:B---3--:R-:W-:-:S02]  /*9fc0*/  FSEL R35, R33, R57, P0 ;  /* 0x0000003921237208 */ /* 0x008fc40000000000 */
[----:B------:R-:W-:Y:S01]  /*9fd0*/  FSEL R34, R32, R56, P0 ;  /* 0x0000003820227208 */ /* 0x000fe20000000000 */
[----:B------:R-:W-:Y:S01]  /*9fe0*/  IMAD.MOV.U32 R32, RZ, RZ, 0x1 ;  /* 0x00000001ff207424 */ /* 0x000fe200078e00ff */
[----:B------:R-:W1:Y:S05]  /*9ff0*/  MUFU.RCP64H R33, R35 ;  /* 0x0000002300217308 */ /* 0x000e6a0000001800 */
[----:B-1----:R-:W-:-:S08]  /*a000*/  DFMA R36, -R34, R32, 1 ;  /* 0x3ff000002224742b */ /* 0x002fd00000000120 */
        /* <DEDUP_REMOVED lines=13> */
[----:B0-2-4-:R-:W-:Y:S05]  /*a0e0*/  CALL.REL.NOINC `($__internal_0_$__cuda_sm20_div_rn_f64_full) ;  /* 0x0000005c00d07944 */ /* 0x015fea0003c00000 */
[----:B------:R-:W-:Y:S01]  /*a0f0*/  MOV R60, R34 ;  /* 0x00000022003c7202 */ /* 0x000fe20000000f00 */
[----:B------:R-:W-:-:S07]  /*a100*/  IMAD.MOV.U32 R61, RZ, RZ, R33 ;  /* 0x000000ffff3d7224 */ /* 0x000fce00078e0021 */
.L_x_147:
[----:B------:R-:W-:Y:S05]  /*a110*/  BSYNC.RECONVERGENT B3 ;  /* 0x0000000000037941 */ /* 0x000fea0003800200 */
.L_x_146:
[----:B------:R-:W-:-:S14]  /*a120*/  DSETP.GE.AND P0, PT, R44, R58, PT ;  /* 0x0000003a2c00722a */ /* 0x000fdc0003f06000 */
[----:B------:R-:W-:Y:S05]  /*a130*/  @!P0 BRA `(.L_x_148) ;  /* 0x00000000006c8947 */ /* 0x000fea0003800000 */
[----:B------:R-:W1:Y:S01]  /*a140*/  MUFU.RCP64H R33, R53 ;  /* 0x0000003500217308 */ /* 0x000e620000001800 */
[----:B------:R-:W-:Y:S01]  /*a150*/  IMAD.MOV.U32 R32, RZ, RZ, 0x1 ;  /* 0x00000001ff207424 */ /* 0x000fe200078e00ff */
[----:B------:R-:W-:Y:S01]  /*a160*/  DADD R36, -R62, R64 ;  /* 0x000000003e247229 */ /* 0x000fe20000000140 */
[----:B------:R-:W-:Y:S09]  /*a170*/  BSSY.RECONVERGENT B3, `(.L_x_149) ;  /* 0x0000013000037945 */ /* 0x000ff20003800200 */
[----:B------:R-:W-:Y:S01]  /*a180*/  FSETP.GEU.AND P1, PT, |R37|, 6.5827683646048100446e-37, PT ;  /* 0x036000002500780b */ /* 0x000fe20003f2e200 */
        /* <DEDUP_REMOVED lines=15> */
[----:B0-2-4-:R-:W-:Y:S05]  /*a280*/  CALL.REL.NOINC `($__internal_0_$__cuda_sm20_div_rn_f64_full) ;  /* 0x0000005c00687944 */ /* 0x015fea0003c00000 */
[----:B------:R-:W-:-:S07]  /*a290*/  MOV R32, R34 ;  /* 0x0000002200207202 */ /* 0x000fce0000000f00 */
.L_x_150:
[----:B------:R-:W-:Y:S05]  /*a2a0*/  BSYNC.RECONVERGENT B3 ;  /* 0x0000000000037941 */ /* 0x000fea0003800200 */
.L_x_149:
[----:B------:R-:W-:-:S14]  /*a2b0*/  DSETP.GEU.AND P0, PT, R32, RZ, PT ;  /* 0x000000ff2000722a */ /* 0x000fdc0003f0e000 */
[----:B------:R-:W-:Y:S05]  /*a2c0*/  @P0 BRA `(.L_x_145) ;  /* 0x0000000000d40947 */ /* 0x000fea0003800000 */
[----:B------:R-:W-:Y:S01]  /*a2d0*/  DADD R32, R32, 6 ;  /* 0x4018000020207429 */ /* 0x000fe20000000000 */
[----:B------:R-:W-:Y:S10]  /*a2e0*/  BRA `(.L_x_145) ;  /* 0x0000000000cc7947 */ /* 0x000ff40003800000 */
.L_x_148:
[----:B------:R-:W-:-:S14]  /*a2f0*/  DSETP.GE.AND P0, PT, R64, R58, PT ;  /* 0x0000003a4000722a */ /* 0x000fdc0003f06000 */
[----:B------:R-:W-:Y:S05]  /*a300*/  @!P0 BRA `(.L_x_151) ;  /* 0x0000000000648947 */ /* 0x000fea0003800000 */
[----:B------:R-:W1:Y:S01]  /*a310*/  MUFU.RCP64H R33, R53 ;  /* 0x0000003500217308 */ /* 0x000e620000001800 */
[----:B------:R-:W-:Y:S01]  /*a320*/  IMAD.MOV.U32 R32, RZ, RZ, 0x1 ;  /* 0x00000001ff207424 */ /* 0x000fe200078e00ff */
[----:B------:R-:W-:Y:S01]  /*a330*/  DADD R36, R62, -R44 ;  /* 0x000000003e247229 */ /* 0x000fe2000000082c */
        /* <DEDUP_REMOVED lines=18> */
[----:B------:R-:W-:-:S07]  /*a460*/  IMAD.MOV.U32 R32, RZ, RZ, R34 ;  /* 0x000000ffff207224 */ /* 0x000fce00078e0022 */
.L_x_153:
[----:B------:R-:W-:Y:S05]  /*a470*/  BSYNC.RECONVERGENT B3 ;  /* 0x0000000000037941 */ /* 0x000fea0003800200 */
.L_x_152:
[----:B------:R-:W-:Y:S01]  /*a480*/  DADD R32, R32, 2 ;  /* 0x4000000020207429 */ /* 0x000fe20000000000 */
[----:B------:R-:W-:Y:S10]  /*a490*/  BRA `(.L_x_145) ;  /* 0x0000000000607947 */ /* 0x000ff40003800000 */
.L_x_151:
[----:B------:R-:W1:Y:S01]  /*a4a0*/  MUFU.RCP64H R33, R53 ;  /* 0x0000003500217308 */ /* 0x000e620000001800 */
[----:B------:R-:W-:Y:S01]  /*a4b0*/  MOV R32, 0x1 ;  /* 0x0000000100207802 */ /* 0x000fe20000000f00 */
        /* <DEDUP_REMOVED lines=20> */
.L_x_155:
[----:B------:R-:W-:Y:S05]  /*a600*/  BSYNC.RECONVERGENT B3 ;  /* 0x0000000000037941 */ /* 0x000fea0003800200 */
.L_x_154:
[----:B------:R-:W-:-:S11]  /*a610*/  DADD R32, R32, 4 ;  /* 0x4010000020207429 */ /* 0x000fd60000000000 */
.L_x_145:
[----:B------:R-:W-:Y:S05]  /*a620*/  BSYNC.RECONVERGENT B2 ;  /* 0x0000000000027941 */ /* 0x000fea0003800200 */
.L_x_144:
[----:B------:R-:W-:Y:S01]  /*a630*/  DSETP.GEU.AND P0, PT, R60, 2.2250738585072013831e-308, PT ;  /* 0x001000003c00742a */ /* 0x000fe20003f0e000 */
[----:B------:R-:W-:Y:S01]  /*a640*/  BSSY.RECONVERGENT B1, `(.L_x_156) ;  /* 0x000005b000017945 */ /* 0x000fe20003800200 */
[----:B------:R-:W-:-:S10]  /*a650*/  DMUL R54, R46, R54 ;  /* 0x000000362e367228 */ /* 0x000fd40000000000 */
[--C-:B---3--:R-:W-:Y:S01]  /*a660*/  IMAD.MOV.U32 R34, RZ, RZ, R54.reuse ;  /* 0x000000ffff227224 */ /* 0x108fe200078e0036 */
        /* <DEDUP_REMOVED lines=25> */
.L_x_159:
[----:B------:R-:W-:Y:S05]  /*a800*/  BSYNC.RECONVERGENT B2 ;  /* 0x0000000000027941 */ /* 0x000fea0003800200 */
.L_x_158:
        /* <DEDUP_REMOVED lines=16> */
.L_x_161:
[----:B------:R-:W-:Y:S05]  /*a910*/  BSYNC.RECONVERGENT B2 ;  /* 0x0000000000027941 */ /* 0x000fea0003800200 */
.L_x_160:
[----:B------:R-:W-:Y:S04]  /*a920*/  BSSY.RECONVERGENT B2, `(.L_x_162) ;  /* 0x0000007000027945 */ /* 0x000fe80003800200 */
[----:B------:R-:W-:Y:S05]  /*a930*/  @!P1 BRA `(.L_x_163) ;  /* 0x0000000000109947 */ /* 0x000fea0003800000 */
[----:B------:R-:W-:-:S14]  /*a940*/  DSETP.GT.AND P0, PT, R32, 6, PT ;  /* 0x401800002000742a */ /* 0x000fdc0003f04000 */
[----:B------:R-:W-:Y:S05]  /*a950*/  @!P0 BRA `(.L_x_164) ;  /* 0x00000000000c8947 */ /* 0x000fea0003800000 */
[----:B------:R-:W-:Y:S01]  /*a960*/  DADD R32, R32, -6 ;  /* 0xc018000020207429 */ /* 0x000fe20000000000 */
[----:B------:R-:W-:Y:S10]  /*a970*/  BRA `(.L_x_164) ;  /* 0x0000000000047947 */ /* 0x000ff40003800000 */
.L_x_163:
[----:B------:R-:W-:-:S11]  /*a980*/  DADD R32, R32, 6 ;  /* 0x4018000020207429 */ /* 0x000fd60000000000 */
.L_x_164:
[----:B------:R-:W-:Y:S05]  /*a990*/  BSYNC.RECONVERGENT B2 ;  /* 0x0000000000027941 */ /* 0x000fea0003800200 */
.L_x_162:
        /* <DEDUP_REMOVED lines=14> */
.L_x_166:
[----:B------:R-:W-:-:S11]  /*aa80*/  DFMA R36, R54, R32, R52 ;  /* 0x000000203624722b */ /* 0x000fd60000000034 */
.L_x_167:
[----:B------:R-:W-:Y:S05]  /*aa90*/  BSYNC.RECONVERGENT B2 ;  /* 0x0000000000027941 */ /* 0x000fea0003800200 */
.L_x_165:
[----:B------:R-:W-:Y:S01]  /*aaa0*/  DSETP.GEU.AND P0, PT, R44, RZ, PT ;  /* 0x000000ff2c00722a */ /* 0x000fe20003f0e000 */
[----:B------:R-:W-:-:S13]  /*aab0*/  BSSY.RECONVERGENT B2, `(.L_x_168) ;  /* 0x0000007000027945 */ /* 0x000fda0003800200 */
[----:B------:R-:W-:Y:S05]  /*aac0*/  @!P0 BRA `(.L_x_169) ;  /* 0x0000000000108947 */ /* 0x000fea0003800000 */
[----:B------:R-:W-:-:S14]  /*aad0*/  DSETP.GT.AND P0, PT, R44, 6, PT ;  /* 0x401800002c00742a */ /* 0x000fdc0003f04000 */
[----:B------:R-:W-:Y:S05]  /*aae0*/  @!P0 BRA `(.L_x_170) ;  /* 0x00000000000c8947 */ /* 0x000fea0003800000 */
[----:B------:R-:W-:Y:S01]  /*aaf0*/  DADD R44, R44, -6 ;  /* 0xc01800002c2c7429 */ /* 0x000fe20000000000 */
[----:B------:R-:W-:Y:S10]  /*ab00*/  BRA `(.L_x_170) ;  /* 0x0000000000047947 */ /* 0x000ff40003800000 */
.L_x_169:
[----:B------:R-:W-:-:S11]  /*ab10*/  DADD R44, R44, 6 ;  /* 0x401800002c2c7429 */ /* 0x000fd60000000000 */
.L_x_170:
[----:B------:R-:W-:Y:S05]  /*ab20*/  BSYNC.RECONVERGENT B2 ;  /* 0x0000000000027941 */ /* 0x000fea0003800200 */
.L_x_168:
        /* <DEDUP_REMOVED lines=11> */
.L_x_171:
[----:B------:R-:W-:-:S11]  /*abe0*/  DFMA R38, R54, R44, R52 ;  /* 0x0000002c3626722b */ /* 0x000fd60000000034 */
.L_x_157:
[----:B------:R-:W-:Y:S05]  /*abf0*/  BSYNC.RECONVERGENT B1 ;  /* 0x0000000000017941 */ /* 0x000fea0003800200 */
.L_x_156:
[----:B------:R-:W-:Y:S01]  /*ac00*/  DMUL R32, R34, 255 ;  /* 0x406fe00022207828 */ /* 0x000fe20000000000 */
[----:B------:R-:W-:Y:S01]  /*ac10*/  LOP3.LUT R9, R9, 0xff, RZ, 0xc0, !PT ;  /* 0x000000ff09097812 */ /* 0x000fe200078ec0ff */
[----:B------:R-:W-:Y:S01]  /*ac20*/  DMUL R34, R36, 255 ;  /* 0x406fe00024227828 */ /* 0x000fe20000000000 */
[----:B----4-:R-:W-:Y:S01]  /*ac30*/  LOP3.LUT R42, R42, 0xff, RZ, 0xc0, !PT ;  /* 0x000000ff2a2a7812 */ /* 0x010fe200078ec0ff */
[----:B------:R-:W-:Y:S01]  /*ac40*/  DMUL R38, R38, 255 ;  /* 0x406fe00026267828 */ /* 0x000fe20000000000 */
[----:B0-----:R-:W-:Y:S01]  /*ac50*/  LOP3.LUT R43, R43, 0xff, RZ, 0xc0, !PT ;  /* 0x000000ff2b2b7812 */ /* 0x001fe200078ec0ff */
[C---:B------:R-:W-:Y:S02]  /*ac60*/  DSETP.GT.AND P0, PT, R50.reuse, 1, PT ;  /* 0x3ff000003200742a */ /* 0x040fe40003f04000 */
[----:B------:R-:W-:Y:S02]  /*ac70*/  DSETP.GEU.AND P1, PT, R50, RZ, PT ;  /* 0x000000ff3200722a */ /* 0x000fe40003f2e000 */
[----:B------:R-:W0:Y:S08]  /*ac80*/  F2I.U32.F64.TRUNC R32, R32 ;  /* 0x0000002000207311 */ /* 0x000e30000030d000 */
[----:B------:R-:W1:Y:S01]  /*ac90*/  F2I.U32.F64.TRUNC R34, R34 ;  /* 0x0000002200227311 */ /* 0x000e62000030d000 */
[----:B0-----:R-:W-:-:S07]  /*aca0*/  LOP3.LUT R52, R32, 0xff, RZ, 0xc0, !PT ;  /* 0x000000ff20347812 */ /* 0x001fce00078ec0ff */
[----:B------:R-:W0:Y:S01]  /*acb0*/  F2I.U32.F64.TRUNC R38, R38 ;  /* 0x0000002600267311 */ /* 0x000e22000030d000 */
[----:B------:R-:W-:Y:S02]  /*acc0*/  FSEL R32, R50, RZ, !P0 ;  /* 0x000000ff32207208 */ /* 0x000fe40004000000 */
[----:B------:R-:W-:Y:S01]  /*acd0*/  FSEL R50, R51, 1.875, !P0 ;  /* 0x3ff0000033327808 */ /* 0x000fe20004000000 */
[----:B------:R-:W-:Y:S01]  /*ace0*/  IMAD.IADD R9, R9, 0x1, -R52 ;  /* 0x0000000109097824 */ /* 0x000fe200078e0a34 */
[----:B------:R-:W-:Y:S02]  /*acf0*/  FSEL R32, R32, RZ, P1 ;  /* 0x000000ff20207208 */ /* 0x000fe40000800000 */
[----:B-1----:R-:W-:Y:S01]  /*ad00*/  LOP3.LUT R53, R34, 0xff, RZ, 0xc0, !PT ;  /* 0x000000ff22357812 */ /* 0x002fe200078ec0ff */
[----:B------:R-:W-:Y:S01]  /*ad10*/  I2F.F64.U16 R36, R52 ;  /* 0x0000003400247312 */ /* 0x000fe20000101800 */
[----:B------:R-:W-:-:S03]  /*ad20*/  FSEL R33, R50, RZ, P1 ;  /* 0x000000ff32217208 */ /* 0x000fc60000800000 */
[----:B------:R-:W-:Y:S01]  /*ad30*/  IMAD.IADD R55, R42, 0x1, -R53 ;  /* 0x000000012a377824 */ /* 0x000fe200078e0a35 */
[----:B0-----:R-:W-:-:S03]  /*ad40*/  LOP3.LUT R54, R38, 0xff, RZ, 0xc0, !PT ;  /* 0x000000ff26367812 */ /* 0x001fc600078ec0ff */
[----:B------:R-:W-:Y:S08]  /*ad50*/  I2F.F64.U16 R40, R53 ;  /* 0x0000003500287312 */ /* 0x000ff00000101800 */
[----:B------:R0:W-:Y:S02]  /*ad60*/  I2F.F64.U16 R44, R54 ;  /* 0x00000036002c7312 */ /* 0x0001e40000101800 */
[----:B0-----:R-:W-:-:S06]  /*ad70*/  IMAD.IADD R54, R43, 0x1, -R54 ;  /* 0x000000012b367824 */ /* 0x001fcc00078e0a36 */
[----:B------:R-:W0:Y:S08]  /*ad80*/  I2F.F64 R34, R9 ;  /* 0x0000000900227312 */ /* 0x000e300000201c00 */
[----:B------:R-:W1:Y:S01]  /*ad90*/  I2F.F64 R38, R55 ;  /* 0x0000003700267312 */ /* 0x000e620000201c00 */
[----:B0-----:R-:W-:-:S07]  /*ada0*/  DFMA R34, R32, R34, R36 ;  /* 0x000000222022722b */ /* 0x001fce0000000024 */
[----:B------:R-:W0:Y:S01]  /*adb0*/  I2F.F64 R42, R54 ;  /* 0x00000036002a7312 */ /* 0x000e220000201c00 */
[----:B-1----:R-:W-:-:S07]  /*adc0*/  DFMA R38, R32, R38, R40 ;  /* 0x000000262026722b */ /* 0x002fce0000000028 */
[----:B------:R-:W1:Y:S01]  /*add0*/  F2I.U32.F64.TRUNC R34, R34 ;  /* 0x0000002200227311 */ /* 0x000e62000030d000 */
[----:B0-----:R-:W-:-:S07]  /*ade0*/  DFMA R42, R32, R42, R44 ;  /* 0x0000002a202a722b */ /* 0x001fce000000002c */
[----:B------:R-:W0:Y:S01]  /*adf0*/  F2I.U32.F64.TRUNC R38, R38 ;  /* 0x0000002600267311 */ /* 0x000e22000030d000 */
[----:B-1----:R-:W-:-:S07]  /*ae00*/  PRMT R45, R34, 0x7610, R45 ;  /* 0x00007610222d7816 */ /* 0x002fce000000002d */
[----:B------:R-:W1:Y:S01]  /*ae10*/  F2I.U32.F64.TRUNC R42, R42 ;  /* 0x0000002a002a7311 */ /* 0x000e62000030d000 */
[----:B0-----:R-:W-:Y:S02]  /*ae20*/  PRMT R56, R38, 0x7610, R56 ;  /* 0x0000761026387816 */ /* 0x001fe40000000038 */
[----:B-1----:R-:W-:-:S07]  /*ae30*/  PRMT R57, R42, 0x7610, R57 ;  /* 0x000076102a397816 */ /* 0x002fce0000000039 */
.L_x_92:
[----:B------:R-:W0:Y:S02]  /*ae40*/  LDC.64 R32, c[0x0][0x428] ;  /* 0x00010a00ff207b82 */ /* 0x000e240000000a00 */
[----:B0-----:R-:W-:-:S14]  /*ae50*/  DSETP.NEU.AND P0, PT, R32, 1, PT ;  /* 0x3ff000002000742a */ /* 0x001fdc0003f0d000 */
[----:B------:R-:W-:Y:S05]  /*ae60*/  @!P0 BRA `(.L_x_172) ;  /* 0x0000004c006c8947 */ /* 0x000fea0003800000 */
[----:B------:R-:W-:Y:S01]  /*ae70*/  DADD R36, -RZ, |R26| ;  /* 0x00000000ff247229 */ /* 0x000fe2000000051a */
[----:B------:R-:W-:Y:S01]  /*ae80*/  MOV R32, 0x1 ;  /* 0x0000000100207802 */ /* 0x000fe20000000f00 */
        /* <DEDUP_REMOVED lines=27> */
.L_x_174:
[----:B------:R-:W-:Y:S05]  /*b040*/  BSYNC.RECONVERGENT B2 ;  /* 0x0000000000027941 */ /* 0x000fea0003800200 */
.L_x_173:
[----:B------:R-:W-:Y:S01]  /*b050*/  DMUL R34, R32, R32 ;  /* 0x0000002020227228 */ /* 0x000fe20000000000 */
[----:B------:R-:W-:Y:S01]  /*b060*/  MOV R36, 0xdbb65b49 ;  /* 0xdbb65b4900247802 */ /* 0x000fe20000000f00 */
[----:B------:R-:W-:Y:S01]  /*b070*/  IMAD.MOV.U32 R37, RZ, RZ, 0x3f2d3b63 ;  /* 0x3f2d3b63ff257424 */ /* 0x000fe200078e00ff */
[----:B------:R-:W-:Y:S01]  /*b080*/  UMOV UR18, 0x2a25ff7e ;  /* 0x2a25ff7e00127882 */ /* 0x000fe20000000000 */
[----:B------:R-:W-:Y:S01]  /*b090*/  UMOV UR19, 0x3ef53e1d ;  /* 0x3ef53e1d00137882 */ /* 0x000fe20000000000 */
[----:B------:R-:W-:Y:S01]  /*b0a0*/  ISETP.GE.AND P1, PT, R29, RZ, PT ;  /* 0x000000ff1d00720c */ /* 0x000fe20003f26270 */
[----:B------:R-:W-:Y:S01]  /*b0b0*/  DSETP.NEU.AND P2, PT, R42, RZ, PT ;  /* 0x000000ff2a00722a */ /* 0x000fe20003f4d000 */
[----:B------:R-:W-:Y:S01]  /*b0c0*/  @P4 IMAD.MOV.U32 R38, RZ, RZ, 0x54442d18 ;  /* 0x54442d18ff264424 */ /* 0x000fe200078e00ff */
[C---:B------:R-:W-:Y:S01]  /*b0d0*/  DFMA R36, R34.reuse, -UR18, R36 ;  /* 0x8000001222247c2b */ /* 0x040fe20008000024 */
[----:B------:R-:W-:Y:S01]  /*b0e0*/  UMOV UR18, 0x8dde082e ;  /* 0x8dde082e00127882 */ /* 0x000fe20000000000 */
[----:B------:R-:W-:Y:S01]  /*b0f0*/  UMOV UR19, 0x3f531278 ;  /* 0x3f53127800137882 */ /* 0x000fe20000000000 */
[----:B------:R-:W-:Y:S01]  /*b100*/  @P4 PLOP3.LUT P0, PT, P1, PT, PT, 0x80, 0x8 ;  /* 0x000000000008481c */ /* 0x000fe20000f0f070 */
[----:B------:R-:W-:Y:S01]  /*b110*/  @P4 IMAD.MOV.U32 R39, RZ, RZ, 0x3ff921fb ;  /* 0x3ff921fbff274424 */ /* 0x000fe200078e00ff */
[----:B------:R-:W-:Y:S03]  /*b120*/  BSSY.RECONVERGENT B3, `(.L_x_175) ;  /* 0x000006a000037945 */ /* 0x000fe60003800200 */
[----:B------:R-:W-:Y:S01]  /*b130*/  DFMA R36, R34, R36, -UR18 ;  /* 0x8000001222247e2b */ /* 0x000fe20008000024 */
[----:B------:R-:W-:Y:S01]  /*b140*/  UMOV UR18, 0xc8249315 ;  /* 0xc824931500127882 */ /* 0x000fe20000000000 */
[----:B------:R-:W-:-:S02]  /*b150*/  UMOV UR19, 0x3f6f9690 ;  /* 0x3f6f969000137882 */ /* 0x000fc40000000000 */
[----:B------:R-:W-:-:S04]  /*b160*/  @P2 MOV R9, 0x7f3321d2 ;  /* 0x7f3321d200092802 */ /* 0x000fc80000000f00 */
        /* <DEDUP_REMOVED lines=48> */
[----:B------:R-:W-:Y:S02]  /*b470*/  @!P4 IMAD.MOV.U32 R34, RZ, RZ, 0x54442d18 ;  /* 0x54442d18ff22c424 */ /* 0x000fe400078e00ff */
[----:B------:R-:W-:-:S05]  /*b480*/  @!P4 IMAD.MOV.U32 R35, RZ, RZ, 0x400921fb ;  /* 0x400921fbff23c424 */ /* 0x000fca00078e00ff */
[----:B------:R-:W-:-:S08]  /*b490*/  DFMA R36, R36, R32, R32 ;  /* 0x000000202424722b */ /* 0x000fd00000000020 */
[----:B------:R-:W-:Y:S02]  /*b4a0*/  @P4 DADD R32, -RZ, -R36 ;  /* 0x00000000ff204229 */ /* 0x000fe40000000924 */
[----:B------:R-:W-:-:S08]  /*b4b0*/  @!P4 DADD R34, -R36, R34 ;  /* 0x000000002422c229 */ /* 0x000fd00000000122 */
[----:B------:R-:W-:Y:S02]  /*b4c0*/  @P4 FSEL R32, R36, R32, !P0 ;  /* 0x0000002024204208 */ /* 0x000fe40004000000 */
[----:B------:R-:W-:Y:S02]  /*b4d0*/  @P4 FSEL R33, R37, R33, !P0 ;  /* 0x0000002125214208 */ /* 0x000fe40004000000 */
        /* <DEDUP_REMOVED lines=12> */
[----:B------:R-:W-:Y:S01]  /*b5a0*/  @!P2 FSEL R34, RZ, 3.37028055040000000000e+12, P0 ;  /* 0x54442d18ff22a808 */ /* 0x000fe20000000000 */
[----:B------:R-:W-:Y:S01]  /*b5b0*/  @P2 IMAD.MOV.U32 R35, RZ, RZ, R32 ;  /* 0x000000ffff232224 */ /* 0x000fe200078e0020 */
[----:B------:R-:W-:Y:S01]  /*b5c0*/  DSETP.NAN.AND P0, PT, R36, R36, PT ;  /* 0x000000242400722a */ /* 0x000fe20003f08000 */
[----:B------:R-:W-:-:S03]  /*b5d0*/  @P2 IMAD.MOV.U32 R34, RZ, RZ, R9 ;  /* 0x000000ffff222224 */ /* 0x000fc600078e0009 */
[----:B------:R-:W-:Y:S02]  /*b5e0*/  LOP3.LUT R9, R35, 0x80000000, R27, 0xb8, !PT ;  /* 0x8000000023097812 */ /* 0x000fe400078eb81b */
        /* <DEDUP_REMOVED lines=26> */
[----:B------:R-:W-:Y:S01]  /*b790*/  MOV R9, R34 ;  /* 0x0000002200097202 */ /* 0x000fe20000000f00 */
[----:B------:R-:W-:Y:S02]  /*b7a0*/  IMAD.MOV.U32 R50, RZ, RZ, R36 ;  /* 0x000000ffff327224 */ /* 0x000fe400078e0024 */
[----:B------:R-:W-:-:S07]  /*b7b0*/  IMAD.MOV.U32 R51, RZ, RZ, R37 ;  /* 0x000000ffff337224 */ /* 0x000fce00078e0025 */
.L_x_176:
[----:B------:R-:W-:Y:S05]  /*b7c0*/  BSYNC.RECONVERGENT B3 ;  /* 0x0000000000037941 */ /* 0x000fea0003800200 */
.L_x_175:
        /* <DEDUP_REMOVED lines=8> */
[----:B------:R-:W0:Y:S01]  /*b850*/  I2F.F64.U64 R30, R30 ;  /* 0x0000001e001e7312 */ /* 0x000e220000301800 */
[----:B------:R-:W-:Y:S01]  /*b860*/  LOP3.LUT R44, R9, 0x1, RZ, 0xc0, !PT ;  /* 0x00000001092c7812 */ /* 0x000fe200078ec0ff */
[----:B------:R-:W-:Y:S01]  /*b870*/  IMAD.MOV.U32 R60, RZ, RZ, 0x20fd8164 ;  /* 0x20fd8164ff3c7424 */ /* 0x000fe200078e00ff */
[----:B------:R-:W-:Y:S01]  /*b880*/  DMUL R52, R50, R50 ;  /* 0x0000003232347228 */ /* 0x000fe20000000000 */
[----:B------:R-:W-:Y:S01]  /*b890*/  IMAD.MOV.U32 R58, RZ, RZ, 0x1 ;  /* 0x00000001ff3a7424 */ /* 0x000fe200078e00ff */
[----:B------:R-:W-:Y:S01]  /*b8a0*/  ISETP.NE.U32.AND P0, PT, R44, 0x1, PT ;  /* 0x000000012c00780c */ /* 0x000fe20003f05070 */
[----:B------:R-:W-:Y:S01]  /*b8b0*/  BSSY.RECONVERGENT B2, `(.L_x_177) ;  /* 0x000002d000027945 */ /* 0x000fe20003800200 */
[----:B------:R-:W-:-:S02]  /*b8c0*/  MOV R44, 0x3da8ff83 ;  /* 0x3da8ff83002c7802 */ /* 0x000fc40000000f00 */
[----:B------:R-:W-:Y:S02]  /*b8d0*/  FSEL R60, R60, -8.06006814911005101289e+34, !P0 ;  /* 0xf9785eba3c3c7808 */ /* 0x000fe40004000000 */
[----:B------:R-:W-:Y:S02]  /*b8e0*/  FSEL R61, -R44, 0.11223486810922622681, !P0 ;  /* 0x3de5db652c3d7808 */ /* 0x000fe40004000100 */
[----:B------:R-:W-:Y:S01]  /*b8f0*/  FSETP.GEU.AND P1, PT, |R25|, 6.5827683646048100446e-37, PT ;  /* 0x036000001900780b */ /* 0x000fe20003f2e200 */
[----:B0-----:R-:W0:Y:S03]  /*b900*/  MUFU.RCP64H R59, R31 ;  /* 0x0000001f003b7308 */ /* 0x001e260000001800 */
[----:B---3--:R-:W-:-:S08]  /*b910*/  DFMA R32, R52, R60, R32 ;  /* 0x0000003c3420722b */ /* 0x008fd00000000020 */
[----:B------:R-:W-:Y:S02]  /*b920*/  DFMA R32, R52, R32, R34 ;  /* 0x000000203420722b */ /* 0x000fe40000000022 */
[----:B0-----:R-:W-:-:S06]  /*b930*/  DFMA R34, -R30, R58, 1 ;  /* 0x3ff000001e22742b */ /* 0x001fcc000000013a */
[----:B----4-:R-:W-:Y:S02]  /*b940*/  DFMA R32, R52, R32, R36 ;  /* 0x000000203420722b */ /* 0x010fe40000000024 */
[----:B------:R-:W-:-:S06]  /*b950*/  DFMA R34, R34, R34, R34 ;  /* 0x000000222222722b */ /* 0x000fcc0000000022 */
[----:B------:R-:W-:Y:S02]  /*b960*/  DFMA R32, R52, R32, R38 ;  /* 0x000000203420722b */ /* 0x000fe40000000026 */
[----:B------:R-:W-:-:S06]  /*b970*/  DFMA R34, R58, R34, R58 ;  /* 0x000000223a22722b */ /* 0x000fcc000000003a */
[----:B-----5:R-:W-:Y:S02]  /*b980*/  DFMA R32, R52, R32, R40 ;  /* 0x000000203420722b */ /* 0x020fe40000000028 */
[----:B------:R-:W-:-:S06]  /*b990*/  DFMA R36, -R30, R34, 1 ;  /* 0x3ff000001e24742b */ /* 0x000fcc0000000122 */
[----:B------:R-:W-:Y:S02]  /*b9a0*/  DFMA R32, R52, R32, R42 ;  /* 0x000000203420722b */ /* 0x000fe4000000002a */
[----:B------:R-:W-:-:S06]  /*b9b0*/  DFMA R36, R34, R36, R34 ;  /* 0x000000242224722b */ /* 0x000fcc0000000022 */
[----:B------:R-:W-:Y:S02]  /*b9c0*/  DFMA R50, R32, R50, R50 ;  /* 0x000000322032722b */ /* 0x000fe40000000032 */
[----:B------:R-:W-:Y:S02]  /*b9d0*/  DFMA R32, R52, R32, 1 ;  /* 0x3ff000003420742b */ /* 0x000fe40000000020 */
[----:B------:R-:W-:-:S08]  /*b9e0*/  DMUL R34, R36, R24 ;  /* 0x0000001824227228 */ /* 0x000fd00000000000 */
[----:B------:R-:W-:Y:S02]  /*b9f0*/  FSEL R38, R32, R50, !P0 ;  /* 0x0000003220267208 */ /* 0x000fe40004000000 */
[----:B------:R-:W-:Y:S01]  /*ba00*/  FSEL R39, R33, R51, !P0 ;  /* 0x0000003321277208 */ /* 0x000fe20004000000 */
[----:B------:R-:W-:Y:S01]  /*ba10*/  DFMA R50, -R30, R34, R24 ;  /* 0x000000221e32722b */ /* 0x000fe20000000118 */
[----:B------:R-:W-:-:S04]  /*ba20*/  LOP3.LUT P0, RZ, R9, 0x2, RZ, 0xc0, !PT ;  /* 0x0000000209ff7812 */ /* 0x000fc8000780c0ff */
[----:B------:R-:W-:-:S03]  /*ba30*/  DADD R32, RZ, -R38 ;  /* 0x00000000ff207229 */ /* 0x000fc60000000826 */
[----:B------:R-:W-:Y:S01]  /*ba40*/  DFMA R50, R36, R50, R34 ;  /* 0x000000322432722b */ /* 0x000fe20000000022 */
[----:B------:R-:W-:-:S06]  /*ba50*/  IMAD.U32 R34, RZ, RZ, UR7 ;  /* 0x00000007ff227e24 */ /* 0x000fcc000f8e00ff */
[----:B------:R-:W-:Y:S01]  /*ba60*/  FSEL R42, R38, R32, !P0 ;  /* 0x00000020262a7208 */ /* 0x000fe20004000000 */
[----:B------:R-:W-:Y:S01]  /*ba70*/  IMAD.MOV.U32 R32, RZ, RZ, 0x0 ;  /* 0x00000000ff207424 */ /* 0x000fe200078e00ff */
[----:B------:R-:W-:Y:S01]  /*ba80*/  FSEL R43, R39, R33, !P0 ;  /* 0x00000021272b7208 */ /* 0x000fe20004000000 */
[----:B------:R-:W-:Y:S01]  /*ba90*/  FFMA R9, RZ, R31, R51 ;  /* 0x0000001fff097223 */ /* 0x000fe20000000033 */
[----:B------:R-:W-:Y:S01]  /*baa0*/  IMAD.MOV.U32 R33, RZ, RZ, 0x3fe00000 ;  /* 0x3fe00000ff217424 */ /* 0x000fe200078e00ff */
[----:B------:R-:W-:-:S03]  /*bab0*/  ISETP.GT.U32.AND P4, PT, R34, 0x7feffffe, PT ;  /* 0x7feffffe2200780c */ /* 0x000fc60003f84070 */
[----:B------:R-:W-:Y:S02]  /*bac0*/  FSETP.GT.AND P0, PT, |R9|, 1.469367938527859385e-39, PT ;  /* 0x001000000900780b */ /* 0x000fe40003f04200 */
[----:B------:R-:W-:-:S08]  /*bad0*/  DFMA R42, R42, R32, 0.5 ;  /* 0x3fe000002a2a742b */ /* 0x000fd00000000020 */
[----:B------:R-:W-:-:S03]  /*bae0*/  DADD R42, -R42, R24 ;  /* 0x000000002a2a7229 */ /* 0x000fc60000000118 */
[----:B------:R-:W-:Y:S08]  /*baf0*/  @P0 BRA P1, `(.L_x_178) ;  /* 0x0000000000200947 */ /* 0x000ff00000800000 */
        /* <DEDUP_REMOVED lines=8> */
.L_x_178:
[----:B------:R-:W-:Y:S05]  /*bb80*/  BSYNC.RECONVERGENT B2 ;  /* 0x0000000000027941 */ /* 0x000fea0003800200 */
.L_x_177:
[----:B------:R-:W-:Y:S01]  /*bb90*/  DADD R34, R30, -1 ;  /* 0xbff000001e227429 */ /* 0x000fe20000000000 */
[----:B------:R-:W-:Y:S01]  /*bba0*/  IMAD.MOV.U32 R24, RZ, RZ, 0x1 ;  /* 0x00000001ff187424 */ /* 0x000fe200078e00ff */
[----:B------:R-:W-:Y:S01]  /*bbb0*/  FSETP.GEU.AND P1, PT, |R43|, 6.5827683646048100446e-37, PT ;  /* 0x036000002b00780b */ /* 0x000fe20003f2e200 */
[----:B------:R-:W-:Y:S03]  /*bbc0*/  BSSY.RECONVERGENT B2, `(.L_x_179) ;  /* 0x0000013000027945 */ /* 0x000fe60003800200 */
[----:B------:R-:W0:Y:S02]  /*bbd0*/  MUFU.RCP64H R25, R35 ;  /* 0x0000002300197308 */ /* 0x000e240000001800 */
        /* <DEDUP_REMOVED lines=11> */
[----:B------:R-:W-:Y:S01]  /*bc90*/  MOV R36, R42 ;  /* 0x0000002a00247202 */ /* 0x000fe20000000f00 */
[----:B------:R-:W-:Y:S01]  /*bca0*/  IMAD.MOV.U32 R33, RZ, RZ, R43 ;  /* 0x000000ffff217224 */ /* 0x000fe200078e002b */
[----:B------:R-:W-:-:S07]  /*bcb0*/  MOV R32, 0xbcd0 ;  /* 0x0000bcd000207802 */ /* 0x000fce0000000f00 */
[----:B--2---:R-:W-:Y:S05]  /*bcc0*/  CALL.REL.NOINC `($__internal_0_$__cuda_sm20_div_rn_f64_full) ;  /* 0x0000004000d87944 */ /* 0x004fea0003c00000 */
[----:B------:R-:W-:Y:S02]  /*bcd0*/  IMAD.MOV.U32 R24, RZ, RZ, R34 ;  /* 0x000000ffff187224 */ /* 0x000fe400078e0022 */
[----:B------:R-:W-:-:S07]  /*bce0*/  IMAD.MOV.U32 R25, RZ, RZ, R33 ;  /* 0x000000ffff197224 */ /* 0x000fce00078e0021 */
.L_x_180:
[----:B------:R-:W-:Y:S05]  /*bcf0*/  BSYNC.RECONVERGENT B2 ;  /* 0x0000000000027941 */ /* 0x000fea0003800200 */
.L_x_179:
[----:B------:R-:W-:Y:S02]  /*bd00*/  IMAD.MOV.U32 R30, RZ, RZ, R6 ;  /* 0x000000ffff1e7224 */ /* 0x000fe400078e0006 */
[----:B------:R-:W-:Y:S01]  /*bd10*/  IMAD.MOV.U32 R31, RZ, RZ, R7 ;  /* 0x000000ffff1f7224 */ /* 0x000fe200078e0007 */
[----:B------:R-:W-:Y:S06]  /*bd20*/  @P4 BRA `(.L_x_181) ;  /* 0x0000000000fc4947 */ /* 0x000fec0003800000 */
[----:B------:R-:W-:Y:S01]  /*bd30*/  UISETP.GT.U32.AND UP1, UPT, UR6, 0x3ff6a09e, UPT ;  /* 0x3ff6a09e0600788c */ /* 0x000fe2000bf24070 */
[----:B------:R-:W-:Y:S01]  /*bd40*/  MOV R9, UR9 ;  /* 0x0000000900097c02 */ /* 0x000fe20008000f00 */
[----:B------:R-:W-:Y:S01]  /*bd50*/  IMAD.U32 R30, RZ, RZ, UR5 ;  /* 0x00000005ff1e7e24 */ /* 0x000fe2000f8e00ff */
[----:B------:R-:W-:Y:S01]  /*bd60*/  UMOV UR18, 0x3ae80f1e ;  /* 0x3ae80f1e00127882 */ /* 0x000fe20000000000 */
[----:B------:R-:W-:Y:S01]  /*bd70*/  IMAD.MOV.U32 R34, RZ, RZ, RZ ;  /* 0x000000ffff227224 */ /* 0x000fe200078e00ff */
[----:B------:R-:W-:Y:S01]  /*bd80*/  UMOV UR19, 0x3eb1380b ;  /* 0x3eb1380b00137882 */ /* 0x000fe20000000000 */
[----:B------:R-:W-:Y:S01]  /*bd90*/  PLOP3.LUT P0, PT, PT, PT, UP1, 0x80, 0x8 ;  /* 0x000000000008781c */ /* 0x000fe20003f0f018 */
[----:B------:R-:W-:Y:S01]  /*bda0*/  IMAD.MOV.U32 R40, RZ, RZ, -0x748574fc ;  /* 0x8b7a8b04ff287424 */ /* 0x000fe200078e00ff */
[----:B------:R-:W-:Y:S01]  /*bdb0*/  UMOV UR20, 0x80000000 ;  /* 0x8000000000147882 */ /* 0x000fe20000000000 */
[----:B------:R-:W-:Y:S01]  /*bdc0*/  IMAD.MOV.U32 R41, RZ, RZ, 0x3ed0ee25 ;  /* 0x3ed0ee25ff297424 */ /* 0x000fe200078e00ff */
[----:B------:R-:W-:Y:S01]  /*bdd0*/  FSEL R31, R9, UR6, P0 ;  /* 0x00000006091f7c08 */ /* 0x000fe20008000000 */
[----:B------:R-:W-:Y:S01]  /*bde0*/  VIADD R42, R5, 0x1 ;  /* 0x00000001052a7836 */ /* 0x000fe20000000000 */
[----:B------:R-:W-:Y:S01]  /*bdf0*/  UMOV UR21, 0x43300000 ;  /* 0x4330000000157882 */ /* 0x000fe20000000000 */
[----:B------:R-:W-:-:S03]  /*be00*/  IMAD.MOV.U32 R43, RZ, RZ, 0x43300000 ;  /* 0x43300000ff2b7424 */ /* 0x000fc600078e00ff */
[C---:B------:R-:W-:Y:S02]  /*be10*/  DADD R32, R30.reuse, 1 ;  /* 0x3ff000001e207429 */ /* 0x040fe40000000000 */
[----:B------:R-:W-:Y:S01]  /*be20*/  DADD R30, R30, -1 ;  /* 0xbff000001e1e7429 */ /* 0x000fe20000000000 */
[----:B------:R-:W-:-:S03]  /*be30*/  @!P0 IADD3 R42, PT, PT, R5, RZ, RZ ;  /* 0x000000ff052a8210 */ /* 0x000fc60007ffe0ff */
[----:B------:R-:W0:Y:S01]  /*be40*/  MUFU.RCP64H R35, R33 ;  /* 0x0000002100237308 */ /* 0x000e220000001800 */
[----:B------:R-:W-:-:S06]  /*be50*/  LOP3.LUT R42, R42, 0x80000000, RZ, 0x3c, !PT ;  /* 0x800000002a2a7812 */ /* 0x000fcc00078e3cff */
[----:B------:R-:W-:Y:S01]  /*be60*/  DADD R42, R42, -UR20 ;  /* 0x800000142a2a7e29 */ /* 0x000fe20008000000 */
[----:B------:R-:W-:Y:S01]  /*be70*/  UMOV UR20, 0xfefa39ef ;  /* 0xfefa39ef00147882 */ /* 0x000fe20000000000 */
        /* <DEDUP_REMOVED lines=41> */
[----:B------:R-:W-:-:S11]  /*c110*/  DADD R30, R30, R32 ;  /* 0x000000001e1e7229 */ /* 0x000fd60000000020 */
.L_x_181:
[----:B------:R-:W-:Y:S01]  /*c120*/  DADD R30, R30, R30 ;  /* 0x000000001e1e7229 */ /* 0x000fe2000000001e */
[----:B------:R-:W-:Y:S01]  /*c130*/  BSSY.RECONVERGENT B1, `(.L_x_182) ;  /* 0x0000053000017945 */ /* 0x000fe20003800200 */
[----:B------:R-:W-:-:S08]  /*c140*/  IMAD.MOV.U32 R42, RZ, RZ, -0x3ff ;  /* 0xfffffc01ff2a7424 */ /* 0x000fd000078e00ff */
[----:B------:R-:W-:Y:S01]  /*c150*/  ISETP.GT.AND P0, PT, R31, 0xfffff, PT ;  /* 0x000fffff1f00780c */ /* 0x000fe20003f04270 */
[----:B------:R-:W-:Y:S02]  /*c160*/  IMAD.MOV.U32 R32, RZ, RZ, R30 ;  /* 0x000000ffff207224 */ /* 0x000fe400078e001e */
[--C-:B------:R-:W-:Y:S02]  /*c170*/  IMAD.MOV.U32 R33, RZ, RZ, R31.reuse ;  /* 0x000000ffff217224 */ /* 0x100fe400078e001f */
[----:B------:R-:W-:-:S08]  /*c180*/  IMAD.MOV.U32 R9, RZ, RZ, R31 ;  /* 0x000000ffff097224 */ /* 0x000fd000078e001f */
[----:B------:R-:W-:Y:S01]  /*c190*/  @!P0 DMUL R32, R32, 1.80143985094819840000e+16 ;  /* 0x4350000020208828 */ /* 0x000fe20000000000 */
[----:B------:R-:W-:-:S09]  /*c1a0*/  @!P0 IMAD.MOV.U32 R42, RZ, RZ, -0x435 ;  /* 0xfffffbcbff2a8424 */ /* 0x000fd200078e00ff */
[----:B------:R-:W-:Y:S02]  /*c1b0*/  @!P0 IMAD.MOV.U32 R9, RZ, RZ, R33 ;  /* 0x000000ffff098224 */ /* 0x000fe400078e0021 */
[----:B------:R-:W-:-:S03]  /*c1c0*/  @!P0 IMAD.MOV.U32 R30, RZ, RZ, R32 ;  /* 0x000000ffff1e8224 */ /* 0x000fc600078e0020 */
[----:B------:R-:W-:-:S04]  /*c1d0*/  IADD3 R31, PT, PT, R9, -0x1, RZ ;  /* 0xffffffff091f7810 */ /* 0x000fc80007ffe0ff */
[----:B------:R-:W-:-:S13]  /*c1e0*/  ISETP.GT.U32.AND P1, PT, R31, 0x7feffffe, PT ;  /* 0x7feffffe1f00780c */ /* 0x000fda0003f24070 */
[----:B------:R-:W-:Y:S05]  /*c1f0*/  @P1 BRA `(.L_x_183) ;  /* 0x0000000400001947 */ /* 0x000fea0003800000 */
[----:B------:R-:W-:Y:S01]  /*c200*/  LOP3.LUT R31, R9, 0xfffff, RZ, 0xc0, !PT ;  /* 0x000fffff091f7812 */ /* 0x000fe200078ec0ff */
[----:B------:R-:W-:Y:S01]  /*c210*/  IMAD.MOV.U32 R40, RZ, RZ, -0x748574fc ;  /* 0x8b7a8b04ff287424 */ /* 0x000fe200078e00ff */
[----:B------:R-:W-:Y:S01]  /*c220*/  MOV R36, RZ ;  /* 0x000000ff00247202 */ /* 0x000fe20000000f00 */
        /* <DEDUP_REMOVED lines=13> */
[----:B------:R-:W-:-:S03]  /*c300*/  DADD R34, R30, 1 ;  /* 0x3ff000001e227429 */ /* 0x000fc60000000000 */
[----:B------:R-:W-:Y:S01]  /*c310*/  DADD R42, R42, -UR20 ;  /* 0x800000142a2a7e29 */ /* 0x000fe20008000000 */
[----:B------:R-:W-:Y:S01]  /*c320*/  UMOV UR20, 0xfefa39ef ;  /* 0xfefa39ef00147882 */ /* 0x000fe20000000000 */
[----:B------:R-:W-:Y:S01]  /*c330*/  UMOV UR21, 0x3fe62e42 ;  /* 0x3fe62e4200157882 */ /* 0x000fe20000000000 */
[----:B------:R-:W0:Y:S02]  /*c340*/  MUFU.RCP64H R37, R35 ;  /* 0x0000002300257308 */ /* 0x000e240000001800 */
[----:B0-----:R-:W-:-:S08]  /*c350*/  DFMA R32, -R34, R36, 1 ;  /* 0x3ff000002220742b */ /* 0x001fd00000000124 */
[----:B------:R-:W-:Y:S02]  /*c360*/  DFMA R38, R32, R32, R32 ;  /* 0x000000202026722b */ /* 0x000fe40000000020 */
[----:B------:R-:W-:-:S06]  /*c370*/  DADD R32, R30, -1 ;  /* 0xbff000001e207429 */ /* 0x000fcc0000000000 */
        /* <DEDUP_REMOVED lines=40> */
.L_x_183:
[----:B------:R-:W-:Y:S01]  /*c600*/  IMAD.MOV.U32 R30, RZ, RZ, 0x0 ;  /* 0x00000000ff1e7424 */ /* 0x000fe200078e00ff */
[----:B------:R-:W-:Y:S02]  /*c610*/  MOV R31, 0x7ff00000 ;  /* 0x7ff00000001f7802 */ /* 0x000fe40000000f00 */
[----:B------:R-:W-:-:S04]  /*c620*/  LOP3.LUT P0, RZ, R33, 0x7fffffff, RZ, 0xc0, !PT ;  /* 0x7fffffff21ff7812 */ /* 0x000fc8000780c0ff */
[----:B------:R-:W-:-:S10]  /*c630*/  DFMA R30, R32, R30, +INF ;  /* 0x7ff00000201e742b */ /* 0x000fd4000000001e */
[----:B------:R-:W-:Y:S02]  /*c640*/  FSEL R30, R30, RZ, P0 ;  /* 0x000000ff1e1e7208 */ /* 0x000fe40000000000 */
[----:B------:R-:W-:-:S07]  /*c650*/  FSEL R31, R31, -QNAN , P0 ;  /* 0xfff000001f1f7808 */ /* 0x000fce0000000000 */
.L_x_184:
[----:B------:R-:W-:Y:S05]  /*c660*/  BSYNC.RECONVERGENT B1 ;  /* 0x0000000000017941 */ /* 0x000fea0003800200 */
.L_x_182:
[----:B------:R-:W0:Y:S01]  /*c670*/  MUFU.RCP64H R33, 2 ;  /* 0x4000000000217908 */ /* 0x000e220000001800 */
[----:B------:R-:W-:Y:S01]  /*c680*/  IMAD.MOV.U32 R34, RZ, RZ, 0x0 ;  /* 0x00000000ff227424 */ /* 0x000fe200078e00ff */
[----:B------:R-:W-:Y:S01]  /*c690*/  UMOV UR18, 0x3ae80f1e ;  /* 0x3ae80f1e00127882 */ /* 0x000fe20000000000 */
[----:B------:R-:W-:Y:S01]  /*c6a0*/  IMAD.MOV.U32 R35, RZ, RZ, 0x40000000 ;  /* 0x40000000ff237424 */ /* 0x000fe200078e00ff */
[----:B------:R-:W-:Y:S01]  /*c6b0*/  UMOV UR19, 0x3eb1380b ;  /* 0x3eb1380b00137882 */ /* 0x000fe20000000000 */
[----:B------:R-:W-:Y:S01]  /*c6c0*/  IMAD.MOV.U32 R32, RZ, RZ, RZ ;  /* 0x000000ffff207224 */ /* 0x000fe200078e00ff */
[----:B------:R-:W-:Y:S01]  /*c6d0*/  MOV R42, 0xfefa39ef ;  /* 0xfefa39ef002a7802 */ /* 0x000fe20000000f00 */
[----:B------:R-:W-:Y:S01]  /*c6e0*/  IMAD.MOV.U32 R38, RZ, RZ, -0x748574fc ;  /* 0x8b7a8b04ff267424 */ /* 0x000fe200078e00ff */
[----:B------:R-:W-:Y:S01]  /*c6f0*/  UMOV UR20, 0x0 ;  /* 0x0000000000147882 */ /* 0x000fe20000000000 */
[----:B------:R-:W-:Y:S01]  /*c700*/  IMAD.MOV.U32 R39, RZ, RZ, 0x3ed0ee25 ;  /* 0x3ed0ee25ff277424 */ /* 0x000fe200078e00ff */
[----:B------:R-:W-:Y:S01]  /*c710*/  UMOV UR21, 0x3ff00000 ;  /* 0x3ff0000000157882 */ /* 0x000fe20000000000 */
[----:B------:R-:W-:Y:S01]  /*c720*/  IMAD.MOV.U32 R43, RZ, RZ, 0x3fe62e42 ;  /* 0x3fe62e42ff2b7424 */ /* 0x000fe200078e00ff */
[----:B------:R-:W-:Y:S01]  /*c730*/  BSSY.RECONVERGENT B2, `(.L_x_185) ;  /* 0x0000048000027945 */ /* 0x000fe20003800200 */
[----:B------:R-:W-:-:S02]  /*c740*/  IMAD.MOV.U32 R52, RZ, RZ, -0x105c611 ;  /* 0xfefa39efff347424 */ /* 0x000fc400078e00ff */
[----:B------:R-:W-:Y:S01]  /*c750*/  IMAD.MOV.U32 R53, RZ, RZ, 0x3fe62e42 ;  /* 0x3fe62e42ff357424 */ /* 0x000fe200078e00ff */
[----:B0-----:R-:W-:-:S08]  /*c760*/  DFMA R34, R32, -R34, 1 ;  /* 0x3ff000002022742b */ /* 0x001fd00000000822 */
[----:B------:R-:W-:-:S08]  /*c770*/  DFMA R34, R34, R34, R34 ;  /* 0x000000222222722b */ /* 0x000fd00000000022 */
[----:B------:R-:W-:-:S08]  /*c780*/  DFMA R34, R32, R34, R32 ;  /* 0x000000222022722b */ /* 0x000fd00000000020 */
[----:B------:R-:W-:-:S08]  /*c790*/  DMUL R32, RZ, R34 ;  /* 0x00000022ff207228 */ /* 0x000fd00000000000 */
[----:B------:R-:W-:-:S08]  /*c7a0*/  DFMA R32, RZ, R34, R32 ;  /* 0x00000022ff20722b */ /* 0x000fd00000000020 */
[----:B------:R-:W-:Y:S02]  /*c7b0*/  DMUL R36, R32, R32 ;  /* 0x0000002020247228 */ /* 0x000fe40000000000 */
[--C-:B------:R-:W-:Y:S02]  /*c7c0*/  DADD R40, RZ, -R32.reuse ;  /* 0x00000000ff287229 */ /* 0x100fe40000000820 */
[----:B------:R-:W-:-:S04]  /*c7d0*/  DFMA R42, R42, UR20, R32 ;  /* 0x000000142a2a7c2b */ /* 0x000fc80008000020 */
[----:B------:R-:W-:Y:S01]  /*c7e0*/  DFMA R38, R36, UR18, R38 ;  /* 0x0000001224267c2b */ /* 0x000fe20008000026 */
[----:B------:R-:W-:Y:S01]  /*c7f0*/  UMOV UR18, 0x9f02676f ;  /* 0x9f02676f00127882 */ /* 0x000fe20000000000 */
[----:B------:R-:W-:Y:S01]  /*c800*/  UMOV UR19, 0x3ef3b266 ;  /* 0x3ef3b26600137882 */ /* 0x000fe20000000000 */
[----:B------:R-:W-:Y:S02]  /*c810*/  DADD R40, R40, R40 ;  /* 0x0000000028287229 */ /* 0x000fe40000000028 */
[----:B------:R-:W-:-:S03]  /*c820*/  DFMA R52, -R52, 1, R42 ;  /* 0x3ff000003434782b */ /* 0x000fc6000000012a */
[----:B------:R-:W-:Y:S01]  /*c830*/  DFMA R38, R36, R38, UR18 ;  /* 0x0000001224267e2b */ /* 0x000fe20008000026 */
[----:B------:R-:W-:Y:S01]  /*c840*/  UMOV UR18, 0xa9ab0956 ;  /* 0xa9ab095600127882 */ /* 0x000fe20000000000 */
[----:B------:R-:W-:Y:S01]  /*c850*/  UMOV UR19, 0x3f1745cb ;  /* 0x3f1745cb00137882 */ /* 0x000fe20000000000 */
[----:B------:R-:W-:Y:S02]  /*c860*/  DFMA R40, RZ, -R32, R40 ;  /* 0x80000020ff28722b */ /* 0x000fe40000000028 */
[----:B------:R-:W-:-:S03]  /*c870*/  DADD R52, -R32, R52 ;  /* 0x0000000020347229 */ /* 0x000fc60000000134 */
        /* <DEDUP_REMOVED lines=16> */
[----:B------:R-:W-:-:S08]  /*c980*/  DMUL R38, R36, R38 ;  /* 0x0000002624267228 */ /* 0x000fd00000000000 */
[----:B------:R-:W-:Y:S01]  /*c990*/  DFMA R38, R32, R38, R40 ;  /* 0x000000262026722b */ /* 0x000fe20000000028 */
[----:B------:R-:W-:Y:S02]  /*c9a0*/  IMAD.MOV.U32 R32, RZ, RZ, 0x3b39803f ;  /* 0x3b39803fff207424 */ /* 0x000fe400078e00ff */
[----:B------:R-:W-:-:S05]  /*c9b0*/  IMAD.MOV.U32 R33, RZ, RZ, 0x3c7abc9e ;  /* 0x3c7abc9eff217424 */ /* 0x000fca00078e00ff */
[----:B------:R-:W-:-:S08]  /*c9c0*/  DADD R38, R38, -R52 ;  /* 0x0000000026267229 */ /* 0x000fd00000000834 */
[----:B------:R-:W-:Y:S01]  /*c9d0*/  DFMA R38, R32, UR20, R38 ;  /* 0x0000001420267c2b */ /* 0x000fe20008000026 */
[----:B------:R-:W-:Y:S01]  /*c9e0*/  UMOV UR20, 0x1526e50e ;  /* 0x1526e50e00147882 */ /* 0x000fe20000000000 */
[----:B------:R-:W-:Y:S01]  /*c9f0*/  UMOV UR21, 0x3fdbcb7b ;  /* 0x3fdbcb7b00157882 */ /* 0x000fe20000000000 */
[----:B------:R-:W-:-:S05]  /*ca00*/  MOV R32, 0x1 ;  /* 0x0000000100207802 */ /* 0x000fca0000000f00 */
[----:B------:R-:W-:-:S08]  /*ca10*/  DADD R38, R42, R38 ;  /* 0x000000002a267229 */ /* 0x000fd00000000026 */
[----:B------:R-:W-:-:S08]  /*ca20*/  DMUL R42, R38, UR18 ;  /* 0x00000012262a7c28 */ /* 0x000fd00008000000 */
[----:B------:R-:W-:-:S06]  /*ca30*/  DFMA R42, R38, UR20, R42 ;  /* 0x00000014262a7c2b */ /* 0x000fcc000800002a */
[----:B------:R-:W0:Y:S02]  /*ca40*/  MUFU.RCP64H R33, R43 ;  /* 0x0000002b00217308 */ /* 0x000e240000001800 */
[----:B0-----:R-:W-:-:S08]  /*ca50*/  DFMA R34, -R42, R32, 1 ;  /* 0x3ff000002a22742b */ /* 0x001fd00000000120 */
[----:B------:R-:W-:-:S08]  /*ca60*/  DFMA R34, R34, R34, R34 ;  /* 0x000000222222722b */ /* 0x000fd00000000022 */
[----:B------:R-:W-:Y:S02]  /*ca70*/  DFMA R34, R32, R34, R32 ;  /* 0x000000222022722b */ /* 0x000fe40000000020 */
[----:B------:R-:W-:-:S06]  /*ca80*/  DMUL R32, R30, UR18 ;  /* 0x000000121e207c28 */ /* 0x000fcc0008000000 */
[----:B------:R-:W-:Y:S02]  /*ca90*/  DFMA R36, -R42, R34, 1 ;  /* 0x3ff000002a24742b */ /* 0x000fe40000000122 */
[----:B------:R-:W-:-:S06]  /*caa0*/  DFMA R38, R30, UR20, R32 ;  /* 0x000000141e267c2b */ /* 0x000fcc0008000020 */
[----:B------:R-:W-:-:S04]  /*cab0*/  DFMA R36, R34, R36, R34 ;  /* 0x000000242224722b */ /* 0x000fc80000000022 */
[----:B------:R-:W-:-:S04]  /*cac0*/  FSETP.GEU.AND P1, PT, |R39|, 6.5827683646048100446e-37, PT ;  /* 0x036000002700780b */ /* 0x000fc80003f2e200 */
        /* <DEDUP_REMOVED lines=12> */
[----:B------:R-:W-:Y:S01]  /*cb90*/  IMAD.MOV.U32 R30, RZ, RZ, R34 ;  /* 0x000000ffff1e7224 */ /* 0x000fe200078e0022 */
[----:B------:R-:W-:-:S07]  /*cba0*/  MOV R31, R33 ;  /* 0x00000021001f7202 */ /* 0x000fce0000000f00 */
.L_x_186:
[----:B------:R-:W-:Y:S05]  /*cbb0*/  BSYNC.RECONVERGENT B2 ;  /* 0x0000000000027941 */ /* 0x000fea0003800200 */
.L_x_185:
[----:B------:R-:W-:Y:S01]  /*cbc0*/  DMUL R26, R26, R26 ;  /* 0x0000001a1a1a7228 */ /* 0x000fe20000000000 */
[----:B------:R-:W-:Y:S01]  /*cbd0*/  BSSY.RECONVERGENT B1, `(.L_x_187) ;  /* 0x0000054000017945 */ /* 0x000fe20003800200 */
[----:B------:R-:W-:-:S06]  /*cbe0*/  MOV R40, 0xfffffc01 ;  /* 0xfffffc0100287802 */ /* 0x000fcc0000000f00 */
[----:B------:R-:W-:-:S10]  /*cbf0*/  DFMA R26, R28, R28, R26 ;  /* 0x0000001c1c1a722b */ /* 0x000fd4000000001a */
[----:B------:R-:W-:Y:S01]  /*cc00*/  ISETP.GT.AND P0, PT, R27, 0xfffff, PT ;  /* 0x000fffff1b00780c */ /* 0x000fe20003f04270 */
[----:B------:R-:W-:Y:S02]  /*cc10*/  IMAD.MOV.U32 R28, RZ, RZ, R26 ;  /* 0x000000ffff1c7224 */ /* 0x000fe400078e001a */
[--C-:B------:R-:W-:Y:S02]  /*cc20*/  IMAD.MOV.U32 R29, RZ, RZ, R27.reuse ;  /* 0x000000ffff1d7224 */ /* 0x100fe400078e001b */
[----:B------:R-:W-:-:S08]  /*cc30*/  IMAD.MOV.U32 R9, RZ, RZ, R27 ;  /* 0x000000ffff097224 */ /* 0x000fd000078e001b */
        /* <DEDUP_REMOVED lines=71> */
.L_x_188:
[----:B------:R-:W-:Y:S01]  /*d0b0*/  IMAD.MOV.U32 R26, RZ, RZ, 0x0 ;  /* 0x00000000ff1a7424 */ /* 0x000fe200078e00ff */
[----:B------:R-:W-:Y:S01]  /*d0c0*/  LOP3.LUT P0, RZ, R29, 0x7fffffff, RZ, 0xc0, !PT ;  /* 0x7fffffff1dff7812 */ /* 0x000fe2000780c0ff */
[----:B------:R-:W-:-:S06]  /*d0d0*/  IMAD.MOV.U32 R27, RZ, RZ, 0x7ff00000 ;  /* 0x7ff00000ff1b7424 */ /* 0x000fcc00078e00ff */
[----:B------:R-:W-:-:S10]  /*d0e0*/  DFMA R26, R28, R26, +INF ;  /* 0x7ff000001c1a742b */ /* 0x000fd4000000001a */
[----:B------:R-:W-:Y:S02]  /*d0f0*/  FSEL R28, R26, RZ, P0 ;  /* 0x000000ff1a1c7208 */ /* 0x000fe40000000000 */
[----:B------:R-:W-:-:S07]  /*d100*/  FSEL R29, R27, -QNAN , P0 ;  /* 0xfff000001b1d7808 */ /* 0x000fce0000000000 */
.L_x_189:
[----:B------:R-:W-:Y:S05]  /*d110*/  BSYNC.RECONVERGENT B1 ;  /* 0x0000000000017941 */ /* 0x000fea0003800200 */
.L_x_187:
[----:B------:R-:W-:Y:S01]  /*d120*/  DMUL R28, R28, 0.5 ;  /* 0x3fe000001c1c7828 */ /* 0x000fe20000000000 */
[----:B------:R-:W-:Y:S01]  /*d130*/  BSSY.RECONVERGENT B1, `(.L_x_190) ;  /* 0x0000054000017945 */ /* 0x000fe20003800200 */
[----:B------:R-:W-:-:S08]  /*d140*/  IMAD.MOV.U32 R40, RZ, RZ, -0x3ff ;  /* 0xfffffc01ff287424 */ /* 0x000fd000078e00ff */
[----:B------:R-:W-:Y:S01]  /*d150*/  ISETP.GT.AND P0, PT, R29, 0xfffff, PT ;  /* 0x000fffff1d00780c */ /* 0x000fe20003f04270 */
[--C-:B------:R-:W-:Y:S01]  /*d160*/  IMAD.MOV.U32 R27, RZ, RZ, R29.reuse ;  /* 0x000000ffff1b7224 */ /* 0x100fe200078e001d */
[----:B------:R-:W-:Y:S01]  /*d170*/  MOV R26, R28 ;  /* 0x0000001c001a7202 */ /* 0x000fe20000000f00 */
[----:B------:R-:W-:-:S10]  /*d180*/  IMAD.MOV.U32 R9, RZ, RZ, R29 ;  /* 0x000000ffff097224 */ /* 0x000fd400078e001d */
[----:B------:R-:W-:Y:S01]  /*d190*/  @!P0 DMUL R26, R26, 1.80143985094819840000e+16 ;  /* 0x435000001a1a8828 */ /* 0x000fe20000000000 */
[----:B------:R-:W-:-:S09]  /*d1a0*/  @!P0 MOV R40, 0xfffffbcb ;  /* 0xfffffbcb00288802 */ /* 0x000fd20000000f00 */
        /* <DEDUP_REMOVED lines=70> */
.L_x_191:
[----:B------:R-:W-:Y:S01]  /*d610*/  IMAD.MOV.U32 R28, RZ, RZ, 0x0 ;  /* 0x00000000ff1c7424 */ /* 0x000fe200078e00ff */
[----:B------:R-:W-:Y:S01]  /*d620*/  LOP3.LUT P0, RZ, R27, 0x7fffffff, RZ, 0xc0, !PT ;  /* 0x7fffffff1bff7812 */ /* 0x000fe2000780c0ff */
[----:B------:R-:W-:-:S06]  /*d630*/  IMAD.MOV.U32 R29, RZ, RZ, 0x7ff00000 ;  /* 0x7ff00000ff1d7424 */ /* 0x000fcc00078e00ff */
[----:B------:R-:W-:-:S10]  /*d640*/  DFMA R28, R26, R28, +INF ;  /* 0x7ff000001a1c742b */ /* 0x000fd4000000001c */
[----:B------:R-:W-:Y:S02]  /*d650*/  FSEL R28, R28, RZ, P0 ;  /* 0x000000ff1c1c7208 */ /* 0x000fe40000000000 */
[----:B------:R-:W-:-:S07]  /*d660*/  FSEL R29, R29, -QNAN , P0 ;  /* 0xfff000001d1d7808 */ /* 0x000fce0000000000 */
.L_x_192:
[----:B------:R-:W-:Y:S05]  /*d670*/  BSYNC.RECONVERGENT B1 ;  /* 0x0000000000017941 */ /* 0x000fea0003800200 */
.L_x_190:
[----:B------:R-:W0:Y:S01]  /*d680*/  MUFU.RCP64H R27, R43 ;  /* 0x0000002b001b7308 */ /* 0x000e220000001800 */
[----:B------:R-:W-:Y:S01]  /*d690*/  MOV R26, 0x1 ;  /* 0x00000001001a7802 */ /* 0x000fe20000000f00 */
[----:B------:R-:W-:Y:S01]  /*d6a0*/  UMOV UR18, 0xbaaafad3 ;  /* 0xbaaafad300127882 */ /* 0x000fe20000000000 */
[----:B------:R-:W-:Y:S01]  /*d6b0*/  UMOV UR19, 0x3c695355 ;  /* 0x3c69535500137882 */ /* 0x000fe20000000000 */
[----:B------:R-:W-:Y:S03]  /*d6c0*/  BSSY.RECONVERGENT B2, `(.L_x_193) ;  /* 0x0000017000027945 */ /* 0x000fe60003800200 */
[----:B0-----:R-:W-:-:S08]  /*d6d0*/  DFMA R32, -R42, R26, 1 ;  /* 0x3ff000002a20742b */ /* 0x001fd0000000011a */
[----:B------:R-:W-:-:S08]  /*d6e0*/  DFMA R32, R32, R32, R32 ;  /* 0x000000202020722b */ /* 0x000fd00000000020 */
[----:B------:R-:W-:Y:S02]  /*d6f0*/  DFMA R32, R26, R32, R26 ;  /* 0x000000201a20722b */ /* 0x000fe4000000001a */
[----:B------:R-:W-:Y:S01]  /*d700*/  DMUL R26, R28, UR18 ;  /* 0x000000121c1a7c28 */ /* 0x000fe20008000000 */
[----:B------:R-:W-:Y:S01]  /*d710*/  UMOV UR18, 0x1526e50e ;  /* 0x1526e50e00127882 */ /* 0x000fe20000000000 */
[----:B------:R-:W-:-:S04]  /*d720*/  UMOV UR19, 0x3fdbcb7b ;  /* 0x3fdbcb7b00137882 */ /* 0x000fc80000000000 */
        /* <DEDUP_REMOVED lines=16> */
.L_x_194:
[----:B------:R-:W-:Y:S05]  /*d830*/  BSYNC.RECONVERGENT B2 ;  /* 0x0000000000027941 */ /* 0x000fea0003800200 */
.L_x_193:
[----:B------:R-:W0:Y:S01]  /*d840*/  MUFU.RCP64H R27, 255 ;  /* 0x406fe000001b7908 */ /* 0x000e220000001800 */
[----:B------:R-:W-:Y:S01]  /*d850*/  IMAD.MOV.U32 R28, RZ, RZ, 0x0 ;  /* 0x00000000ff1c7424 */ /* 0x000fe200078e00ff */
[----:B------:R-:W-:Y:S01]  /*d860*/  MOV R29, 0x406fe000 ;  /* 0x406fe000001d7802 */ /* 0x000fe20000000f00 */
[----:B------:R-:W-:Y:S01]  /*d870*/  IMAD.MOV.U32 R26, RZ, RZ, 0x1 ;  /* 0x00000001ff1a7424 */ /* 0x000fe200078e00ff */
[----:B------:R-:W-:Y:S01]  /*d880*/  LOP3.LUT R36, R45, 0xff, RZ, 0xc0, !PT ;  /* 0x000000ff2d247812 */ /* 0x000fe200078ec0ff */
[----:B------:R-:W-:Y:S01]  /*d890*/  DADD R30, R30, -1 ;  /* 0xbff000001e1e7429 */ /* 0x000fe20000000000 */
[----:B------:R-:W-:Y:S04]  /*d8a0*/  BSSY.RECONVERGENT B2, `(.L_x_195) ;  /* 0x000001d000027945 */ /* 0x000fe80003800200 */
[----:B------:R-:W1:Y:S03]  /*d8b0*/  I2F.F64.U16 R36, R36 ;  /* 0x0000002400247312 */ /* 0x000e660000101800 */
[----:B------:R-:W-:-:S02]  /*d8c0*/  DADD R30, R30, -R32 ;  /* 0x000000001e1e7229 */ /* 0x000fc40000000820 */
[----:B0-----:R-:W-:-:S06]  /*d8d0*/  DFMA R34, R26, -R28, 1 ;  /* 0x3ff000001a22742b */ /* 0x001fcc000000081c */
[----:B------:R-:W-:Y:S02]  /*d8e0*/  DADD R32, -R30, 1 ;  /* 0x3ff000001e207429 */ /* 0x000fe40000000100 */
[----:B------:R-:W-:Y:S01]  /*d8f0*/  DFMA R34, R34, R34, R34 ;  /* 0x000000222222722b */ /* 0x000fe20000000022 */
[----:B-1----:R-:W-:-:S05]  /*d900*/  FSETP.GEU.AND P1, PT, |R37|, 6.5827683646048100446e-37, PT ;  /* 0x036000002500780b */ /* 0x002fca0003f2e200 */
[----:B------:R-:W-:Y:S01]  /*d910*/  DMUL R32, R32, R24 ;  /* 0x0000001820207228 */ /* 0x000fe20000000000 */
[----:B------:R-:W-:Y:S01]  /*d920*/  LOP3.LUT R24, R57, 0xff, RZ, 0xc0, !PT ;  /* 0x000000ff39187812 */ /* 0x000fe200078ec0ff */
[----:B------:R-:W-:-:S05]  /*d930*/  DFMA R34, R26, R34, R26 ;  /* 0x000000221a22722b */ /* 0x000fca000000001a */
[----:B------:R-:W0:Y:S01]  /*d940*/  I2F.F64.U16 R24, R24 ;  /* 0x0000001800187312 */ /* 0x000e220000101800 */
[----:B------:R-:W-:Y:S02]  /*d950*/  DFMA R50, R30, R50, R32 ;  /* 0x000000321e32722b */ /* 0x000fe40000000020 */
[----:B------:R-:W-:-:S08]  /*d960*/  DFMA R28, R34, -R28, 1 ;  /* 0x3ff00000221c742b */ /* 0x000fd0000000081c */
[----:B------:R-:W-:-:S08]  /*d970*/  DFMA R34, R34, R28, R34 ;  /* 0x0000001c2222722b */ /* 0x000fd00000000022 */
[----:B------:R-:W-:-:S08]  /*d980*/  DMUL R26, R34, R36 ;  /* 0x00000024221a7228 */ /* 0x000fd00000000000 */
[----:B------:R-:W-:-:S08]  /*d990*/  DFMA R28, R26, -255, R36 ;  /* 0xc06fe0001a1c782b */ /* 0x000fd00000000024 */
[----:B------:R-:W-:Y:S01]  /*d9a0*/  DFMA R26, R34, R28, R26 ;  /* 0x0000001c221a722b */ /* 0x000fe2000000001a */
[----:B------:R-:W-:-:S06]  /*d9b0*/  LOP3.LUT R28, R56, 0xff, RZ, 0xc0, !PT ;  /* 0x000000ff381c7812 */ /* 0x000fcc00078ec0ff */
[----:B------:R-:W1:Y:S03]  /*d9c0*/  I2F.F64.U16 R28, R28 ;  /* 0x0000001c001c7312 */ /* 0x000e660000101800 */
[----:B------:R-:W-:-:S05]  /*d9d0*/  FFMA R9, RZ, 3.748046875, R27 ;  /* 0x406fe000ff097823 */ /* 0x000fca000000001b */
[----:B------:R-:W-:-:S13]  /*d9e0*/  FSETP.GT.AND P0, PT, |R9|, 1.469367938527859385e-39, PT ;  /* 0x001000000900780b */ /* 0x000fda0003f04200 */
[----:B01----:R-:W-:Y:S05]  /*d9f0*/  @P0 BRA P1, `(.L_x_196) ;  /* 0x00000000001c0947 */ /* 0x003fea0000800000 */
[----:B------:R-:W-:Y:S01]  /*da00*/  IMAD.MOV.U32 R33, RZ, RZ, R37 ;  /* 0x000000ffff217224 */ /* 0x000fe200078e0025 */
[----:B------:R-:W-:Y:S01]  /*da10*/  MOV R32, 0xda50 ;  /* 0x0000da5000207802 */ /* 0x000fe20000000f00 */
[----:B------:R-:W-:Y:S02]  /*da20*/  IMAD.MOV.U32 R34, RZ, RZ, RZ ;  /* 0x000000ffff227224 */ /* 0x000fe400078e00ff */
[----:B------:R-:W-:-:S07]  /*da30*/  IMAD.MOV.U32 R35, RZ, RZ, 0x406fe000 ;  /* 0x406fe000ff237424 */ /* 0x000fce00078e00ff */
[----:B--2---:R-:W-:Y:S05]  /*da40*/  CALL.REL.NOINC `($__internal_0_$__cuda_sm20_div_rn_f64_full) ;  /* 0x0000002400787944 */ /* 0x004fea0003c00000 */
[----:B------:R-:W-:Y:S01]  /*da50*/  IMAD.MOV.U32 R26, RZ, RZ, R34 ;  /* 0x000000ffff1a7224 */ /* 0x000fe200078e0022 */
[----:B------:R-:W-:-:S07]  /*da60*/  MOV R27, R33 ;  /* 0x00000021001b7202 */ /* 0x000fce0000000f00 */
.L_x_196:
[----:B------:R-:W-:Y:S05]  /*da70*/  BSYNC.RECONVERGENT B2 ;  /* 0x0000000000027941 */ /* 0x000fea0003800200 */
.L_x_195:
        /* <DEDUP_REMOVED lines=25> */
.L_x_198:
[----:B------:R-:W-:Y:S05]  /*dc10*/  BSYNC.RECONVERGENT B2 ;  /* 0x0000000000027941 */ /* 0x000fea0003800200 */
.L_x_197:
        /* <DEDUP_REMOVED lines=25> */
.L_x_200:
[----:B------:R-:W-:Y:S05]  /*ddb0*/  BSYNC.RECONVERGENT B2 ;  /* 0x0000000000027941 */ /* 0x000fea0003800200 */
.L_x_199:
        /* <DEDUP_REMOVED lines=62> */
.L_x_204:
[----:B------:R-:W-:Y:S05]  /*e1a0*/  BSYNC.RECONVERGENT B3 ;  /* 0x0000000000037941 */ /* 0x000fea0003800200 */
.L_x_203:
        /* <DEDUP_REMOVED lines=25> */
.L_x_207:
[----:B------:R-:W-:Y:S05]  /*e340*/  BSYNC.RECONVERGENT B3 ;  /* 0x0000000000037941 */ /* 0x000fea0003800200 */
.L_x_206:
[----:B------:R-:W-:-:S14]  /*e350*/  DSETP.GEU.AND P0, PT, R32, RZ, PT ;  /* 0x000000ff2000722a */ /* 0x000fdc0003f0e000 */
[----:B------:R-:W-:Y:S05]  /*e360*/  @P0 BRA `(.L_x_202) ;  /* 0x0000000000d40947 */ /* 0x000fea0003800000 */
[----:B------:R-:W-:Y:S01]  /*e370*/  DADD R32, R32, 6 ;  /* 0x4018000020207429 */ /* 0x000fe20000000000 */
[----:B------:R-:W-:Y:S10]  /*e380*/  BRA `(.L_x_202) ;  /* 0x0000000000cc7947 */ /* 0x000ff40003800000 */
.L_x_205:
        /* <DEDUP_REMOVED lines=24> */
.L_x_210:
[----:B------:R-:W-:Y:S05]  /*e510*/  BSYNC.RECONVERGENT B3 ;  /* 0x0000000000037941 */ /* 0x000fea0003800200 */
.L_x_209:
[----:B------:R-:W-:Y:S01]  /*e520*/  DADD R32, R32, 2 ;  /* 0x4000000020207429 */ /* 0x000fe20000000000 */
[----:B------:R-:W-:Y:S10]  /*e530*/  BRA `(.L_x_202) ;  /* 0x0000000000607947 */ /* 0x000ff40003800000 */
.L_x_208:
        /* <DEDUP_REMOVED lines=22> */
.L_x_212:
[----:B------:R-:W-:Y:S05]  /*e6a0*/  BSYNC.RECONVERGENT B3 ;  /* 0x0000000000037941 */ /* 0x000fea0003800200 */
.L_x_211:
[----:B------:R-:W-:-:S11]  /*e6b0*/  DADD R32, R32, 4 ;  /* 0x4010000020207429 */ /* 0x000fd60000000000 */
.L_x_202:
[----:B------:R-:W-:Y:S05]  /*e6c0*/  BSYNC.RECONVERGENT B2 ;  /* 0x0000000000027941 */ /* 0x000fea0003800200 */
.L_x_201:
        /* <DEDUP_REMOVED lines=30> */
.L_x_216:
[----:B------:R-:W-:Y:S05]  /*e8b0*/  BSYNC.RECONVERGENT B2 ;  /* 0x0000000000027941 */ /* 0x000fea0003800200 */
.L_x_215:
        /* <DEDUP_REMOVED lines=16> */
.L_x_218:
[----:B------:R-:W-:Y:S05]  /*e9c0*/  BSYNC.RECONVERGENT B2 ;  /* 0x0000000000027941 */ /* 0x000fea0003800200 */
.L_x_217:
[----:B------:R-:W-:Y:S04]  /*e9d0*/  BSSY.RECONVERGENT B2, `(.L_x_219) ;  /* 0x0000007000027945 */ /* 0x000fe80003800200 */
[----:B------:R-:W-:Y:S05]  /*e9e0*/  @!P1 BRA `(.L_x_220) ;  /* 0x0000000000109947 */ /* 0x000fea0003800000 */
[----:B------:R-:W-:-:S14]  /*e9f0*/  DSETP.GT.AND P0, PT, R32, 6, PT ;  /* 0x401800002000742a */ /* 0x000fdc0003f04000 */
[----:B------:R-:W-:Y:S05]  /*ea00*/  @!P0 BRA `(.L_x_221) ;  /* 0x00000000000c8947 */ /* 0x000fea0003800000 */
[----:B------:R-:W-:Y:S01]  /*ea10*/  DADD R32, R32, -6 ;  /* 0xc018000020207429 */ /* 0x000fe20000000000 */
[----:B------:R-:W-:Y:S10]  /*ea20*/  BRA `(.L_x_221) ;  /* 0x0000000000047947 */ /* 0x000ff40003800000 */
.L_x_220:
[----:B------:R-:W-:-:S11]  /*ea30*/  DADD R32, R32, 6 ;  /* 0x4018000020207429 */ /* 0x000fd60000000000 */
.L_x_221:
[----:B------:R-:W-:Y:S05]  /*ea40*/  BSYNC.RECONVERGENT B2 ;  /* 0x0000000000027941 */ /* 0x000fea0003800200 */
.L_x_219:
        /* <DEDUP_REMOVED lines=14> */
.L_x_223:
[----:B------:R-:W-:-:S11]  /*eb30*/  DFMA R36, R58, R32, R52 ;  /* 0x000000203a24722b */ /* 0x000fd60000000034 */
.L_x_224:
[----:B------:R-:W-:Y:S05]  /*eb40*/  BSYNC.RECONVERGENT B2 ;  /* 0x0000000000027941 */ /* 0x000fea0003800200 */
.L_x_222:
[----:B------:R-:W-:Y:S01]  /*eb50*/  DSETP.GEU.AND P0, PT, R24, RZ, PT ;  /* 0x000000ff1800722a */ /* 0x000fe20003f0e000 */
[----:B------:R-:W-:-:S13]  /*eb60*/  BSSY.RECONVERGENT B2, `(.L_x_225) ;  /* 0x0000007000027945 */ /* 0x000fda0003800200 */
[----:B------:R-:W-:Y:S05]  /*eb70*/  @!P0 BRA `(.L_x_226) ;  /* 0x0000000000108947 */ /* 0x000fea0003800000 */
[----:B------:R-:W-:-:S14]  /*eb80*/  DSETP.GT.AND P0, PT, R24, 6, PT ;  /* 0x401800001800742a */ /* 0x000fdc0003f04000 */
[----:B------:R-:W-:Y:S05]  /*eb90*/  @!P0 BRA `(.L_x_227) ;  /* 0x00000000000c8947 */ /* 0x000fea0003800000 */
[----:B------:R-:W-:Y:S01]  /*eba0*/  DADD R24, R24, -6 ;  /* 0xc018000018187429 */ /* 0x000fe20000000000 */
[----:B------:R-:W-:Y:S10]  /*ebb0*/  BRA `(.L_x_227) ;  /* 0x0000000000047947 */ /* 0x000ff40003800000 */
.L_x_226:
[----:B------:R-:W-:-:S11]  /*ebc0*/  DADD R24, R24, 6 ;  /* 0x4018000018187429 */ /* 0x000fd60000000000 */
.L_x_227:
[----:B------:R-:W-:Y:S05]  /*ebd0*/  BSYNC.RECONVERGENT B2 ;  /* 0x0000000000027941 */ /* 0x000fea0003800200 */
.L_x_225:
        /* <DEDUP_REMOVED lines=11> */
.L_x_228:
[----:B------:R-:W-:-:S11]  /*ec90*/  DFMA R38, R58, R24, R52 ;  /* 0x000000183a26722b */ /* 0x000fd60000000034 */
.L_x_214:
[----:B------:R-:W-:Y:S05]  /*eca0*/  BSYNC.RECONVERGENT B1 ;  /* 0x0000000000017941 */ /* 0x000fea0003800200 */
.L_x_213:
[----:B------:R-:W-:Y:S01]  /*ecb0*/  DMUL R32, R34, 255 ;  /* 0x406fe00022207828 */ /* 0x000fe20000000000 */
[----:B------:R-:W-:Y:S01]  /*ecc0*/  BSSY.RECONVERGENT B2, `(.L_x_229) ;  /* 0x0000074000027945 */ /* 0x000fe20003800200 */
[----:B------:R-:W-:Y:S01]  /*ecd0*/  DMUL R34, R36, 255 ;  /* 0x406fe00024227828 */ /* 0x000fe20000000000 */
[----:B------:R-:W-:Y:S01]  /*ece0*/  CS2R R52, SRZ ;  /* 0x0000000000347805 */ /* 0x000fe2000001ff00 */
[----:B------:R-:W-:Y:S02]  /*ecf0*/  DMUL R38, R38, 255 ;  /* 0x406fe00026267828 */ /* 0x000fe40000000000 */
[----:B------:R-:W-:Y:S01]  /*ed00*/  DSETP.GEU.AND P0, PT, R28, 2.2250738585072013831e-308, PT ;  /* 0x001000001c00742a */ /* 0x000fe20003f0e000 */
        /* <DEDUP_REMOVED lines=30> */
.L_x_232:
[----:B------:R-:W-:Y:S05]  /*eef0*/  BSYNC.RECONVERGENT B3 ;  /* 0x0000000000037941 */ /* 0x000fea0003800200 */
.L_x_231:
        /* <DEDUP_REMOVED lines=24> */
.L_x_235:
[----:B------:R-:W-:Y:S05]  /*f080*/  BSYNC.RECONVERGENT B3 ;  /* 0x0000000000037941 */ /* 0x000fea0003800200 */
.L_x_234:
[----:B------:R-:W-:-:S14]  /*f090*/  DSETP.GEU.AND P0, PT, R32, RZ, PT ;  /* 0x000000ff2000722a */ /* 0x000fdc0003f0e000 */
[----:B------:R-:W-:Y:S05]  /*f0a0*/  @P0 BRA `(.L_x_230) ;  /* 0x0000000000d40947 */ /* 0x000fea0003800000 */
[----:B------:R-:W-:Y:S01]  /*f0b0*/  DADD R32, R32, 6 ;  /* 0x4018000020207429 */ /* 0x000fe20000000000 */
[----:B------:R-:W-:Y:S10]  /*f0c0*/  BRA `(.L_x_230) ;  /* 0x0000000000cc7947 */ /* 0x000ff40003800000 */
.L_x_233:
        /* <DEDUP_REMOVED lines=24> */
.L_x_238:
[----:B------:R-:W-:Y:S05]  /*f250*/  BSYNC.RECONVERGENT B3 ;  /* 0x0000000000037941 */ /* 0x000fea0003800200 */
.L_x_237:
[----:B------:R-:W-:Y:S01]  /*f260*/  DADD R32, R32, 2 ;  /* 0x4000000020207429 */ /* 0x000fe20000000000 */
[----:B------:R-:W-:Y:S10]  /*f270*/  BRA `(.L_x_230) ;  /* 0x0000000000607947 */ /* 0x000ff40003800000 */
.L_x_236:
        /* <DEDUP_REMOVED lines=22> */
.L_x_240:
[----:B------:R-:W-:Y:S05]  /*f3e0*/  BSYNC.RECONVERGENT B3 ;  /* 0x0000000000037941 */ /* 0x000fea0003800200 */
.L_x_239:
[----:B------:R-:W-:-:S11]  /*f3f0*/  DADD R32, R32, 4 ;  /* 0x4010000020207429 */ /* 0x000fd60000000000 */
.L_x_230:
[----:B------:R-:W-:Y:S05]  /*f400*/  BSYNC.RECONVERGENT B2 ;  /* 0x0000000000027941 */ /* 0x000fea0003800200 */
.L_x_229:
[----:B------:R-:W-:Y:S01]  /*f410*/  DSETP.GEU.AND P0, PT, R52, 2.2250738585072013831e-308, PT ;  /* 0x001000003400742a */ /* 0x000fe20003f0e000 */
[----:B------:R-:W-:Y:S01]  /*f420*/  BSSY.RECONVERGENT B1, `(.L_x_241) ;  /* 0x000005b000017945 */ /* 0x000fe20003800200 */
[----:B------:R-:W-:-:S10]  /*f430*/  DMUL R36, R22, R30 ;  /* 0x0000001e16247228 */ /* 0x000fd40000000000 */
        /* <DEDUP_REMOVED lines=14> */
[----:B---3--:R-:W-:Y:S02]  /*f520*/  DADD R34, R32, 2 ;  /* 0x4000000020227429 */ /* 0x008fe40000000000 */
        /* <DEDUP_REMOVED lines=11> */
.L_x_244:
[----:B------:R-:W-:Y:S05]  /*f5e0*/  BSYNC.RECONVERGENT B2 ;  /* 0x0000000000027941 */ /* 0x000fea0003800200 */
.L_x_243:
        /* <DEDUP_REMOVED lines=16> */
.L_x_246:
[----:B------:R-:W-:Y:S05]  /*f6f0*/  BSYNC.RECONVERGENT B2 ;  /* 0x0000000000027941 */ /* 0x000fea0003800200 */
.L_x_245:
[----:B------:R-:W-:Y:S04]  /*f700*/  BSSY.RECONVERGENT B2, `(.L_x_247) ;  /* 0x0000007000027945 */ /* 0x000fe80003800200 */
[----:B------:R-:W-:Y:S05]  /*f710*/  @!P1 BRA `(.L_x_248) ;  /* 0x0000000000109947 */ /* 0x000fea0003800000 */
[----:B------:R-:W-:-:S14]  /*f720*/  DSETP.GT.AND P0, PT, R32, 6, PT ;  /* 0x401800002000742a */ /* 0x000fdc0003f04000 */
[----:B------:R-:W-:Y:S05]  /*f730*/  @!P0 BRA `(.L_x_249) ;  /* 0x00000000000c8947 */ /* 0x000fea0003800000 */
[----:B------:R-:W-:Y:S01]  /*f740*/  DADD R32, R32, -6 ;  /* 0xc018000020207429 */ /* 0x000fe20000000000 */
[----:B------:R-:W-:Y:S10]  /*f750*/  BRA `(.L_x_249) ;  /* 0x0000000000047947 */ /* 0x000ff40003800000 */
.L_x_248:
[----:B------:R-:W-:-:S11]  /*f760*/  DADD R32, R32, 6 ;  /* 0x4018000020207429 */ /* 0x000fd60000000000 */
.L_x_249:
[----:B------:R-:W-:Y:S05]  /*f770*/  BSYNC.RECONVERGENT B2 ;  /* 0x0000000000027941 */ /* 0x000fea0003800200 */
.L_x_247:
        /* <DEDUP_REMOVED lines=14> */
.L_x_251:
[----:B------:R-:W-:-:S11]  /*f860*/  DFMA R28, R40, R32, R38 ;  /* 0x00000020281c722b */ /* 0x000fd60000000026 */
.L_x_252:
[----:B------:R-:W-:Y:S05]  /*f870*/  BSYNC.RECONVERGENT B2 ;  /* 0x0000000000027941 */ /* 0x000fea0003800200 */
.L_x_250:
[----:B------:R-:W-:Y:S01]  /*f880*/  DSETP.GEU.AND P0, PT, R36, RZ, PT ;  /* 0x000000ff2400722a */ /* 0x000fe20003f0e000 */
[----:B------:R-:W-:-:S13]  /*f890*/  BSSY.RECONVERGENT B2, `(.L_x_253) ;  /* 0x0000007000027945 */ /* 0x000fda0003800200 */
[----:B------:R-:W-:Y:S05]  /*f8a0*/  @!P0 BRA `(.L_x_254) ;  /* 0x0000000000108947 */ /* 0x000fea0003800000 */
[----:B------:R-:W-:-:S14]  /*f8b0*/  DSETP.GT.AND P0, PT, R36, 6, PT ;  /* 0x401800002400742a */ /* 0x000fdc0003f04000 */
[----:B------:R-:W-:Y:S05]  /*f8c0*/  @!P0 BRA `(.L_x_255) ;  /* 0x00000000000c8947 */ /* 0x000fea0003800000 */
[----:B------:R-:W-:Y:S01]  /*f8d0*/  DADD R36, R36, -6 ;  /* 0xc018000024247429 */ /* 0x000fe20000000000 */
[----:B------:R-:W-:Y:S10]  /*f8e0*/  BRA `(.L_x_255) ;  /* 0x0000000000047947 */ /* 0x000ff40003800000 */
.L_x_254:
[----:B------:R-:W-:-:S11]  /*f8f0*/  DADD R36, R36, 6 ;  /* 0x4018000024247429 */ /* 0x000fd60000000000 */
.L_x_255:
[----:B------:R-:W-:Y:S05]  /*f900*/  BSYNC.RECONVERGENT B2 ;  /* 0x0000000000027941 */ /* 0x000fea0003800200 */
.L_x_253:
        /* <DEDUP_REMOVED lines=11> */
.L_x_256:
[----:B------:R-:W-:-:S11]  /*f9c0*/  DFMA R30, R40, R36, R38 ;  /* 0x00000024281e722b */ /* 0x000fd60000000026 */
.L_x_242:
[----:B------:R-:W-:Y:S05]  /*f9d0*/  BSYNC.RECONVERGENT B1 ;  /* 0x0000000000017941 */ /* 0x000fea0003800200 */
.L_x_241:
        /* <DEDUP_REMOVED lines=8> */
[----:B------:R-:W3:Y:S08]  /*fa60*/  F2I.U32.F64.TRUNC R26, R26 ;  /* 0x0000001a001a7311 */ /* 0x000ef0000030d000 */
[----:B------:R-:W0:Y:S01]  /*fa70*/  F2I.U32.F64.TRUNC R28, R28 ;  /* 0x0000001c001c7311 */ /* 0x000e22000030d000 */
[----:B---3--:R-:W-:-:S07]  /*fa80*/  LOP3.LUT R38, R26, 0xff, RZ, 0xc0, !PT ;  /* 0x000000ff1a267812 */ /* 0x008fce00078ec0ff */
[----:B------:R-:W1:Y:S01]  /*fa90*/  F2I.U32.F64.TRUNC R30, R30 ;  /* 0x0000001e001e7311 */ /* 0x000e62000030d000 */
[----:B------:R-:W-:Y:S01]  /*faa0*/  IMAD.IADD R9, R9, 0x1, -R38 ;  /* 0x0000000109097824 */ /* 0x000fe200078e0a26 */
[----:B0-----:R-:W-:-:S06]  /*fab0*/  LOP3.LUT R39, R28, 0xff, RZ, 0xc0, !PT ;  /* 0x000000ff1c277812 */ /* 0x001fcc00078ec0ff */
[----:B------:R-:W-:Y:S01]  /*fac0*/  I2F.F64.U16 R32, R38 ;  /* 0x0000002600207312 */ /* 0x000fe20000101800 */
[----:B------:R-:W-:Y:S01]  /*fad0*/  IMAD.IADD R41, R24, 0x1, -R39 ;  /* 0x0000000118297824 */ /* 0x000fe200078e0a27 */
[----:B------:R-:W-:Y:S02]  /*fae0*/  FSEL R24, R50, RZ, !P0 ;  /* 0x000000ff32187208 */ /* 0x000fe40004000000 */
[----:B-1----:R-:W-:-:S04]  /*faf0*/  LOP3.LUT R40, R30, 0xff, RZ, 0xc0, !PT ;  /* 0x000000ff1e287812 */ /* 0x002fc800078ec0ff */
[----:B------:R-:W-:Y:S01]  /*fb00*/  I2F.F64.U16 R34, R39 ;  /* 0x0000002700227312 */ /* 0x000fe20000101800 */
[----:B------:R-:W-:Y:S02]  /*fb10*/  FSEL R50, R51, 1.875, !P0 ;  /* 0x3ff0000033327808 */ /* 0x000fe40004000000 */
[----:B------:R-:W-:-:S05]  /*fb20*/  FSEL R24, R24, RZ, P1 ;  /* 0x000000ff18187208 */ /* 0x000fca0000800000 */
[----:B------:R0:W-:Y:S02]  /*fb30*/  I2F.F64.U16 R36, R40 ;  /* 0x0000002800247312 */ /* 0x0001e40000101800 */
[----:B0-----:R-:W-:-:S06]  /*fb40*/  IMAD.IADD R40, R25, 0x1, -R40 ;  /* 0x0000000119287824 */ /* 0x001fcc00078e0a28 */
[----:B------:R-:W0:Y:S01]  /*fb50*/  I2F.F64 R26, R9 ;  /* 0x00000009001a7312 */ /* 0x000e220000201c00 */
[----:B------:R-:W-:-:S07]  /*fb60*/  FSEL R25, R50, RZ, P1 ;  /* 0x000000ff32197208 */ /* 0x000fce0000800000 */
        /* <DEDUP_REMOVED lines=11> */
.L_x_172:
[----:B------:R-:W0:Y:S02]  /*fc20*/  LDC.64 R28, c[0x0][0x3c0] ;  /* 0x0000f000ff1c7b82 */ /* 0x000e240000000a00 */
[----:B0-----:R-:W-:-:S14]  /*fc30*/  DSETP.GT.AND P0, PT, R28, RZ, PT ;  /* 0x000000ff1c00722a */ /* 0x001fdc0003f04000 */
[----:B------:R-:W-:Y:S05]  /*fc40*/  @!P0 BRA `(.L_x_257) ;  /* 0x0000000000d48947 */ /* 0x000fea0003800000 */
[----:B------:R-:W0:Y:S01]  /*fc50*/  LDCU UR8, c[0x0][0x3c4] ;  /* 0x00007880ff0877ac */ /* 0x000e220008000800 */
[----:B------:R-:W-:Y:S01]  /*fc60*/  MOV R24, 0x1 ;  /* 0x0000000100187802 */ /* 0x000fe20000000f00 */
[----:B------:R-:W-:Y:S01]  /*fc70*/  BSSY.RECONVERGENT B2, `(.L_x_258) ;  /* 0x0000016000027945 */ /* 0x000fe20003800200 */
[----:B------:R-:W-:Y:S01]  /*fc80*/  FSETP.GEU.AND P1, PT, |R3|, 6.5827683646048100446e-37, PT ;  /* 0x036000000300780b */ /* 0x000fe20003f2e200 */
        /* <DEDUP_REMOVED lines=15> */
[----:B------:R-:W-:Y:S02]  /*fd80*/  IMAD.MOV.U32 R33, RZ, RZ, R3 ;  /* 0x000000ffff217224 */ /* 0x000fe400078e0003 */
[----:B0-----:R-:W-:Y:S02]  /*fd90*/  IMAD.U32 R34, RZ, RZ, UR18 ;  /* 0x00000012ff227e24 */ /* 0x001fe4000f8e00ff */
[----:B------:R-:W-:-:S07]  /*fda0*/  IMAD.U32 R35, RZ, RZ, UR19 ;  /* 0x00000013ff237e24 */ /* 0x000fce000f8e00ff */
[----:B--2---:R-:W-:Y:S05]  /*fdb0*/  CALL.REL.NOINC `($__internal_0_$__cuda_sm20_div_rn_f64_full) ;  /* 0x00000000009c7944 */ /* 0x004fea0003c00000 */
[----:B------:R-:W-:-:S07]  /*fdc0*/  IMAD.MOV.U32 R32, RZ, RZ, R34 ;  /* 0x000000ffff207224 */ /* 0x000fce00078e0022 */
.L_x_259:
[----:B------:R-:W-:Y:S05]  /*fdd0*/  BSYNC.RECONVERGENT B2 ;  /* 0x0000000000027941 */ /* 0x000fea0003800200 */
.L_x_258:
[----:B------:R-:W-:Y:S01]  /*fde0*/  DSETP.GEU.AND P0, PT, R32, 1, PT ;  /* 0x3ff000002000742a */ /* 0x000fe20003f0e000 */
[----:B------:R-:W-:-:S13]  /*fdf0*/  BSSY.RECONVERGENT B1, `(.L_x_257) ;  /* 0x000001a000017945 */ /* 0x000fda0003800200 */
[----:B------:R-:W-:Y:S05]  /*fe00*/  @P0 BRA `(.L_x_260) ;  /* 0x0000000000600947 */ /* 0x000fea0003800000 */
[----:B------:R-:W0:Y:S01]  /*fe10*/  LDCU.U8 UR19, c[0x0][0x3b8] ;  /* 0x00007700ff1377ac */ /* 0x000e220008000000 */
[----:B------:R-:W-:Y:S02]  /*fe20*/  LOP3.LUT R56, R56, 0xff, RZ, 0xc0, !PT ;  /* 0x000000ff38387812 */ /* 0x000fe400078ec0ff */
[----:B------:R-:W-:Y:S01]  /*fe30*/  LOP3.LUT R57, R57, 0xff, RZ, 0xc0, !PT ;  /* 0x000000ff39397812 */ /* 0x000fe200078ec0ff */
[----:B------:R-:W1:Y:S01]  /*fe40*/  LDCU.U8 UR18, c[0x0][0x3b9] ;  /* 0x00007720ff1277ac */ /* 0x000e620008000000 */
[----:B------:R-:W-:Y:S01]  /*fe50*/  LOP3.LUT R45, R45, 0xff, RZ, 0xc0, !PT ;  /* 0x000000ff2d2d7812 */ /* 0x000fe200078ec0ff */
[----:B------:R-:W3:Y:S03]  /*fe60*/  LDCU.U8 UR8, c[0x0][0x3ba] ;  /* 0x00007740ff0877ac */ /* 0x000ee60008000000 */
[----:B0-----:R-:W-:Y:S01]  /*fe70*/  IADD3 R45, PT, PT, R45, -UR19, RZ ;  /* 0x800000132d2d7c10 */ /* 0x001fe2000fffe0ff */
[----:B------:R-:W-:Y:S01]  /*fe80*/  I2F.F64.U16 R24, UR19 ;  /* 0x0000001300187d12 */ /* 0x000fe20008101800 */
[----:B-1----:R-:W-:-:S02]  /*fe90*/  VIADD R9, R56, -UR18 ;  /* 0x8000001238097c36 */ /* 0x002fc40008000000 */
[----:B---3--:R-:W-:-:S05]  /*fea0*/  VIADD R36, R57, -UR8 ;  /* 0x8000000839247c36 */ /* 0x008fca0008000000 */
[----:B------:R-:W-:Y:S08]  /*feb0*/  I2F.F64.U16 R28, UR18 ;  /* 0x00000012001c7d12 */ /* 0x000ff00008101800 */
[----:B------:R-:W-:Y:S08]  /*fec0*/  I2F.F64.U16 R34, UR8 ;  /* 0x0000000800227d12 */ /* 0x000ff00008101800 */
        /* <DEDUP_REMOVED lines=12> */
.L_x_260:
[----:B------:R-:W-:Y:S05]  /*ff90*/  BSYNC.RECONVERGENT B1 ;  /* 0x0000000000017941 */ /* 0x000fea0003800200 */
.L_x_257:
[----:B------:R-:W0:Y:S02]  /*ffa0*/  LDCU.64 UR18, c[0x0][0x388] ;  /* 0x00007100ff1277ac */ /* 0x000e240008000a00 */
[----:B0-----:R-:W-:-:S05]  /*ffb0*/  LEA R8, P0, R8, UR18, 0x2 ;  /* 0x0000001208087c11 */ /* 0x001fca000f8010ff */
[----:B------:R-:W-:-:S05]  /*ffc0*/  IMAD.X R9, RZ, RZ, UR19, P0 ;  /* 0x00000013ff097e24 */ /* 0x000fca00080e06ff */
[----:B------:R1:W-:Y:S04]  /*ffd0*/  STG.E.U8 desc[UR10][R8.64], R45 ;  /* 0x0000002d08007986 */ /* 0x0003e8000c10110a */
[----:B------:R1:W-:Y:S04]  /*ffe0*/  STG.E.U8 desc[UR10][R8.64+0x1], R56 ;  /* 0x0000013808007986 */ /* 0x0003e8000c10110a */
[----:B------:R1:W-:Y:S02]  /*fff0*/  STG.E.U8 desc[UR10][R8.64+0x2], R57 ;  /* 0x0000023908007986 */ /* 0x0003e4000c10110a */
.L_x_46:
[----:B------:R-:W-:Y:S05]  /*10000*/  BSYNC.RECONVERGENT B0 ;  /* 0x0000000000007941 */ /* 0x000fea0003800200 */
.L_x_7:
[----:B------:R-:W-:Y:S05]  /*10010*/  BRA.U UP0, `(.L_x_261) ;  /* 0xffffff0500c87547 */ /* 0x000fea000b83ffff */
[----:B------:R-:W-:Y:S05]  /*10020*/  EXIT ;  /* 0x000000000000794d */ /* 0x000fea0003800000 */
        .weak           $__internal_0_$__cuda_sm20_div_rn_f64_full
        .type           $__internal_0_$__cuda_sm20_div_rn_f64_full,@function
        .size           $__internal_0_$__cuda_sm20_div_rn_f64_full,($__internal_1_$__cuda_sm20_dsqrt_rn_f64_mediumpath_v1 - $__internal_0_$__cuda_sm20_div_rn_f64_full)
$__internal_0_$__cuda_sm20_div_rn_f64_full:
[C---:B------:R-:W-:Y:S01]  /*10030*/  FSETP.GEU.AND P0, PT, |R35|.reuse, 1.469367938527859385e-39, PT ;  /* 0x001000002300780b */ /* 0x040fe20003f0e200 */
[----:B------:R-:W-:Y:S01]  /*10040*/  IMAD.MOV.U32 R38, RZ, RZ, R34 ;  /* 0x000000ffff267224 */ /* 0x000fe200078e0022 */
[----:B------:R-:W-:Y:S01]  /*10050*/  LOP3.LUT R40, R35, 0x800fffff, RZ, 0xc0, !PT ;  /* 0x800fffff23287812 */ /* 0x000fe200078ec0ff */
[----:B------:R-:W-:Y:S01]  /*10060*/  IMAD.MOV.U32 R39, RZ, RZ, R35 ;  /* 0x000000ffff277224 */ /* 0x000fe200078e0023 */
[----:B------:R-:W-:Y:S01]  /*10070*/  BSSY.RECONVERGENT B1, `(.L_x_262) ;  /* 0x000005c000017945 */ /* 0x000fe20003800200 */
[----:B------:R-:W-:Y:S01]  /*10080*/  IMAD.MOV.U32 R77, RZ, RZ, R33 ;  /* 0x000000ffff4d7224 */ /* 0x000fe200078e0021 */
[----:B------:R-:W-:Y:S01]  /*10090*/  LOP3.LUT R41, R40, 0x3ff00000, RZ, 0xfc, !PT ;  /* 0x3ff0000028297812 */ /* 0x000fe200078efcff */
[----:B------:R-:W-:Y:S01]  /*100a0*/  IMAD.MOV.U32 R84, RZ, RZ, 0x1 ;  /* 0x00000001ff547424 */ /* 0x000fe200078e00ff */
[----:B------:R-:W-:Y:S01]  /*100b0*/  MOV R40, R34 ;  /* 0x0000002200287202 */ /* 0x000fe20000000f00 */
[----:B------:R-:W-:Y:S01]  /*100c0*/  IMAD.MOV.U32 R76, RZ, RZ, R36 ;  /* 0x000000ffff4c7224 */ /* 0x000fe200078e0024 */
[----:B------:R-:W-:-:S02]  /*100d0*/  FSETP.GEU.AND P1, PT, |R77|, 1.469367938527859385e-39, PT ;  /* 0x001000004d00780b */ /* 0x000fc40003f2e200 */
[----:B------:R-:W-:Y:S01]  /*100e0*/  LOP3.LUT R33, R77, 0x7ff00000, RZ, 0xc0, !PT ;  /* 0x7ff000004d217812 */ /* 0x000fe200078ec0ff */
[----:B------:R-:W-:Y:S01]  /*100f0*/  @!P0 DMUL R40, R38, 8.98846567431157953865e+307 ;  /* 0x7fe0000026288828 */ /* 0x000fe20000000000 */
[----:B------:R-:W-:-:S04]  /*10100*/  LOP3.LUT R36, R35, 0x7ff00000, RZ, 0xc0, !PT ;  /* 0x7ff0000023247812 */ /* 0x000fc800078ec0ff */
[----:B------:R-:W-:Y:S01]  /*10110*/  ISETP.GE.U32.AND P3, PT, R33, R36, PT ;  /* 0x000000242100720c */ /* 0x000fe20003f66070 */
[----:B------:R-:W0:Y:S04]  /*10120*/  MUFU.RCP64H R85, R41 ;  /* 0x0000002900557308 */ /* 0x000e280000001800 */
[----:B------:R-:W-:Y:S02]  /*10130*/  @!P1 LOP3.LUT R34, R39, 0x7ff00000, RZ, 0xc0, !PT ;  /* 0x7ff0000027229812 */ /* 0x000fe400078ec0ff */
[----:B------:R-:W-:Y:S02]  /*10140*/  @!P1 MOV R90, RZ ;  /* 0x000000ff005a9202 */ /* 0x000fe40000000f00 */
[----:B------:R-:W-:Y:S01]  /*10150*/  @!P1 ISETP.GE.U32.AND P2, PT, R33, R34, PT ;  /* 0x000000222100920c */ /* 0x000fe20003f46070 */
[----:B------:R-:W-:Y:S01]  /*10160*/  IMAD.MOV.U32 R34, RZ, RZ, 0x1ca00000 ;  /* 0x1ca00000ff227424 */ /* 0x000fe200078e00ff */
[----:B------:R-:W-:-:S04]  /*10170*/  @!P0 LOP3.LUT R36, R41, 0x7ff00000, RZ, 0xc0, !PT ;  /* 0x7ff0000029248812 */ /* 0x000fc800078ec0ff */
[C---:B------:R-:W-:Y:S02]  /*10180*/  @!P1 SEL R37, R34.reuse, 0x63400000, !P2 ;  /* 0x6340000022259807 */ /* 0x040fe40005000000 */
[----:B------:R-:W-:Y:S01]  /*10190*/  SEL R35, R34, 0x63400000, !P3 ;  /* 0x6340000022237807 */ /* 0x000fe20005800000 */
[----:B0-----:R-:W-:Y:S01]  /*101a0*/  DFMA R88, R84, -R40, 1 ;  /* 0x3ff000005458742b */ /* 0x001fe20000000828 */
[----:B------:R-:W-:-:S04]  /*101b0*/  @!P1 LOP3.LUT R37, R37, 0x80000000, R77, 0xf8, !PT ;  /* 0x8000000025259812 */ /* 0x000fc800078ef84d */
[----:B------:R-:W-:-:S03]  /*101c0*/  @!P1 LOP3.LUT R91, R37, 0x100000, RZ, 0xfc, !PT ;  /* 0x00100000255b9812 */ /* 0x000fc600078efcff */
[----:B------:R-:W-:-:S08]  /*101d0*/  DFMA R88, R88, R88, R88 ;  /* 0x000000585858722b */ /* 0x000fd00000000058 */
[----:B------:R-:W-:Y:S01]  /*101e0*/  DFMA R88, R84, R88, R84 ;  /* 0x000000585458722b */ /* 0x000fe20000000054 */
[----:B------:R-:W-:Y:S01]  /*101f0*/  LOP3.LUT R85, R35, 0x800fffff, R77, 0xf8, !PT ;  /* 0x800fffff23557812 */ /* 0x000fe200078ef84d */
[----:B------:R-:W-:Y:S02]  /*10200*/  IMAD.MOV.U32 R84, RZ, RZ, R76 ;  /* 0x000000ffff547224 */ /* 0x000fe400078e004c */
[----:B------:R-:W-:-:S04]  /*10210*/  IMAD.MOV.U32 R35, RZ, RZ, R33 ;  /* 0x000000ffff237224 */ /* 0x000fc800078e0021 */
[----:B------:R-:W-:Y:S02]  /*10220*/  DFMA R86, R88, -R40, 1 ;  /* 0x3ff000005856742b */ /* 0x000fe40000000828 */
[----:B------:R-:W-:-:S06]  /*10230*/  @!P1 DFMA R84, R84, 2, -R90 ;  /* 0x400000005454982b */ /* 0x000fcc000000085a */
[----:B------:R-:W-:-:S04]  /*10240*/  DFMA R88, R88, R86, R88 ;  /* 0x000000565858722b */ /* 0x000fc80000000058 */
[----:B------:R-:W-:-:S04]  /*10250*/  @!P1 LOP3.LUT R35, R85, 0x7ff00000, RZ, 0xc0, !PT ;  /* 0x7ff0000055239812 */ /* 0x000fc800078ec0ff */
[----:B------:R-:W-:Y:S01]  /*10260*/  DMUL R86, R88, R84 ;  /* 0x0000005458567228 */ /* 0x000fe20000000000 */
[----:B------:R-:W-:-:S05]  /*10270*/  VIADD R37, R35, 0xffffffff ;  /* 0xffffffff23257836 */ /* 0x000fca0000000000 */
[----:B------:R-:W-:Y:S01]  /*10280*/  ISETP.GT.U32.AND P0, PT, R37, 0x7feffffe, PT ;  /* 0x7feffffe2500780c */ /* 0x000fe20003f04070 */
[----:B------:R-:W-:Y:S01]  /*10290*/  VIADD R37, R36, 0xffffffff ;  /* 0xffffffff24257836 */ /* 0x000fe20000000000 */
[----:B------:R-:W-:-:S04]  /*102a0*/  DFMA R90, R86, -R40, R84 ;  /* 0x80000028565a722b */ /* 0x000fc80000000054 */
[----:B------:R-:W-:-:S04]  /*102b0*/  ISETP.GT.U32.OR P0, PT, R37, 0x7feffffe, P0 ;  /* 0x7feffffe2500780c */ /* 0x000fc80000704470 */
[----:B------:R-:W-:-:S09]  /*102c0*/  DFMA R86, R88, R90, R86 ;  /* 0x0000005a5856722b */ /* 0x000fd20000000056 */
[----:B------:R-:W-:Y:S05]  /*102d0*/  @P0 BRA `(.L_x_263) ;  /* 0x0000000000740947 */ /* 0x000fea0003800000 */
[----:B------:R-:W-:-:S04]  /*102e0*/  LOP3.LUT R36, R39, 0x7ff00000, RZ, 0xc0, !PT ;  /* 0x7ff0000027247812 */ /* 0x000fc800078ec0ff */
[CC--:B------:R-:W-:Y:S02]  /*102f0*/  VIADDMNMX R35, R33.reuse, -R36.reuse, 0xb9600000, !PT ;  /* 0xb960000021237446 */ /* 0x0c0fe40007800924 */
[----:B------:R-:W-:Y:S02]  /*10300*/  ISETP.GE.U32.AND P0, PT, R33, R36, PT ;  /* 0x000000242100720c */ /* 0x000fe40003f06070 */
[----:B------:R-:W-:Y:S02]  /*10310*/  VIMNMX R35, PT, PT, R35, 0x46a00000, PT ;  /* 0x46a0000023237848 */ /* 0x000fe40003fe0100 */
[----:B------:R-:W-:Y:S02]  /*10320*/  SEL R34, R34, 0x63400000, !P0 ;  /* 0x6340000022227807 */ /* 0x000fe40004000000 */
[----:B------:R-:W-:-:S03]  /*10330*/  MOV R36, RZ ;  /* 0x000000ff00247202 */ /* 0x000fc60000000f00 */
[----:B------:R-:W-:-:S04]  /*10340*/  IMAD.IADD R34, R35, 0x1, -R34 ;  /* 0x0000000123227824 */ /* 0x000fc800078e0a22 */
[----:B------:R-:W-:-:S06]  /*10350*/  VIADD R37, R34, 0x7fe00000 ;  /* 0x7fe0000022257836 */ /* 0x000fcc0000000000 */
[----:B------:R-:W-:-:S10]  /*10360*/  DMUL R88, R86, R36 ;  /* 0x0000002456587228 */ /* 0x000fd40000000000 */
[----:B------:R-:W-:-:S13]  /*10370*/  FSETP.GTU.AND P0, PT, |R89|, 1.469367938527859385e-39, PT ;  /* 0x001000005900780b */ /* 0x000fda0003f0c200 */
[----:B------:R-:W-:Y:S05]  /*10380*/  @P0 BRA `(.L_x_264) ;  /* 0x0000000000a80947 */ /* 0x000fea0003800000 */
[----:B------:R-:W-:-:S06]  /*10390*/  DFMA R40, R86, -R40, R84 ;  /* 0x800000285628722b */ /* 0x000fcc0000000054 */
[----:B------:R-:W-:-:S04]  /*103a0*/  IMAD.MOV.U32 R40, RZ, RZ, RZ ;  /* 0x000000ffff287224 */ /* 0x000fc800078e00ff */
[C---:B------:R-:W-:Y:S02]  /*103b0*/  FSETP.NEU.AND P0, PT, R41.reuse, RZ, PT ;  /* 0x000000ff2900720b */ /* 0x040fe40003f0d000 */
[----:B------:R-:W-:-:S04]  /*103c0*/  LOP3.LUT R38, R41, 0x80000000, R39, 0x48, !PT ;  /* 0x8000000029267812 */ /* 0x000fc800078e4827 */
[----:B------:R-:W-:-:S07]  /*103d0*/  LOP3.LUT R41, R38, R37, RZ, 0xfc, !PT ;  /* 0x0000002526297212 */ /* 0x000fce00078efcff */
[----:B------:R-:W-:Y:S05]  /*103e0*/  @!P0 BRA `(.L_x_264) ;  /* 0x0000000000908947 */ /* 0x000fea0003800000 */
[----:B------:R-:W-:Y:S01]  /*103f0*/  IMAD.MOV R37, RZ, RZ, -R34 ;  /* 0x000000ffff257224 */ /* 0x000fe200078e0a22 */
[----:B------:R-:W-:Y:S01]  /*10400*/  IADD3 R34, PT, PT, -R34, -0x43300000, RZ ;  /* 0xbcd0000022227810 */ /* 0x000fe20007ffe1ff */
[----:B------:R-:W-:-:S06]  /*10410*/  IMAD.MOV.U32 R36, RZ, RZ, RZ ;  /* 0x000000ffff247224 */ /* 0x000fcc00078e00ff */
[----:B------:R-:W-:Y:S02]  /*10420*/  DFMA R36, R88, -R36, R86 ;  /* 0x800000245824722b */ /* 0x000fe40000000056 */
[----:B------:R-:W-:-:S08]  /*10430*/  DMUL.RP R86, R86, R40 ;  /* 0x0000002856567228 */ /* 0x000fd00000008000 */
[----:B------:R-:W-:Y:S02]  /*10440*/  FSETP.NEU.AND P0, PT, |R37|, R34, PT ;  /* 0x000000222500720b */ /* 0x000fe40003f0d200 */
[----:B------:R-:W-:Y:S02]  /*10450*/  LOP3.LUT R38, R87, R38, RZ, 0x3c, !PT ;  /* 0x0000002657267212 */ /* 0x000fe400078e3cff */
[----:B------:R-:W-:Y:S02]  /*10460*/  FSEL R34, R86, R88, !P0 ;  /* 0x0000005856227208 */ /* 0x000fe40004000000 */
[----:B------:R-:W-:-:S03]  /*10470*/  FSEL R35, R38, R89, !P0 ;  /* 0x0000005926237208 */ /* 0x000fc60004000000 */
[----:B------:R-:W-:Y:S02]  /*10480*/  IMAD.MOV.U32 R88, RZ, RZ, R34 ;  /* 0x000000ffff587224 */ /* 0x000fe400078e0022 */
[----:B------:R-:W-:Y:S01]  /*10490*/  IMAD.MOV.U32 R89, RZ, RZ, R35 ;  /* 0x000000ffff597224 */ /* 0x000fe200078e0023 */
[----:B------:R-:W-:Y:S06]  /*104a0*/  BRA `(.L_x_264) ;  /* 0x0000000000607947 */ /* 0x000fec0003800000 */
.L_x_263:
[----:B------:R-:W-:-:S14]  /*104b0*/  DSETP.NAN.AND P0, PT, R76, R76, PT ;  /* 0x0000004c4c00722a */ /* 0x000fdc0003f08000 */
[----:B------:R-:W-:Y:S05]  /*104c0*/  @P0 BRA `(.L_x_265) ;  /* 0x00000000004c0947 */ /* 0x000fea0003800000 */
[----:B------:R-:W-:-:S14]  /*104d0*/  DSETP.NAN.AND P0, PT, R38, R38, PT ;  /* 0x000000262600722a */ /* 0x000fdc0003f08000 */
[----:B------:R-:W-:Y:S05]  /*104e0*/  @P0 BRA `(.L_x_266) ;  /* 0x0000000000340947 */ /* 0x000fea0003800000 */
[----:B------:R-:W-:Y:S01]  /*104f0*/  ISETP.NE.AND P0, PT, R35, R36, PT ;  /* 0x000000242300720c */ /* 0x000fe20003f05270 */
[----:B------:R-:W-:Y:S01]  /*10500*/  IMAD.MOV.U32 R89, RZ, RZ, -0x80000 ;  /* 0xfff80000ff597424 */ /* 0x000fe200078e00ff */
[----:B------:R-:W-:-:S11]  /*10510*/  MOV R88, 0x0 ;  /* 0x0000000000587802 */ /* 0x000fd60000000f00 */
[----:B------:R-:W-:Y:S05]  /*10520*/  @!P0 BRA `(.L_x_264) ;  /* 0x0000000000408947 */ /* 0x000fea0003800000 */
[----:B------:R-:W-:Y:S02]  /*10530*/  ISETP.NE.AND P0, PT, R35, 0x7ff00000, PT ;  /* 0x7ff000002300780c */ /* 0x000fe40003f05270 */
[----:B------:R-:W-:Y:S02]  /*10540*/  LOP3.LUT R39, R77, 0x80000000, R39, 0x48, !PT ;  /* 0x800000004d277812 */ /* 0x000fe400078e4827 */
[----:B------:R-:W-:-:S13]  /*10550*/  ISETP.EQ.OR P0, PT, R36, RZ, !P0 ;  /* 0x000000ff2400720c */ /* 0x000fda0004702670 */
[----:B------:R-:W-:Y:S01]  /*10560*/  @P0 LOP3.LUT R33, R39, 0x7ff00000, RZ, 0xfc, !PT ;  /* 0x7ff0000027210812 */ /* 0x000fe200078efcff */
[----:B------:R-:W-:Y:S02]  /*10570*/  @!P0 IMAD.MOV.U32 R88, RZ, RZ, RZ ;  /* 0x000000ffff588224 */ /* 0x000fe400078e00ff */
[----:B------:R-:W-:Y:S02]  /*10580*/  @!P0 IMAD.MOV.U32 R89, RZ, RZ, R39 ;  /* 0x000000ffff598224 */ /* 0x000fe400078e0027 */
[----:B------:R-:W-:Y:S02]  /*10590*/  @P0 IMAD.MOV.U32 R88, RZ, RZ, RZ ;  /* 0x000000ffff580224 */ /* 0x000fe400078e00ff */
[----:B------:R-:W-:Y:S01]  /*105a0*/  @P0 IMAD.MOV.U32 R89, RZ, RZ, R33 ;  /* 0x000000ffff590224 */ /* 0x000fe200078e0021 */
[----:B------:R-:W-:Y:S06]  /*105b0*/  BRA `(.L_x_264) ;  /* 0x00000000001c7947 */ /* 0x000fec0003800000 */
.L_x_266:
[----:B------:R-:W-:Y:S02]  /*105c0*/  LOP3.LUT R33, R39, 0x80000, RZ, 0xfc, !PT ;  /* 0x0008000027217812 */ /* 0x000fe400078efcff */
[----:B------:R-:W-:-:S03]  /*105d0*/  MOV R88, R38 ;  /* 0x0000002600587202 */ /* 0x000fc60000000f00 */
[----:B------:R-:W-:Y:S01]  /*105e0*/  IMAD.MOV.U32 R89, RZ, RZ, R33 ;  /* 0x000000ffff597224 */ /* 0x000fe200078e0021 */
[----:B------:R-:W-:Y:S06]  /*105f0*/  BRA `(.L_x_264) ;  /* 0x00000000000c7947 */ /* 0x000fec0003800000 */
.L_x_265:
[----:B------:R-:W-:Y:S01]  /*10600*/  LOP3.LUT R33, R77, 0x80000, RZ, 0xfc, !PT ;  /* 0x000800004d217812 */ /* 0x000fe200078efcff */
[----:B------:R-:W-:-:S04]  /*10610*/  IMAD.MOV.U32 R88, RZ, RZ, R76 ;  /* 0x000000ffff587224 */ /* 0x000fc800078e004c */
[----:B------:R-:W-:-:S07]  /*10620*/  IMAD.MOV.U32 R89, RZ, RZ, R33 ;  /* 0x000000ffff597224 */ /* 0x000fce00078e0021 */
.L_x_264:
[----:B------:R-:W-:Y:S05]  /*10630*/  BSYNC.RECONVERGENT B1 ;  /* 0x0000000000017941 */ /* 0x000fea0003800200 */
.L_x_262:
[----:B------:R-:W-:Y:S01]  /*10640*/  MOV R36, R32 ;  /* 0x0000002000247202 */ /* 0x000fe20000000f00 */
[----:B------:R-:W-:Y:S02]  /*10650*/  IMAD.MOV.U32 R37, RZ, RZ, 0x0 ;  /* 0x00000000ff257424 */ /* 0x000fe400078e00ff */
[----:B------:R-:W-:Y:S02]  /*10660*/  IMAD.MOV.U32 R34, RZ, RZ, R88 ;  /* 0x000000ffff227224 */ /* 0x000fe400078e0058 */
[----:B------:R-:W-:Y:S01]  /*10670*/  IMAD.MOV.U32 R33, RZ, RZ, R89 ;  /* 0x000000ffff217224 */ /* 0x000fe200078e0059 */
[----:B------:R-:W-:Y:S06]  /*10680*/  RET.REL.NODEC R36 `(_Z16multibrot_kerneljPhiidiiddhhhdldddhhhddddhhhhhhdddddd) ;  /* 0xfffffef8245c7950 */ /* 0x000fec0003c3ffff */
        .weak           $__internal_1_$__cuda_sm20_dsqrt_rn_f64_mediumpath_v1
        .type           $__internal_1_$__cuda_sm20_dsqrt_rn_f64_mediumpath_v1,@function
        .size           $__internal_1_$__cuda_sm20_dsqrt_rn_f64_mediumpath_v1,($_Z16multibrot_kerneljPhiidiiddhhhdldddhhhddddhhhhhhdddddd$__internal_trig_reduction_slowpathd - $__internal_1_$__cuda_sm20_dsqrt_rn_f64_mediumpath_v1)
$__internal_1_$__cuda_sm20_dsqrt_rn_f64_mediumpath_v1:
[----:B------:R-:W-:Y:S01]  /*10690*/  ISETP.GE.U32.AND P0, PT, R74, -0x3400000, PT ;  /* 0xfcc000004a00780c */ /* 0x000fe20003f06070 */
[----:B------:R-:W-:-:S12]  /*106a0*/  BSSY.RECONVERGENT B2, `(.L_x_267) ;  /* 0x0000023000027945 */ /* 0x000fd80003800200 */
[----:B------:R-:W-:Y:S05]  /*106b0*/  @!P0 BRA `(.L_x_268) ;  /* 0x0000000000208947 */ /* 0x000fea0003800000 */
[----:B------:R-:W-:-:S10]  /*106c0*/  DFMA.RM R36, R36, R38, R72 ;  /* 0x000000262424722b */ /* 0x000fd40000004048 */
[----:B------:R-:W-:-:S05]  /*106d0*/  IADD3 R38, P0, PT, R36, 0x1, RZ ;  /* 0x0000000124267810 */ /* 0x000fca0007f1e0ff */
[----:B------:R-:W-:-:S06]  /*106e0*/  IMAD.X R39, RZ, RZ, R37, P0 ;  /* 0x000000ffff277224 */ /* 0x000fcc00000e0625 */
[----:B------:R-:W-:-:S08]  /*106f0*/  DFMA.RP R34, -R36, R38, R34 ;  /* 0x000000262422722b */ /* 0x000fd00000008122 */
[----:B------:R-:W-:-:S06]  /*10700*/  DSETP.GT.AND P0, PT, R34, RZ, PT ;  /* 0x000000ff2200722a */ /* 0x000fcc0003f04000 */
[----:B------:R-:W-:Y:S02]  /*10710*/  FSEL R36, R38, R36, P0 ;  /* 0x0000002426247208 */ /* 0x000fe40000000000 */
[----:B------:R-:W-:Y:S01]  /*10720*/  FSEL R37, R39, R37, P0 ;  /* 0x0000002527257208 */ /* 0x000fe20000000000 */
[----:B------:R-:W-:Y:S06]  /*10730*/  BRA `(.L_x_269) ;  /* 0x0000000000647947 */ /* 0x000fec0003800000 */
.L_x_268:
[----:B------:R-:W-:-:S14]  /*10740*/  DSETP.NE.AND P0, PT, R34, RZ, PT ;  /* 0x000000ff2200722a */ /* 0x000fdc0003f05000 */
[----:B------:R-:W-:Y:S05]  /*10750*/  @!P0 BRA `(.L_x_270) ;  /* 0x0000000000588947 */ /* 0x000fea0003800000 */
[----:B------:R-:W-:-:S13]  /*10760*/  ISETP.GE.AND P0, PT, R35, RZ, PT ;  /* 0x000000ff2300720c */ /* 0x000fda0003f06270 */
[----:B------:R-:W-:Y:S02]  /*10770*/  @!P0 IMAD.MOV.U32 R36, RZ, RZ, 0x0 ;  /* 0x00000000ff248424 */ /* 0x000fe400078e00ff */
[----:B------:R-:W-:Y:S01]  /*10780*/  @!P0 IMAD.MOV.U32 R37, RZ, RZ, -0x80000 ;  /* 0xfff80000ff258424 */ /* 0x000fe200078e00ff */
[----:B------:R-:W-:Y:S06]  /*10790*/  @!P0 BRA `(.L_x_269) ;  /* 0x00000000004c8947 */ /* 0x000fec0003800000 */
[----:B------:R-:W-:-:S13]  /*107a0*/  ISETP.GT.AND P0, PT, R35, 0x7fefffff, PT ;  /* 0x7fefffff2300780c */ /* 0x000fda0003f04270 */
[----:B------:R-:W-:Y:S05]  /*107b0*/  @P0 BRA `(.L_x_270) ;  /* 0x0000000000400947 */ /* 0x000fea0003800000 */
[----:B------:R-:W-:Y:S01]  /*107c0*/  DMUL R34, R34, 8.11296384146066816958e+31 ;  /* 0x4690000022227828 */ /* 0x000fe20000000000 */
[----:B------:R-:W-:Y:S01]  /*107d0*/  IMAD.MOV.U32 R36, RZ, RZ, RZ ;  /* 0x000000ffff247224 */ /* 0x000fe200078e00ff */
[----:B------:R-:W-:Y:S01]  /*107e0*/  MOV R38, 0x0 ;  /* 0x0000000000267802 */ /* 0x000fe20000000f00 */
[----:B------:R-:W-:-:S03]  /*107f0*/  IMAD.MOV.U32 R39, RZ, RZ, 0x3fd80000 ;  /* 0x3fd80000ff277424 */ /* 0x000fc600078e00ff */
[----:B------:R-:W0:Y:S02]  /*10800*/  MUFU.RSQ64H R37, R35 ;  /* 0x0000002300257308 */ /* 0x000e240000001c00 */
[----:B0-----:R-:W-:-:S08]  /*10810*/  DMUL R72, R36, R36 ;  /* 0x0000002424487228 */ /* 0x001fd00000000000 */
[----:B------:R-:W-:-:S08]  /*10820*/  DFMA R72, R34, -R72, 1 ;  /* 0x3ff000002248742b */ /* 0x000fd00000000848 */
[----:B------:R-:W-:Y:S02]  /*10830*/  DFMA R38, R72, R38, 0.5 ;  /* 0x3fe000004826742b */ /* 0x000fe40000000026 */
[----:B------:R-:W-:-:S08]  /*10840*/  DMUL R72, R36, R72 ;  /* 0x0000004824487228 */ /* 0x000fd00000000000 */
[----:B------:R-:W-:-:S08]  /*10850*/  DFMA R38, R38, R72, R36 ;  /* 0x000000482626722b */ /* 0x000fd00000000024 */
[----:B------:R-:W-:Y:S02]  /*10860*/  DMUL R36, R34, R38 ;  /* 0x0000002622247228 */ /* 0x000fe40000000000 */
[----:B------:R-:W-:-:S06]  /*10870*/  VIADD R39, R39, 0xfff00000 ;  /* 0xfff0000027277836 */ /* 0x000fcc0000000000 */
[----:B------:R-:W-:-:S08]  /*10880*/  DFMA R72, R36, -R36, R34 ;  /* 0x800000242448722b */ /* 0x000fd00000000022 */
[----:B------:R-:W-:-:S10]  /*10890*/  DFMA R36, R38, R72, R36 ;  /* 0x000000482624722b */ /* 0x000fd40000000024 */
[----:B------:R-:W-:Y:S01]  /*108a0*/  VIADD R37, R37, 0xfcb00000 ;  /* 0xfcb0000025257836 */ /* 0x000fe20000000000 */
[----:B------:R-:W-:Y:S06]  /*108b0*/  BRA `(.L_x_269) ;  /* 0x0000000000047947 */ /* 0x000fec0003800000 */
.L_x_270:
[----:B------:R-:W-:-:S11]  /*108c0*/  DADD R36, R34, R34 ;  /* 0x0000000022247229 */ /* 0x000fd60000000022 */
.L_x_269:
[----:B------:R-:W-:Y:S05]  /*108d0*/  BSYNC.RECONVERGENT B2 ;  /* 0x0000000000027941 */ /* 0x000fea0003800200 */
.L_x_267:
[----:B------:R-:W-:Y:S01]  /*108e0*/  MOV R41, 0x0 ;  /* 0x0000000000297802 */ /* 0x000fe20000000f00 */
[----:B------:R-:W-:Y:S02]  /*108f0*/  IMAD.MOV.U32 R34, RZ, RZ, R36 ;  /* 0x000000ffff227224 */ /* 0x000fe400078e0024 */
[----:B------:R-:W-:Y:S01]  /*10900*/  IMAD.MOV.U32 R35, RZ, RZ, R37 ;  /* 0x000000ffff237224 */ /* 0x000fe200078e0025 */
[----:B------:R-:W-:Y:S06]  /*10910*/  RET.REL.NODEC R40 `(_Z16multibrot_kerneljPhiidiiddhhhdldddhhhddddhhhhhhdddddd) ;  /* 0xfffffef428b87950 */ /* 0x000fec0003c3ffff */
        .type           $_Z16multibrot_kerneljPhiidiiddhhhdldddhhhddddhhhhhhdddddd$__internal_trig_reduction_slowpathd,@function
        .size           $_Z16multibrot_kerneljPhiidiiddhhhdldddhhhddddhhhhhhdddddd$__internal_trig_reduction_slowpathd,(.L_x_281 - $_Z16multibrot_kerneljPhiidiiddhhhdldddhhhddddhhhhhhdddddd$__internal_trig_reduction_slowpathd)
$_Z16multibrot_kerneljPhiidiiddhhhdldddhhhddddhhhhhhdddddd$__internal_trig_reduction_slowpathd:
[----:B------:R-:W-:Y:S01]  /*10920*/  SHF.R.U32.HI R79, RZ, 0x14, R77 ;  /* 0x00000014ff4f7819 */ /* 0x000fe2000001164d */
[----:B------:R-:W-:-:S03]  /*10930*/  IMAD.MOV.U32 R34, RZ, RZ, RZ ;  /* 0x000000ffff227224 */ /* 0x000fc600078e00ff */
[----:B------:R-:W-:-:S04]  /*10940*/  LOP3.LUT R32, R79, 0x7ff, RZ, 0xc0, !PT ;  /* 0x000007ff4f207812 */ /* 0x000fc800078ec0ff */
[----:B------:R-:W-:-:S13]  /*10950*/  ISETP.NE.AND P0, PT, R32, 0x7ff, PT ;  /* 0x000007ff2000780c */ /* 0x000fda0003f05270 */
[----:B------:R-:W-:Y:S05]  /*10960*/  @!P0 BRA `(.L_x_271) ;  /* 0x0000000800548947 */ /* 0x000fea0003800000 */
[----:B------:R-:W-:Y:S01]  /*10970*/  VIADD R33, R32, 0xfffffc00 ;  /* 0xfffffc0020217836 */ /* 0x000fe20000000000 */
[----:B------:R-:W-:Y:S01]  /*10980*/  BSSY.RECONVERGENT B1, `(.L_x_272) ;  /* 0x0000032000017945 */ /* 0x000fe20003800200 */
[----:B------:R-:W-:-:S03]  /*10990*/  CS2R R88, SRZ ;  /* 0x0000000000587805 */ /* 0x000fc6000001ff00 */
[----:B------:R-:W-:Y:S02]  /*109a0*/  SHF.R.U32.HI R32, RZ, 0x6, R33 ;  /* 0x00000006ff207819 */ /* 0x000fe40000011621 */
[----:B------:R-:W-:Y:S02]  /*109b0*/  ISETP.GE.U32.AND P0, PT, R33, 0x80, PT ;  /* 0x000000802100780c */ /* 0x000fe40003f06070 */
[C---:B------:R-:W-:Y:S02]  /*109c0*/  IADD3 R35, PT, PT, -R32.reuse, 0x13, RZ ;  /* 0x0000001320237810 */ /* 0x040fe40007ffe1ff */
[----:B------:R-:W-:Y:S02]  /*109d0*/  IADD3 R33, PT, PT, -R32, 0xf, RZ ;  /* 0x0000000f20217810 */ /* 0x000fe40007ffe1ff */
[----:B------:R-:W-:-:S04]  /*109e0*/  SEL R35, R35, 0x12, P0 ;  /* 0x0000001223237807 */ /* 0x000fc80000000000 */
[----:B------:R-:W-:-:S13]  /*109f0*/  ISETP.GE.AND P0, PT, R33, R35, PT ;  /* 0x000000232100720c */ /* 0x000fda0003f06270 */
[----:B------:R-:W-:Y:S05]  /*10a00*/  @P0 BRA `(.L_x_273) ;  /* 0x0000000000a40947 */ /* 0x000fea0003800000 */
[----:B------:R-:W0:Y:S01]  /*10a10*/  LDC.64 R84, c[0x0][0x358] ;  /* 0x0000d600ff547b82 */ /* 0x000e220000000a00 */
[C---:B------:R-:W-:Y:S01]  /*10a20*/  SHF.L.U64.HI R38, R36.reuse, 0xb, R77 ;  /* 0x0000000b24267819 */ /* 0x040fe2000001024d */
[----:B------:R-:W-:Y:S01]  /*10a30*/  BSSY.RECONVERGENT B2, `(.L_x_274) ;  /* 0x0000025000027945 */ /* 0x000fe20003800200 */
[----:B------:R-:W-:Y:S01]  /*10a40*/  IMAD.SHL.U32 R34, R36, 0x800, RZ ;  /* 0x0000080024227824 */ /* 0x000fe200078e00ff */
[----:B------:R-:W-:Y:S01]  /*10a50*/  IADD3 R36, PT, PT, RZ, -R32, -R35 ;  /* 0x80000020ff247210 */ /* 0x000fe20007ffe823 */
[----:B------:R-:W-:Y:S01]  /*10a60*/  IMAD.MOV.U32 R37, RZ, RZ, RZ ;  /* 0x000000ffff257224 */ /* 0x000fe200078e00ff */
[----:B------:R-:W-:Y:S02]  /*10a70*/  CS2R R88, SRZ ;  /* 0x0000000000587805 */ /* 0x000fe4000001ff00 */
[----:B------:R-:W-:-:S07]  /*10a80*/  LOP3.LUT R38, R38, 0x80000000, RZ, 0xfc, !PT ;  /* 0x8000000026267812 */ /* 0x000fce00078efcff */
.L_x_275:
[----:B------:R-:W1:Y:S01]  /*10a90*/  LDC.64 R40, c[0x4][RZ] ;  /* 0x01000000ff287b82 */ /* 0x000e620000000a00 */
[----:B0-----:R-:W-:Y:S02]  /*10aa0*/  R2UR UR18, R84 ;  /* 0x00000000541272ca */ /* 0x001fe400000e0000 */
[----:B------:R-:W-:Y:S01]  /*10ab0*/  R2UR UR19, R85 ;  /* 0x00000000551372ca */ /* 0x000fe200000e0000 */
[----:B-1----:R-:W-:-:S12]  /*10ac0*/  IMAD.WIDE R86, R33, 0x8, R40 ;  /* 0x0000000821567825 */ /* 0x002fd800078e0228 */
[----:B------:R-:W2:Y:S01]  /*10ad0*/  LDG.E.64.CONSTANT R86, desc[UR18][R86.64] ;  /* 0x0000001256567981 */ /* 0x000ea2000c1e9b00 */
[----:B------:R-:W-:Y:S01]  /*10ae0*/  MOV R75, R89 ;  /* 0x00000059004b7202 */ /* 0x000fe20000000f00 */
[----:B------:R-:W-:Y:S02]  /*10af0*/  IMAD.MOV.U32 R74, RZ, RZ, R88 ;  /* 0x000000ffff4a7224 */ /* 0x000fe400078e0058 */
[----:B------:R-:W-:Y:S02]  /*10b00*/  VIADD R36, R36, 0x1 ;  /* 0x0000000124247836 */ /* 0x000fe40000000000 */
[----:B------:R-:W-:Y:S02]  /*10b10*/  VIADD R33, R33, 0x1 ;  /* 0x0000000121217836 */ /* 0x000fe40000000000 */
[----:B--2---:R-:W-:-:S04]  /*10b20*/  IMAD.WIDE.U32 R74, P3, R86, R34, R74 ;  /* 0x00000022564a7225 */ /* 0x004fc8000786004a */
[----:B------:R-:W-:Y:S02]  /*10b30*/  IMAD R39, R86, R38, RZ ;  /* 0x0000002656277224 */ /* 0x000fe400078e02ff */
[C---:B------:R-:W-:Y:S02]  /*10b40*/  IMAD R40, R87.reuse, R34, RZ ;  /* 0x0000002257287224 */ /* 0x040fe400078e02ff */
[----:B------:R-:W-:Y:S01]  /*10b50*/  IMAD.HI.U32 R41, R87, R38, RZ ;  /* 0x0000002657297227 */ /* 0x000fe200078e00ff */
[----:B------:R-:W-:-:S03]  /*10b60*/  IADD3 R39, P0, PT, R39, R75, RZ ;  /* 0x0000004b27277210 */ /* 0x000fc60007f1e0ff */
[----:B------:R-:W-:Y:S01]  /*10b70*/  IMAD.MOV.U32 R88, RZ, RZ, R74 ;  /* 0x000000ffff587224 */ /* 0x000fe200078e004a */
[----:B------:R-:W-:Y:S01]  /*10b80*/  IADD3 R89, P1, PT, R40, R39, RZ ;  /* 0x0000002728597210 */ /* 0x000fe20007f3e0ff */
[----:B------:R-:W-:-:S04]  /*10b90*/  IMAD.HI.U32 R40, R86, R38, RZ ;  /* 0x0000002656287227 */ /* 0x000fc800078e00ff */
[----:B------:R-:W-:-:S04]  /*10ba0*/  IMAD.HI.U32 R39, R87, R34, RZ ;  /* 0x0000002257277227 */ /* 0x000fc800078e00ff */
[----:B------:R-:W-:Y:S02]  /*10bb0*/  IMAD.X R40, RZ, RZ, R40, P3 ;  /* 0x000000ffff287224 */ /* 0x000fe400018e0628 */
[----:B------:R-:W-:Y:S02]  /*10bc0*/  IMAD R74, R87, R38, RZ ;  /* 0x00000026574a7224 */ /* 0x000fe400078e02ff */
[----:B------:R-:W-:Y:S01]  /*10bd0*/  IMAD R75, R37, 0x8, R1 ;  /* 0x00000008254b7824 */ /* 0x000fe200078e0201 */
[----:B------:R-:W-:Y:S01]  /*10be0*/  IADD3.X R39, P0, PT, R39, R40, RZ, P0, !PT ;  /* 0x0000002827277210 */ /* 0x000fe2000071e4ff */
[----:B------:R-:W-:-:S03]  /*10bf0*/  VIADD R37, R37, 0x1 ;  /* 0x0000000125257836 */ /* 0x000fc60000000000 */
[----:B------:R-:W-:Y:S01]  /*10c00*/  IADD3.X R74, P1, PT, R74, R39, RZ, P1, !PT ;  /* 0x000000274a4a7210 */ /* 0x000fe20000f3e4ff */
[----:B------:R-:W-:Y:S01]  /*10c10*/  IMAD.X R41, RZ, RZ, R41, P0 ;  /* 0x000000ffff297224 */ /* 0x000fe200000e0629 */
[----:B------:R-:W-:Y:S01]  /*10c20*/  ISETP.NE.AND P0, PT, R36, -0xf, PT ;  /* 0xfffffff12400780c */ /* 0x000fe20003f05270 */
[----:B------:R0:W-:Y:S03]  /*10c30*/  STL.64 [R75], R88 ;  /* 0x000000584b007387 */ /* 0x0001e60000100a00 */
[----:B------:R-:W-:Y:S01]  /*10c40*/  IADD3.X R41, PT, PT, RZ, R41, RZ, P1, !PT ;  /* 0x00000029ff297210 */ /* 0x000fe20000ffe4ff */
[----:B0-----:R-:W-:-:S04]  /*10c50*/  IMAD.MOV.U32 R88, RZ, RZ, R74 ;  /* 0x000000ffff587224 */ /* 0x001fc800078e004a */
[----:B------:R-:W-:-:S04]  /*10c60*/  IMAD.MOV.U32 R89, RZ, RZ, R41 ;  /* 0x000000ffff597224 */ /* 0x000fc800078e0029 */
[----:B------:R-:W-:Y:S05]  /*10c70*/  @P0 BRA `(.L_x_275) ;  /* 0xfffffffc00840947 */ /* 0x000fea000383ffff */
[----:B------:R-:W-:Y:S05]  /*10c80*/  BSYNC.RECONVERGENT B2 ;  /* 0x0000000000027941 */ /* 0x000fea0003800200 */
.L_x_274:
[----:B------:R-:W-:-:S07]  /*10c90*/  IMAD.MOV.U32 R33, RZ, RZ, R35 ;  /* 0x000000ffff217224 */ /* 0x000fce00078e0023 */
.L_x_273:
[----:B------:R-:W-:Y:S05]  /*10ca0*/  BSYNC.RECONVERGENT B1 ;  /* 0x0000000000017941 */ /* 0x000fea0003800200 */
.L_x_272:
[----:B------:R-:W-:Y:S02]  /*10cb0*/  LOP3.LUT P0, R79, R79, 0x3f, RZ, 0xc0, !PT ;  /* 0x0000003f4f4f7812 */ /* 0x000fe4000780c0ff */
[----:B------:R-:W-:-:S05]  /*10cc0*/  IADD3 R32, PT, PT, R32, R33, RZ ;  /* 0x0000002120207210 */ /* 0x000fca0007ffe0ff */
[----:B------:R-:W-:-:S05]  /*10cd0*/  IMAD.U32 R85, R32, 0x8, R1 ;  /* 0x0000000820557824 */ /* 0x000fca00078e0001 */
[----:B------:R0:W-:Y:S04]  /*10ce0*/  STL.64 [R85+-0x78], R88 ;  /* 0xffff885855007387 */ /* 0x0001e80000100a00 */
[----:B------:R-:W2:Y:S04]  /*10cf0*/  @P0 LDL.64 R36, [R1+0x8] ;  /* 0x0000080001240983 */ /* 0x000ea80000100a00 */
[----:B------:R-:W3:Y:S04]  /*10d00*/  LDL.64 R32, [R1+0x10] ;  /* 0x0000100001207983 */ /* 0x000ee80000100a00 */
[----:B------:R-:W4:Y:S01]  /*10d10*/  LDL.64 R34, [R1+0x18] ;  /* 0x0000180001227983 */ /* 0x000f220000100a00 */
[----:B------:R-:W-:Y:S01]  /*10d20*/  BSSY.RECONVERGENT B1, `(.L_x_276) ;  /* 0x0000035000017945 */ /* 0x000fe20003800200 */
[----:B--2---:R-:W-:-:S02]  /*10d30*/  @P0 SHF.R.U64 R41, R36, 0x1, R37 ;  /* 0x0000000124290819 */ /* 0x004fc40000001225 */
[----:B------:R-:W-:Y:S02]  /*10d40*/  @P0 SHF.R.U32.HI R75, RZ, 0x1, R37 ;  /* 0x00000001ff4b0819 */ /* 0x000fe40000011625 */
[----:B------:R-:W-:Y:S02]  /*10d50*/  @P0 LOP3.LUT R36, R79, 0x3f, RZ, 0x3c, !PT ;  /* 0x0000003f4f240812 */ /* 0x000fe400078e3cff */
[--C-:B---3--:R-:W-:Y:S02]  /*10d60*/  @P0 SHF.R.U32.HI R37, RZ, 0x1, R33.reuse ;  /* 0x00000001ff250819 */ /* 0x108fe40000011621 */
[C---:B------:R-:W-:Y:S02]  /*10d70*/  @P0 SHF.R.U64 R38, R32.reuse, 0x1, R33 ;  /* 0x0000000120260819 */ /* 0x040fe40000001221 */
[----:B------:R-:W-:Y:S02]  /*10d80*/  @P0 SHF.L.U32 R40, R32, R79, RZ ;  /* 0x0000004f20280219 */ /* 0x000fe400000006ff */
[----:B------:R-:W-:-:S02]  /*10d90*/  @P0 SHF.R.U64 R41, R41, R36, R75 ;  /* 0x0000002429290219 */ /* 0x000fc4000000124b */
[-C--:B------:R-:W-:Y:S02]  /*10da0*/  @P0 SHF.L.U64.HI R39, R32, R79.reuse, R33 ;  /* 0x0000004f20270219 */ /* 0x080fe40000010221 */
[-C--:B------:R-:W-:Y:S02]  /*10db0*/  @P0 SHF.R.U32.HI R74, RZ, R36.reuse, R75 ;  /* 0x00000024ff4a0219 */ /* 0x080fe4000001164b */
[----:B----4-:R-:W-:Y:S02]  /*10dc0*/  @P0 SHF.L.U32 R75, R34, R79, RZ ;  /* 0x0000004f224b0219 */ /* 0x010fe400000006ff */
[----:B------:R-:W-:Y:S02]  /*10dd0*/  @P0 SHF.R.U64 R38, R38, R36, R37 ;  /* 0x0000002426260219 */ /* 0x000fe40000001225 */
[----:B------:R-:W-:Y:S02]  /*10de0*/  @P0 LOP3.LUT R32, R40, R41, RZ, 0xfc, !PT ;  /* 0x0000002928200212 */ /* 0x000fe400078efcff */
[----:B------:R-:W-:-:S02]  /*10df0*/  @P0 LOP3.LUT R33, R39, R74, RZ, 0xfc, !PT ;  /* 0x0000004a27210212 */ /* 0x000fc400078efcff */
[----:B------:R-:W-:Y:S02]  /*10e00*/  @P0 SHF.L.U64.HI R79, R34, R79, R35 ;  /* 0x0000004f224f0219 */ /* 0x000fe40000010223 */
[----:B------:R-:W-:Y:S02]  /*10e10*/  @P0 LOP3.LUT R34, R75, R38, RZ, 0xfc, !PT ;  /* 0x000000264b220212 */ /* 0x000fe400078efcff */
[----:B------:R-:W-:Y:S01]  /*10e20*/  @P0 SHF.R.U32.HI R38, RZ, R36, R37 ;  /* 0x00000024ff260219 */ /* 0x000fe20000011625 */
[C---:B------:R-:W-:Y:S01]  /*10e30*/  IMAD.SHL.U32 R36, R32.reuse, 0x4, RZ ;  /* 0x0000000420247824 */ /* 0x040fe200078e00ff */
[----:B------:R-:W-:Y:S02]  /*10e40*/  SHF.L.U64.HI R32, R32, 0x2, R33 ;  /* 0x0000000220207819 */ /* 0x000fe40000010221 */
[----:B------:R-:W-:Y:S02]  /*10e50*/  @P0 LOP3.LUT R35, R79, R38, RZ, 0xfc, !PT ;  /* 0x000000264f230212 */ /* 0x000fe400078efcff */
[----:B------:R-:W-:-:S02]  /*10e60*/  SHF.L.W.U32.HI R33, R33, 0x2, R34 ;  /* 0x0000000221217819 */ /* 0x000fc40000010e22 */
[----:B------:R-:W-:Y:S02]  /*10e70*/  IADD3 RZ, P0, PT, RZ, -R36, RZ ;  /* 0x80000024ffff7210 */ /* 0x000fe40007f1e0ff */
[----:B------:R-:W-:Y:S02]  /*10e80*/  LOP3.LUT R39, RZ, R32, RZ, 0x33, !PT ;  /* 0x00000020ff277212 */ /* 0x000fe400078e33ff */
[----:B------:R-:W-:Y:S02]  /*10e90*/  SHF.L.W.U32.HI R34, R34, 0x2, R35 ;  /* 0x0000000222227819 */ /* 0x000fe40000010e23 */
[----:B------:R-:W-:Y:S02]  /*10ea0*/  LOP3.LUT R38, RZ, R33, RZ, 0x33, !PT ;  /* 0x00000021ff267212 */ /* 0x000fe400078e33ff */
[----:B------:R-:W-:Y:S02]  /*10eb0*/  IADD3.X R39, P0, PT, RZ, R39, RZ, P0, !PT ;  /* 0x00000027ff277210 */ /* 0x000fe4000071e4ff */
[----:B------:R-:W-:-:S02]  /*10ec0*/  LOP3.LUT R37, RZ, R34, RZ, 0x33, !PT ;  /* 0x00000022ff257212 */ /* 0x000fc400078e33ff */
[----:B------:R-:W-:Y:S02]  /*10ed0*/  IADD3.X R38, P1, PT, RZ, R38, RZ, P0, !PT ;  /* 0x00000026ff267210 */ /* 0x000fe4000073e4ff */
[----:B------:R-:W-:-:S03]  /*10ee0*/  ISETP.GT.U32.AND P3, PT, R33, -0x1, PT ;  /* 0xffffffff2100780c */ /* 0x000fc60003f64070 */
[----:B------:R-:W-:Y:S01]  /*10ef0*/  IMAD.X R37, RZ, RZ, R37, P1 ;  /* 0x000000ffff257224 */ /* 0x000fe200008e0625 */
[----:B------:R-:W-:-:S04]  /*10f00*/  ISETP.GT.AND.EX P0, PT, R34, -0x1, PT, P3 ;  /* 0xffffffff2200780c */ /* 0x000fc80003f04330 */
[----:B------:R-:W-:Y:S02]  /*10f10*/  SEL R37, R34, R37, P0 ;  /* 0x0000002522257207 */ /* 0x000fe40000000000 */
[----:B------:R-:W-:Y:S02]  /*10f20*/  SEL R38, R33, R38, P0 ;  /* 0x0000002621267207 */ /* 0x000fe40000000000 */
[----:B------:R-:W-:Y:S02]  /*10f30*/  ISETP.NE.U32.AND P1, PT, R37, RZ, PT ;  /* 0x000000ff2500720c */ /* 0x000fe40003f25070 */
[----:B------:R-:W-:Y:S02]  /*10f40*/  SEL R39, R32, R39, P0 ;  /* 0x0000002720277207 */ /* 0x000fe40000000000 */
[----:B------:R-:W-:Y:S01]  /*10f50*/  SEL R41, R38, R37, !P1 ;  /* 0x0000002526297207 */ /* 0x000fe20004800000 */
[----:B------:R-:W-:-:S03]  /*10f60*/  @!P0 IMAD.MOV R36, RZ, RZ, -R36 ;  /* 0x000000ffff248224 */ /* 0x000fc600078e0a24 */
[----:B------:R-:W1:Y:S02]  /*10f70*/  FLO.U32 R33, R41 ;  /* 0x0000002900217300 */ /* 0x000e6400000e0000 */
[C---:B-1----:R-:W-:Y:S02]  /*10f80*/  IADD3 R40, PT, PT, -R33.reuse, 0x1f, RZ ;  /* 0x0000001f21287810 */ /* 0x042fe40007ffe1ff */
[----:B------:R-:W-:-:S03]  /*10f90*/  IADD3 R33, PT, PT, -R33, 0x3f, RZ ;  /* 0x0000003f21217810 */ /* 0x000fc60007ffe1ff */
[----:B------:R-:W-:-:S05]  /*10fa0*/  @P1 IMAD.MOV R33, RZ, RZ, R40 ;  /* 0x000000ffff211224 */ /* 0x000fca00078e0228 */
[----:B------:R-:W-:-:S13]  /*10fb0*/  ISETP.NE.AND P1, PT, R33, RZ, PT ;  /* 0x000000ff2100720c */ /* 0x000fda0003f25270 */
[----:B0-----:R-:W-:Y:S05]  /*10fc0*/  @!P1 BRA `(.L_x_277) ;  /* 0x0000000000289947 */ /* 0x001fea0003800000 */
[C---:B------:R-:W-:Y:S02]  /*10fd0*/  LOP3.LUT R41, R33.reuse, 0x3f, RZ, 0xc0, !PT ;  /* 0x0000003f21297812 */ /* 0x040fe400078ec0ff */
[--C-:B------:R-:W-:Y:S02]  /*10fe0*/  SHF.R.U64 R36, R36, 0x1, R39.reuse ;  /* 0x0000000124247819 */ /* 0x100fe40000001227 */
[----:B------:R-:W-:Y:S02]  /*10ff0*/  SHF.R.U32.HI R39, RZ, 0x1, R39 ;  /* 0x00000001ff277819 */ /* 0x000fe40000011627 */
[----:B------:R-:W-:Y:S02]  /*11000*/  LOP3.LUT R32, R33, 0x3f, RZ, 0xc, !PT ;  /* 0x0000003f21207812 */ /* 0x000fe400078e0cff */
[CC--:B------:R-:W-:Y:S02]  /*11010*/  SHF.L.U64.HI R37, R38.reuse, R41.reuse, R37 ;  /* 0x0000002926257219 */ /* 0x0c0fe40000010225 */
[----:B------:R-:W-:-:S02]  /*11020*/  SHF.L.U32 R38, R38, R41, RZ ;  /* 0x0000002926267219 */ /* 0x000fc400000006ff */
[-CC-:B------:R-:W-:Y:S02]  /*11030*/  SHF.R.U64 R41, R36, R32.reuse, R39.reuse ;  /* 0x0000002024297219 */ /* 0x180fe40000001227 */
[----:B------:R-:W-:Y:S02]  /*11040*/  SHF.R.U32.HI R32, RZ, R32, R39 ;  /* 0x00000020ff207219 */ /* 0x000fe40000011627 */
[----:B------:R-:W-:Y:S02]  /*11050*/  LOP3.LUT R38, R38, R41, RZ, 0xfc, !PT ;  /* 0x0000002926267212 */ /* 0x000fe400078efcff */
[----:B------:R-:W-:-:S07]  /*11060*/  LOP3.LUT R37, R37, R32, RZ, 0xfc, !PT ;  /* 0x0000002025257212 */ /* 0x000fce00078efcff */
.L_x_277:
[----:B------:R-:W-:Y:S05]  /*11070*/  BSYNC.RECONVERGENT B1 ;  /* 0x0000000000017941 */ /* 0x000fea0003800200 */
.L_x_276:
[----:B------:R-:W-:Y:S01]  /*11080*/  IMAD.WIDE.U32 R74, R38, 0x2168c235, RZ ;  /* 0x2168c235264a7825 */ /* 0x000fe200078e00ff */
[----:B------:R-:W-:-:S03]  /*11090*/  SHF.R.U32.HI R35, RZ, 0x1e, R35 ;  /* 0x0000001eff237819 */ /* 0x000fc60000011623 */
[----:B------:R-:W-:Y:S01]  /*110a0*/  IMAD.MOV.U32 R41, RZ, RZ, RZ ;  /* 0x000000ffff297224 */ /* 0x000fe200078e00ff */
[----:B------:R-:W-:Y:S01]  /*110b0*/  MOV R40, R75 ;  /* 0x0000004b00287202 */ /* 0x000fe20000000f00 */
[----:B------:R-:W-:Y:S01]  /*110c0*/  IMAD.HI.U32 R32, R37, -0x36f0255e, RZ ;  /* 0xc90fdaa225207827 */ /* 0x000fe200078e00ff */
[----:B------:R-:W-:Y:S02]  /*110d0*/  IADD3 RZ, P1, PT, R74, R74, RZ ;  /* 0x0000004a4aff7210 */ /* 0x000fe40007f3e0ff */
[----:B------:R-:W-:Y:S01]  /*110e0*/  LEA.HI R34, R34, R35, RZ, 0x1 ;  /* 0x0000002322227211 */ /* 0x000fe200078f08ff */
[----:B------:R-:W-:-:S04]  /*110f0*/  IMAD.WIDE.U32 R40, R38, -0x36f0255e, R40 ;  /* 0xc90fdaa226287825 */ /* 0x000fc800078e0028 */
[C---:B------:R-:W-:Y:S02]  /*11100*/  IMAD R39, R37.reuse, -0x36f0255e, RZ ;  /* 0xc90fdaa225277824 */ /* 0x040fe400078e02ff */
[----:B------:R-:W-:-:S04]  /*11110*/  IMAD.WIDE.U32 R40, P3, R37, 0x2168c235, R40 ;  /* 0x2168c23525287825 */ /* 0x000fc80007860028 */
[----:B------:R-:W-:Y:S01]  /*11120*/  IMAD.X R32, RZ, RZ, R32, P3 ;  /* 0x000000ffff207224 */ /* 0x000fe200018e0620 */
[----:B------:R-:W-:Y:S02]  /*11130*/  IADD3 R39, P3, PT, R39, R41, RZ ;  /* 0x0000002927277210 */ /* 0x000fe40007f7e0ff */
[----:B------:R-:W-:Y:S02]  /*11140*/  IADD3.X RZ, P1, PT, R40, R40, RZ, P1, !PT ;  /* 0x0000002828ff7210 */ /* 0x000fe40000f3e4ff */
[C---:B------:R-:W-:Y:S01]  /*11150*/  ISETP.GT.U32.AND P5, PT, R39.reuse, RZ, PT ;  /* 0x000000ff2700720c */ /* 0x040fe20003fa4070 */
[----:B------:R-:W-:Y:S01]  /*11160*/  IMAD.X R37, RZ, RZ, R32, P3 ;  /* 0x000000ffff257224 */ /* 0x000fe200018e0620 */
[----:B------:R-:W-:-:S04]  /*11170*/  IADD3.X R36, P3, PT, R39, R39, RZ, P1, !PT ;  /* 0x0000002727247210 */ /* 0x000fc80000f7e4ff */
[C---:B------:R-:W-:Y:S01]  /*11180*/  ISETP.GT.AND.EX P1, PT, R37.reuse, RZ, PT, P5 ;  /* 0x000000ff2500720c */ /* 0x040fe20003f24350 */
[----:B------:R-:W-:-:S03]  /*11190*/  IMAD.X R32, R37, 0x1, R37, P3 ;  /* 0x0000000125207824 */ /* 0x000fc600018e0625 */
[----:B------:R-:W-:Y:S02]  /*111a0*/  SEL R36, R36, R39, P1 ;  /* 0x0000002724247207 */ /* 0x000fe40000800000 */
[----:B------:R-:W-:Y:S02]  /*111b0*/  SEL R32, R32, R37, P1 ;  /* 0x0000002520207207 */ /* 0x000fe40000800000 */
[----:B------:R-:W-:-:S05]  /*111c0*/  IADD3 R37, P3, PT, R36, 0x1, RZ ;  /* 0x0000000124257810 */ /* 0x000fca0007f7e0ff */
[----:B------:R-:W-:Y:S01]  /*111d0*/  IMAD.X R36, RZ, RZ, R32, P3 ;  /* 0x000000ffff247224 */ /* 0x000fe200018e0620 */
[----:B------:R-:W-:Y:S02]  /*111e0*/  SEL R32, RZ, 0xffffffff, !P1 ;  /* 0xffffffffff207807 */ /* 0x000fe40004800000 */
[----:B------:R-:W-:Y:S02]  /*111f0*/  LOP3.LUT P1, R38, R77, 0x80000000, RZ, 0xc0, !PT ;  /* 0x800000004d267812 */ /* 0x000fe4000782c0ff */
[----:B------:R-:W-:Y:S02]  /*11200*/  SHF.R.U64 R37, R37, 0xa, R36 ;  /* 0x0000000a25257819 */ /* 0x000fe40000001224 */
[----:B------:R-:W-:Y:S02]  /*11210*/  IADD3 R32, PT, PT, R32, -R33, RZ ;  /* 0x8000002120207210 */ /* 0x000fe40007ffe0ff */
[----:B------:R-:W-:Y:S02]  /*11220*/  IADD3 R37, P3, PT, R37, 0x1, RZ ;  /* 0x0000000125257810 */ /* 0x000fe40007f7e0ff */
[----:B------:R-:W-:Y:S01]  /*11230*/  @!P0 LOP3.LUT R38, R38, 0x80000000, RZ, 0x3c, !PT ;  /* 0x8000000026268812 */ /* 0x000fe200078e3cff */
[----:B------:R-:W-:Y:S01]  /*11240*/  IMAD.SHL.U32 R32, R32, 0x100000, RZ ;  /* 0x0010000020207824 */ /* 0x000fe200078e00ff */
[----:B------:R-:W-:-:S03]  /*11250*/  LEA.HI.X R36, R36, RZ, RZ, 0x16, P3 ;  /* 0x000000ff24247211 */ /* 0x000fc600018fb4ff */
[----:B------:R-:W-:Y:S01]  /*11260*/  @P1 IMAD.MOV R34, RZ, RZ, -R34 ;  /* 0x000000ffff221224 */ /* 0x000fe200078e0a22 */
[--C-:B------:R-:W-:Y:S02]  /*11270*/  SHF.R.U64 R37, R37, 0x1, R36.reuse ;  /* 0x0000000125257819 */ /* 0x100fe40000001224 */
[----:B------:R-:W-:Y:S02]  /*11280*/  SHF.R.U32.HI R33, RZ, 0x1, R36 ;  /* 0x00000001ff217819 */ /* 0x000fe40000011624 */
[----:B------:R-:W-:-:S04]  /*11290*/  IADD3 R36, P3, P5, RZ, RZ, R37 ;  /* 0x000000ffff247210 */ /* 0x000fc80007d7e025 */
[----:B------:R-:W-:-:S04]  /*112a0*/  IADD3.X R33, PT, PT, R32, 0x3fe00000, R33, P3, P5 ;  /* 0x3fe0000020217810 */ /* 0x000fc80001fea421 */
[----:B------:R-:W-:-:S07]  /*112b0*/  LOP3.LUT R77, R33, R38, RZ, 0xfc, !PT ;  /* 0x00000026214d7212 */ /* 0x000fce00078efcff */
.L_x_271:
[----:B------:R-:W-:Y:S02]  /*112c0*/  IMAD.MOV.U32 R37, RZ, RZ, R77 ;  /* 0x000000ffff257224 */ /* 0x000fe400078e004d */
[----:B------:R-:W-:-:S04]  /*112d0*/  IMAD.MOV.U32 R77, RZ, RZ, 0x0 ;  /* 0x00000000ff4d7424 */ /* 0x000fc800078e00ff */
[----:B------:R-:W-:Y:S05]  /*112e0*/  RET.REL.NODEC R76 `(_Z16multibrot_kerneljPhiidiiddhhhdldddhhhddddhhhhhhdddddd) ;  /* 0xfffffeec4c447950 */ /* 0x000fea0003c3ffff */
.L_x_278:
[----:B------:R-:W-:-:S00]  /*112f0*/  BRA `(.L_x_278) ;  /* 0xfffffffc00fc7947 */ /* 0x000fc0000383ffff */
[----:B------:R-:W-:-:S00]  /*11300*/  NOP ;  /* 0x0000000000007918 */ /* 0x000fc00000000000 */
[----:B------:R-:W-:-:S00]  /*11310*/  NOP ;  /* 0x0000000000007918 */ /* 0x000fc00000000000 */
[----:B------:R-:W-:-:S00]  /*11320*/  NOP ;  /* 0x0000000000007918 */ /* 0x000fc00000000000 */
[----:B------:R-:W-:-:S00]  /*11330*/  NOP ;  /* 0x0000000000007918 */ /* 0x000fc00000000000 */
[----:B------:R-:W-:-:S00]  /*11340*/  NOP ;  /* 0x0000000000007918 */ /* 0x000fc00000000000 */
[----:B------:R-:W-:-:S00]  /*11350*/  NOP ;  /* 0x0000000000007918 */ /* 0x000fc00000000000 */
[----:B------:R-:W-:-:S00]  /*11360*/  NOP ;  /* 0x0000000000007918 */ /* 0x000fc00000000000 */
[----:B------:R-:W-:-:S00]  /*11370*/  NOP ;  /* 0x0000000000007918 */ /* 0x000fc00000000000 */
.L_x_281:


//--------------------- .nv.global.init           --------------------------
	.section	.nv.global.init,"aw",@progbits
	.align	16
.nv.global.init:
	.type		__cudart_sin_cos_coeffs,@object
	.size		__cudart_sin_cos_coeffs,(__cudart_i2opi_d - __cudart_sin_cos_coeffs)
__cudart_sin_cos_coeffs:
        /*0000*/ 	.byte	0x46, 0xd2, 0xb0, 0x2c, 0xf1, 0xe5, 0x5a, 0xbe, 0x92, 0xe3, 0xac, 0x69, 0xe3, 0x1d, 0xc7, 0x3e
        /*0010*/ 	.byte	0xa1, 0x62, 0xdb, 0x19, 0xa0, 0x01, 0x2a, 0xbf, 0x18, 0x08, 0x11, 0x11, 0x11, 0x11, 0x81, 0x3f
        /*0020*/ 	.byte	0x54, 0x55, 0x55, 0x55, 0x55, 0x55, 0xc5, 0xbf, 0x00, 0x00, 0x00, 0x00, 0x00, 0x00, 0x00, 0x00
        /*0030*/ 	.byte	0x00, 0x00, 0x00, 0x00, 0x00, 0x00, 0x00, 0x00, 0x64, 0x81, 0xfd, 0x20, 0x83, 0xff, 0xa8, 0xbd
        /*0040*/ 	.byte	0x28, 0x85, 0xef, 0xc1, 0xa7, 0xee, 0x21, 0x3e, 0xd9, 0xe6, 0x06, 0x8e, 0x4f, 0x7e, 0x92, 0xbe
        /*0050*/ 	.byte	0xe9, 0xbc, 0xdd, 0x19, 0xa0, 0x01, 0xfa, 0x3e, 0x47, 0x5d, 0xc1, 0x16, 0x6c, 0xc1, 0x56, 0xbf
        /*0060*/ 	.byte	0x51, 0x55, 0x55, 0x55, 0x55, 0x55, 0xa5, 0x3f, 0x00, 0x00, 0x00, 0x00, 0x00, 0x00, 0xe0, 0xbf
        /*0070*/ 	.byte	0x00, 0x00, 0x00, 0x00, 0x00, 0x00, 0xf0, 0x3f, 0x00, 0x00, 0x00, 0x00, 0x00, 0x00, 0x00, 0x00
	.type		__cudart_i2opi_d,@object
	.size		__cudart_i2opi_d,(.L_0 - __cudart_i2opi_d)
__cudart_i2opi_d:
        /* <DEDUP_REMOVED lines=9> */
.L_0:


//--------------------- .nv.shared.reserved.0     --------------------------
	.section	.nv.shared.reserved.0,"aw",@nobits
	.weak		__nv_reservedSMEM_offset_0_alias
	.size		__nv_reservedSMEM_offset_0_alias, 0, 64
	.other		__nv_reservedSMEM_offset_0_alias,@"STO_CUDA_RESERVED_SHARED STV_DEFAULT"
__nv_reservedSMEM_offset_0_alias:
	.zero		0
	.zero		64


//--------------------- .nv.constant0._Z16multibrot_kerneljPhiidiiddhhhdldddhhhddddhhhhhhdddddd --------------------------
	.section	.nv.constant0._Z16multibrot_kerneljPhiidiiddhhhdldddhhhddddhhhhhhdddddd,"a",@progbits
	.sectionflags	@""
	.align	4
.nv.constant0._Z16multibrot_kerneljPhiidiiddhhhdldddhhhddddhhhhhhdddddd:
	.zero		1096


//--------------------- SYMBOLS --------------------------

	.type		.nv.reservedSmem.offset0,@object
	.size		.nv.reservedSmem.offset0,0x4
